//
// Generated by NVIDIA NVVM Compiler
//
// Compiler Build ID: CL-36424714
// Cuda compilation tools, release 13.0, V13.0.88
// Based on NVVM 20.0.0
//

.version 9.0
.target sm_100
.address_size 64

	// .globl	_Z23init_reservoir_topologyPKiS0_PKfPiP19ReservoirConnectionify
.global .align 4 .b8 precalc_xorwow_matrix[102400];
.global .align 4 .b8 precalc_xorwow_offset_matrix[102400];
.global .align 4 .b8 mrg32k3aM1[2304];
.global .align 4 .b8 mrg32k3aM2[2304];
.global .align 4 .b8 mrg32k3aM1SubSeq[2016];
.global .align 4 .b8 mrg32k3aM2SubSeq[2016];
.global .align 4 .b8 mrg32k3aM1Seq[2304];
.global .align 4 .b8 mrg32k3aM2Seq[2304];
.const .align 8 .b8 __cr_lgamma_table[72];
.const .align 4 .b8 TAU_DECAY[16] = {205, 204, 204, 61, 0, 0, 0, 63, 154, 153, 89, 63, 51, 51, 115, 63};
// _ZZ20compute_global_statePK20VertexDendriticStatePKfPfS4_S4_iE10s_activity has been demoted
// _ZZ20compute_global_statePK20VertexDendriticStatePKfPfS4_S4_iE11s_conflicts has been demoted

.visible .entry _Z23init_reservoir_topologyPKiS0_PKfPiP19ReservoirConnectionify(
	.param .u64 .ptr .align 1 _Z23init_reservoir_topologyPKiS0_PKfPiP19ReservoirConnectionify_param_0,
	.param .u64 .ptr .align 1 _Z23init_reservoir_topologyPKiS0_PKfPiP19ReservoirConnectionify_param_1,
	.param .u64 .ptr .align 1 _Z23init_reservoir_topologyPKiS0_PKfPiP19ReservoirConnectionify_param_2,
	.param .u64 .ptr .align 1 _Z23init_reservoir_topologyPKiS0_PKfPiP19ReservoirConnectionify_param_3,
	.param .u64 .ptr .align 1 _Z23init_reservoir_topologyPKiS0_PKfPiP19ReservoirConnectionify_param_4,
	.param .u32 _Z23init_reservoir_topologyPKiS0_PKfPiP19ReservoirConnectionify_param_5,
	.param .f32 _Z23init_reservoir_topologyPKiS0_PKfPiP19ReservoirConnectionify_param_6,
	.param .u64 _Z23init_reservoir_topologyPKiS0_PKfPiP19ReservoirConnectionify_param_7
)
{
	.local .align 8 .b8 	__local_depot0[48];
	.reg .b64 	%SP;
	.reg .b64 	%SPL;
	.reg .pred 	%p<69>;
	.reg .b32 	%r<1297>;
	.reg .b32 	%f<19>;
	.reg .b64 	%rd<45>;

	mov.u64 	%SPL, __local_depot0;
	ld.param.u64 	%rd14, [_Z23init_reservoir_topologyPKiS0_PKfPiP19ReservoirConnectionify_param_1];
	ld.param.u64 	%rd16, [_Z23init_reservoir_topologyPKiS0_PKfPiP19ReservoirConnectionify_param_3];
	ld.param.u64 	%rd17, [_Z23init_reservoir_topologyPKiS0_PKfPiP19ReservoirConnectionify_param_4];
	ld.param.u32 	%r582, [_Z23init_reservoir_topologyPKiS0_PKfPiP19ReservoirConnectionify_param_5];
	ld.param.f32 	%f2, [_Z23init_reservoir_topologyPKiS0_PKfPiP19ReservoirConnectionify_param_6];
	ld.param.u64 	%rd18, [_Z23init_reservoir_topologyPKiS0_PKfPiP19ReservoirConnectionify_param_7];
	mov.u32 	%r583, %ctaid.x;
	mov.u32 	%r584, %ntid.x;
	mov.u32 	%r585, %tid.x;
	mad.lo.s32 	%r1, %r583, %r584, %r585;
	setp.ge.s32 	%p1, %r1, %r582;
	@%p1 bra 	$L__BB0_121;
	add.u64 	%rd1, %SPL, 0;
	cvt.s64.s32 	%rd44, %r1;
	cvt.u32.u64 	%r586, %rd18;
	xor.b32  	%r587, %r586, -1429050551;
	mul.lo.s32 	%r588, %r587, 1099087573;
	{ .reg .b32 tmp; mov.b64 {tmp, %r589}, %rd18; }
	xor.b32  	%r590, %r589, -136515619;
	mul.lo.s32 	%r591, %r590, -1703105765;
	add.s32 	%r592, %r588, %r591;
	add.s32 	%r1282, %r592, 6615241;
	add.s32 	%r1012, %r588, 123456789;
	st.local.v2.u32 	[%rd1], {%r1282, %r1012};
	xor.b32  	%r1011, %r588, 362436069;
	add.s32 	%r1010, %r591, 521288629;
	st.local.v2.u32 	[%rd1+8], {%r1011, %r1010};
	xor.b32  	%r1009, %r591, 88675123;
	add.s32 	%r1008, %r588, 5783321;
	st.local.v2.u32 	[%rd1+16], {%r1009, %r1008};
	setp.eq.s32 	%p2, %r1, 0;
	@%p2 bra 	$L__BB0_116;
	mov.b32 	%r995, 0;
$L__BB0_3:
	mov.u64 	%rd3, %rd44;
	and.b64  	%rd4, %rd3, 3;
	setp.eq.s64 	%p3, %rd4, 0;
	@%p3 bra 	$L__BB0_115;
	mul.wide.u32 	%rd20, %r995, 3200;
	mov.u64 	%rd21, precalc_xorwow_matrix;
	add.s64 	%rd5, %rd21, %rd20;
	mov.b32 	%r1008, 0;
	mov.u32 	%r1009, %r1008;
	mov.u32 	%r1010, %r1008;
	mov.u32 	%r1011, %r1008;
	mov.u32 	%r1012, %r1008;
	mov.u32 	%r1001, %r1008;
$L__BB0_5:
	mul.wide.u32 	%rd22, %r1001, 4;
	add.s64 	%rd23, %rd1, %rd22;
	ld.local.u32 	%r20, [%rd23+4];
	shl.b32 	%r21, %r1001, 5;
	mov.b32 	%r1007, 0;
$L__BB0_6:
	.pragma "nounroll";
	shr.u32 	%r596, %r20, %r1007;
	and.b32  	%r597, %r596, 1;
	setp.eq.b32 	%p4, %r597, 1;
	not.pred 	%p5, %p4;
	add.s32 	%r598, %r21, %r1007;
	mul.lo.s32 	%r599, %r598, 5;
	mul.wide.u32 	%rd24, %r599, 4;
	add.s64 	%rd6, %rd5, %rd24;
	@%p5 bra 	$L__BB0_8;
	ld.global.nc.u32 	%r600, [%rd6];
	xor.b32  	%r1012, %r1012, %r600;
	ld.global.nc.u32 	%r601, [%rd6+4];
	xor.b32  	%r1011, %r1011, %r601;
	ld.global.nc.u32 	%r602, [%rd6+8];
	xor.b32  	%r1010, %r1010, %r602;
	ld.global.nc.u32 	%r603, [%rd6+12];
	xor.b32  	%r1009, %r1009, %r603;
	ld.global.nc.u32 	%r604, [%rd6+16];
	xor.b32  	%r1008, %r1008, %r604;
$L__BB0_8:
	and.b32  	%r606, %r596, 2;
	setp.eq.s32 	%p6, %r606, 0;
	@%p6 bra 	$L__BB0_10;
	ld.global.nc.u32 	%r607, [%rd6+20];
	xor.b32  	%r1012, %r1012, %r607;
	ld.global.nc.u32 	%r608, [%rd6+24];
	xor.b32  	%r1011, %r1011, %r608;
	ld.global.nc.u32 	%r609, [%rd6+28];
	xor.b32  	%r1010, %r1010, %r609;
	ld.global.nc.u32 	%r610, [%rd6+32];
	xor.b32  	%r1009, %r1009, %r610;
	ld.global.nc.u32 	%r611, [%rd6+36];
	xor.b32  	%r1008, %r1008, %r611;
$L__BB0_10:
	and.b32  	%r613, %r596, 4;
	setp.eq.s32 	%p7, %r613, 0;
	@%p7 bra 	$L__BB0_12;
	ld.global.nc.u32 	%r614, [%rd6+40];
	xor.b32  	%r1012, %r1012, %r614;
	ld.global.nc.u32 	%r615, [%rd6+44];
	xor.b32  	%r1011, %r1011, %r615;
	ld.global.nc.u32 	%r616, [%rd6+48];
	xor.b32  	%r1010, %r1010, %r616;
	ld.global.nc.u32 	%r617, [%rd6+52];
	xor.b32  	%r1009, %r1009, %r617;
	ld.global.nc.u32 	%r618, [%rd6+56];
	xor.b32  	%r1008, %r1008, %r618;
$L__BB0_12:
	and.b32  	%r620, %r596, 8;
	setp.eq.s32 	%p8, %r620, 0;
	@%p8 bra 	$L__BB0_14;
	ld.global.nc.u32 	%r621, [%rd6+60];
	xor.b32  	%r1012, %r1012, %r621;
	ld.global.nc.u32 	%r622, [%rd6+64];
	xor.b32  	%r1011, %r1011, %r622;
	ld.global.nc.u32 	%r623, [%rd6+68];
	xor.b32  	%r1010, %r1010, %r623;
	ld.global.nc.u32 	%r624, [%rd6+72];
	xor.b32  	%r1009, %r1009, %r624;
	ld.global.nc.u32 	%r625, [%rd6+76];
	xor.b32  	%r1008, %r1008, %r625;
$L__BB0_14:
	and.b32  	%r627, %r596, 16;
	setp.eq.s32 	%p9, %r627, 0;
	@%p9 bra 	$L__BB0_16;
	ld.global.nc.u32 	%r628, [%rd6+80];
	xor.b32  	%r1012, %r1012, %r628;
	ld.global.nc.u32 	%r629, [%rd6+84];
	xor.b32  	%r1011, %r1011, %r629;
	ld.global.nc.u32 	%r630, [%rd6+88];
	xor.b32  	%r1010, %r1010, %r630;
	ld.global.nc.u32 	%r631, [%rd6+92];
	xor.b32  	%r1009, %r1009, %r631;
	ld.global.nc.u32 	%r632, [%rd6+96];
	xor.b32  	%r1008, %r1008, %r632;
$L__BB0_16:
	and.b32  	%r634, %r596, 32;
	setp.eq.s32 	%p10, %r634, 0;
	@%p10 bra 	$L__BB0_18;
	ld.global.nc.u32 	%r635, [%rd6+100];
	xor.b32  	%r1012, %r1012, %r635;
	ld.global.nc.u32 	%r636, [%rd6+104];
	xor.b32  	%r1011, %r1011, %r636;
	ld.global.nc.u32 	%r637, [%rd6+108];
	xor.b32  	%r1010, %r1010, %r637;
	ld.global.nc.u32 	%r638, [%rd6+112];
	xor.b32  	%r1009, %r1009, %r638;
	ld.global.nc.u32 	%r639, [%rd6+116];
	xor.b32  	%r1008, %r1008, %r639;
$L__BB0_18:
	and.b32  	%r641, %r596, 64;
	setp.eq.s32 	%p11, %r641, 0;
	@%p11 bra 	$L__BB0_20;
	ld.global.nc.u32 	%r642, [%rd6+120];
	xor.b32  	%r1012, %r1012, %r642;
	ld.global.nc.u32 	%r643, [%rd6+124];
	xor.b32  	%r1011, %r1011, %r643;
	ld.global.nc.u32 	%r644, [%rd6+128];
	xor.b32  	%r1010, %r1010, %r644;
	ld.global.nc.u32 	%r645, [%rd6+132];
	xor.b32  	%r1009, %r1009, %r645;
	ld.global.nc.u32 	%r646, [%rd6+136];
	xor.b32  	%r1008, %r1008, %r646;
$L__BB0_20:
	and.b32  	%r648, %r596, 128;
	setp.eq.s32 	%p12, %r648, 0;
	@%p12 bra 	$L__BB0_22;
	ld.global.nc.u32 	%r649, [%rd6+140];
	xor.b32  	%r1012, %r1012, %r649;
	ld.global.nc.u32 	%r650, [%rd6+144];
	xor.b32  	%r1011, %r1011, %r650;
	ld.global.nc.u32 	%r651, [%rd6+148];
	xor.b32  	%r1010, %r1010, %r651;
	ld.global.nc.u32 	%r652, [%rd6+152];
	xor.b32  	%r1009, %r1009, %r652;
	ld.global.nc.u32 	%r653, [%rd6+156];
	xor.b32  	%r1008, %r1008, %r653;
$L__BB0_22:
	and.b32  	%r655, %r596, 256;
	setp.eq.s32 	%p13, %r655, 0;
	@%p13 bra 	$L__BB0_24;
	ld.global.nc.u32 	%r656, [%rd6+160];
	xor.b32  	%r1012, %r1012, %r656;
	ld.global.nc.u32 	%r657, [%rd6+164];
	xor.b32  	%r1011, %r1011, %r657;
	ld.global.nc.u32 	%r658, [%rd6+168];
	xor.b32  	%r1010, %r1010, %r658;
	ld.global.nc.u32 	%r659, [%rd6+172];
	xor.b32  	%r1009, %r1009, %r659;
	ld.global.nc.u32 	%r660, [%rd6+176];
	xor.b32  	%r1008, %r1008, %r660;
$L__BB0_24:
	and.b32  	%r662, %r596, 512;
	setp.eq.s32 	%p14, %r662, 0;
	@%p14 bra 	$L__BB0_26;
	ld.global.nc.u32 	%r663, [%rd6+180];
	xor.b32  	%r1012, %r1012, %r663;
	ld.global.nc.u32 	%r664, [%rd6+184];
	xor.b32  	%r1011, %r1011, %r664;
	ld.global.nc.u32 	%r665, [%rd6+188];
	xor.b32  	%r1010, %r1010, %r665;
	ld.global.nc.u32 	%r666, [%rd6+192];
	xor.b32  	%r1009, %r1009, %r666;
	ld.global.nc.u32 	%r667, [%rd6+196];
	xor.b32  	%r1008, %r1008, %r667;
$L__BB0_26:
	and.b32  	%r669, %r596, 1024;
	setp.eq.s32 	%p15, %r669, 0;
	@%p15 bra 	$L__BB0_28;
	ld.global.nc.u32 	%r670, [%rd6+200];
	xor.b32  	%r1012, %r1012, %r670;
	ld.global.nc.u32 	%r671, [%rd6+204];
	xor.b32  	%r1011, %r1011, %r671;
	ld.global.nc.u32 	%r672, [%rd6+208];
	xor.b32  	%r1010, %r1010, %r672;
	ld.global.nc.u32 	%r673, [%rd6+212];
	xor.b32  	%r1009, %r1009, %r673;
	ld.global.nc.u32 	%r674, [%rd6+216];
	xor.b32  	%r1008, %r1008, %r674;
$L__BB0_28:
	and.b32  	%r676, %r596, 2048;
	setp.eq.s32 	%p16, %r676, 0;
	@%p16 bra 	$L__BB0_30;
	ld.global.nc.u32 	%r677, [%rd6+220];
	xor.b32  	%r1012, %r1012, %r677;
	ld.global.nc.u32 	%r678, [%rd6+224];
	xor.b32  	%r1011, %r1011, %r678;
	ld.global.nc.u32 	%r679, [%rd6+228];
	xor.b32  	%r1010, %r1010, %r679;
	ld.global.nc.u32 	%r680, [%rd6+232];
	xor.b32  	%r1009, %r1009, %r680;
	ld.global.nc.u32 	%r681, [%rd6+236];
	xor.b32  	%r1008, %r1008, %r681;
$L__BB0_30:
	and.b32  	%r683, %r596, 4096;
	setp.eq.s32 	%p17, %r683, 0;
	@%p17 bra 	$L__BB0_32;
	ld.global.nc.u32 	%r684, [%rd6+240];
	xor.b32  	%r1012, %r1012, %r684;
	ld.global.nc.u32 	%r685, [%rd6+244];
	xor.b32  	%r1011, %r1011, %r685;
	ld.global.nc.u32 	%r686, [%rd6+248];
	xor.b32  	%r1010, %r1010, %r686;
	ld.global.nc.u32 	%r687, [%rd6+252];
	xor.b32  	%r1009, %r1009, %r687;
	ld.global.nc.u32 	%r688, [%rd6+256];
	xor.b32  	%r1008, %r1008, %r688;
$L__BB0_32:
	and.b32  	%r690, %r596, 8192;
	setp.eq.s32 	%p18, %r690, 0;
	@%p18 bra 	$L__BB0_34;
	ld.global.nc.u32 	%r691, [%rd6+260];
	xor.b32  	%r1012, %r1012, %r691;
	ld.global.nc.u32 	%r692, [%rd6+264];
	xor.b32  	%r1011, %r1011, %r692;
	ld.global.nc.u32 	%r693, [%rd6+268];
	xor.b32  	%r1010, %r1010, %r693;
	ld.global.nc.u32 	%r694, [%rd6+272];
	xor.b32  	%r1009, %r1009, %r694;
	ld.global.nc.u32 	%r695, [%rd6+276];
	xor.b32  	%r1008, %r1008, %r695;
$L__BB0_34:
	and.b32  	%r697, %r596, 16384;
	setp.eq.s32 	%p19, %r697, 0;
	@%p19 bra 	$L__BB0_36;
	ld.global.nc.u32 	%r698, [%rd6+280];
	xor.b32  	%r1012, %r1012, %r698;
	ld.global.nc.u32 	%r699, [%rd6+284];
	xor.b32  	%r1011, %r1011, %r699;
	ld.global.nc.u32 	%r700, [%rd6+288];
	xor.b32  	%r1010, %r1010, %r700;
	ld.global.nc.u32 	%r701, [%rd6+292];
	xor.b32  	%r1009, %r1009, %r701;
	ld.global.nc.u32 	%r702, [%rd6+296];
	xor.b32  	%r1008, %r1008, %r702;
$L__BB0_36:
	and.b32  	%r704, %r596, 32768;
	setp.eq.s32 	%p20, %r704, 0;
	@%p20 bra 	$L__BB0_38;
	ld.global.nc.u32 	%r705, [%rd6+300];
	xor.b32  	%r1012, %r1012, %r705;
	ld.global.nc.u32 	%r706, [%rd6+304];
	xor.b32  	%r1011, %r1011, %r706;
	ld.global.nc.u32 	%r707, [%rd6+308];
	xor.b32  	%r1010, %r1010, %r707;
	ld.global.nc.u32 	%r708, [%rd6+312];
	xor.b32  	%r1009, %r1009, %r708;
	ld.global.nc.u32 	%r709, [%rd6+316];
	xor.b32  	%r1008, %r1008, %r709;
$L__BB0_38:
	add.s32 	%r1007, %r1007, 16;
	setp.ne.s32 	%p21, %r1007, 32;
	@%p21 bra 	$L__BB0_6;
	mad.lo.s32 	%r710, %r1001, -31, %r21;
	add.s32 	%r1001, %r710, 1;
	setp.ne.s32 	%p22, %r1001, 5;
	@%p22 bra 	$L__BB0_5;
	st.local.u32 	[%rd1+4], %r1012;
	st.local.v2.u32 	[%rd1+8], {%r1011, %r1010};
	st.local.v2.u32 	[%rd1+16], {%r1009, %r1008};
	setp.eq.s64 	%p23, %rd4, 1;
	@%p23 bra 	$L__BB0_115;
	mov.b32 	%r1008, 0;
	mov.u32 	%r1009, %r1008;
	mov.u32 	%r1010, %r1008;
	mov.u32 	%r1011, %r1008;
	mov.u32 	%r1012, %r1008;
	mov.u32 	%r1093, %r1008;
$L__BB0_42:
	mul.wide.u32 	%rd25, %r1093, 4;
	add.s64 	%rd26, %rd1, %rd25;
	ld.local.u32 	%r196, [%rd26+4];
	shl.b32 	%r197, %r1093, 5;
	mov.b32 	%r1099, 0;
$L__BB0_43:
	.pragma "nounroll";
	shr.u32 	%r713, %r196, %r1099;
	and.b32  	%r714, %r713, 1;
	setp.eq.b32 	%p24, %r714, 1;
	not.pred 	%p25, %p24;
	add.s32 	%r715, %r197, %r1099;
	mul.lo.s32 	%r716, %r715, 5;
	mul.wide.u32 	%rd27, %r716, 4;
	add.s64 	%rd7, %rd5, %rd27;
	@%p25 bra 	$L__BB0_45;
	ld.global.nc.u32 	%r717, [%rd7];
	xor.b32  	%r1012, %r1012, %r717;
	ld.global.nc.u32 	%r718, [%rd7+4];
	xor.b32  	%r1011, %r1011, %r718;
	ld.global.nc.u32 	%r719, [%rd7+8];
	xor.b32  	%r1010, %r1010, %r719;
	ld.global.nc.u32 	%r720, [%rd7+12];
	xor.b32  	%r1009, %r1009, %r720;
	ld.global.nc.u32 	%r721, [%rd7+16];
	xor.b32  	%r1008, %r1008, %r721;
$L__BB0_45:
	and.b32  	%r723, %r713, 2;
	setp.eq.s32 	%p26, %r723, 0;
	@%p26 bra 	$L__BB0_47;
	ld.global.nc.u32 	%r724, [%rd7+20];
	xor.b32  	%r1012, %r1012, %r724;
	ld.global.nc.u32 	%r725, [%rd7+24];
	xor.b32  	%r1011, %r1011, %r725;
	ld.global.nc.u32 	%r726, [%rd7+28];
	xor.b32  	%r1010, %r1010, %r726;
	ld.global.nc.u32 	%r727, [%rd7+32];
	xor.b32  	%r1009, %r1009, %r727;
	ld.global.nc.u32 	%r728, [%rd7+36];
	xor.b32  	%r1008, %r1008, %r728;
$L__BB0_47:
	and.b32  	%r730, %r713, 4;
	setp.eq.s32 	%p27, %r730, 0;
	@%p27 bra 	$L__BB0_49;
	ld.global.nc.u32 	%r731, [%rd7+40];
	xor.b32  	%r1012, %r1012, %r731;
	ld.global.nc.u32 	%r732, [%rd7+44];
	xor.b32  	%r1011, %r1011, %r732;
	ld.global.nc.u32 	%r733, [%rd7+48];
	xor.b32  	%r1010, %r1010, %r733;
	ld.global.nc.u32 	%r734, [%rd7+52];
	xor.b32  	%r1009, %r1009, %r734;
	ld.global.nc.u32 	%r735, [%rd7+56];
	xor.b32  	%r1008, %r1008, %r735;
$L__BB0_49:
	and.b32  	%r737, %r713, 8;
	setp.eq.s32 	%p28, %r737, 0;
	@%p28 bra 	$L__BB0_51;
	ld.global.nc.u32 	%r738, [%rd7+60];
	xor.b32  	%r1012, %r1012, %r738;
	ld.global.nc.u32 	%r739, [%rd7+64];
	xor.b32  	%r1011, %r1011, %r739;
	ld.global.nc.u32 	%r740, [%rd7+68];
	xor.b32  	%r1010, %r1010, %r740;
	ld.global.nc.u32 	%r741, [%rd7+72];
	xor.b32  	%r1009, %r1009, %r741;
	ld.global.nc.u32 	%r742, [%rd7+76];
	xor.b32  	%r1008, %r1008, %r742;
$L__BB0_51:
	and.b32  	%r744, %r713, 16;
	setp.eq.s32 	%p29, %r744, 0;
	@%p29 bra 	$L__BB0_53;
	ld.global.nc.u32 	%r745, [%rd7+80];
	xor.b32  	%r1012, %r1012, %r745;
	ld.global.nc.u32 	%r746, [%rd7+84];
	xor.b32  	%r1011, %r1011, %r746;
	ld.global.nc.u32 	%r747, [%rd7+88];
	xor.b32  	%r1010, %r1010, %r747;
	ld.global.nc.u32 	%r748, [%rd7+92];
	xor.b32  	%r1009, %r1009, %r748;
	ld.global.nc.u32 	%r749, [%rd7+96];
	xor.b32  	%r1008, %r1008, %r749;
$L__BB0_53:
	and.b32  	%r751, %r713, 32;
	setp.eq.s32 	%p30, %r751, 0;
	@%p30 bra 	$L__BB0_55;
	ld.global.nc.u32 	%r752, [%rd7+100];
	xor.b32  	%r1012, %r1012, %r752;
	ld.global.nc.u32 	%r753, [%rd7+104];
	xor.b32  	%r1011, %r1011, %r753;
	ld.global.nc.u32 	%r754, [%rd7+108];
	xor.b32  	%r1010, %r1010, %r754;
	ld.global.nc.u32 	%r755, [%rd7+112];
	xor.b32  	%r1009, %r1009, %r755;
	ld.global.nc.u32 	%r756, [%rd7+116];
	xor.b32  	%r1008, %r1008, %r756;
$L__BB0_55:
	and.b32  	%r758, %r713, 64;
	setp.eq.s32 	%p31, %r758, 0;
	@%p31 bra 	$L__BB0_57;
	ld.global.nc.u32 	%r759, [%rd7+120];
	xor.b32  	%r1012, %r1012, %r759;
	ld.global.nc.u32 	%r760, [%rd7+124];
	xor.b32  	%r1011, %r1011, %r760;
	ld.global.nc.u32 	%r761, [%rd7+128];
	xor.b32  	%r1010, %r1010, %r761;
	ld.global.nc.u32 	%r762, [%rd7+132];
	xor.b32  	%r1009, %r1009, %r762;
	ld.global.nc.u32 	%r763, [%rd7+136];
	xor.b32  	%r1008, %r1008, %r763;
$L__BB0_57:
	and.b32  	%r765, %r713, 128;
	setp.eq.s32 	%p32, %r765, 0;
	@%p32 bra 	$L__BB0_59;
	ld.global.nc.u32 	%r766, [%rd7+140];
	xor.b32  	%r1012, %r1012, %r766;
	ld.global.nc.u32 	%r767, [%rd7+144];
	xor.b32  	%r1011, %r1011, %r767;
	ld.global.nc.u32 	%r768, [%rd7+148];
	xor.b32  	%r1010, %r1010, %r768;
	ld.global.nc.u32 	%r769, [%rd7+152];
	xor.b32  	%r1009, %r1009, %r769;
	ld.global.nc.u32 	%r770, [%rd7+156];
	xor.b32  	%r1008, %r1008, %r770;
$L__BB0_59:
	and.b32  	%r772, %r713, 256;
	setp.eq.s32 	%p33, %r772, 0;
	@%p33 bra 	$L__BB0_61;
	ld.global.nc.u32 	%r773, [%rd7+160];
	xor.b32  	%r1012, %r1012, %r773;
	ld.global.nc.u32 	%r774, [%rd7+164];
	xor.b32  	%r1011, %r1011, %r774;
	ld.global.nc.u32 	%r775, [%rd7+168];
	xor.b32  	%r1010, %r1010, %r775;
	ld.global.nc.u32 	%r776, [%rd7+172];
	xor.b32  	%r1009, %r1009, %r776;
	ld.global.nc.u32 	%r777, [%rd7+176];
	xor.b32  	%r1008, %r1008, %r777;
$L__BB0_61:
	and.b32  	%r779, %r713, 512;
	setp.eq.s32 	%p34, %r779, 0;
	@%p34 bra 	$L__BB0_63;
	ld.global.nc.u32 	%r780, [%rd7+180];
	xor.b32  	%r1012, %r1012, %r780;
	ld.global.nc.u32 	%r781, [%rd7+184];
	xor.b32  	%r1011, %r1011, %r781;
	ld.global.nc.u32 	%r782, [%rd7+188];
	xor.b32  	%r1010, %r1010, %r782;
	ld.global.nc.u32 	%r783, [%rd7+192];
	xor.b32  	%r1009, %r1009, %r783;
	ld.global.nc.u32 	%r784, [%rd7+196];
	xor.b32  	%r1008, %r1008, %r784;
$L__BB0_63:
	and.b32  	%r786, %r713, 1024;
	setp.eq.s32 	%p35, %r786, 0;
	@%p35 bra 	$L__BB0_65;
	ld.global.nc.u32 	%r787, [%rd7+200];
	xor.b32  	%r1012, %r1012, %r787;
	ld.global.nc.u32 	%r788, [%rd7+204];
	xor.b32  	%r1011, %r1011, %r788;
	ld.global.nc.u32 	%r789, [%rd7+208];
	xor.b32  	%r1010, %r1010, %r789;
	ld.global.nc.u32 	%r790, [%rd7+212];
	xor.b32  	%r1009, %r1009, %r790;
	ld.global.nc.u32 	%r791, [%rd7+216];
	xor.b32  	%r1008, %r1008, %r791;
$L__BB0_65:
	and.b32  	%r793, %r713, 2048;
	setp.eq.s32 	%p36, %r793, 0;
	@%p36 bra 	$L__BB0_67;
	ld.global.nc.u32 	%r794, [%rd7+220];
	xor.b32  	%r1012, %r1012, %r794;
	ld.global.nc.u32 	%r795, [%rd7+224];
	xor.b32  	%r1011, %r1011, %r795;
	ld.global.nc.u32 	%r796, [%rd7+228];
	xor.b32  	%r1010, %r1010, %r796;
	ld.global.nc.u32 	%r797, [%rd7+232];
	xor.b32  	%r1009, %r1009, %r797;
	ld.global.nc.u32 	%r798, [%rd7+236];
	xor.b32  	%r1008, %r1008, %r798;
$L__BB0_67:
	and.b32  	%r800, %r713, 4096;
	setp.eq.s32 	%p37, %r800, 0;
	@%p37 bra 	$L__BB0_69;
	ld.global.nc.u32 	%r801, [%rd7+240];
	xor.b32  	%r1012, %r1012, %r801;
	ld.global.nc.u32 	%r802, [%rd7+244];
	xor.b32  	%r1011, %r1011, %r802;
	ld.global.nc.u32 	%r803, [%rd7+248];
	xor.b32  	%r1010, %r1010, %r803;
	ld.global.nc.u32 	%r804, [%rd7+252];
	xor.b32  	%r1009, %r1009, %r804;
	ld.global.nc.u32 	%r805, [%rd7+256];
	xor.b32  	%r1008, %r1008, %r805;
$L__BB0_69:
	and.b32  	%r807, %r713, 8192;
	setp.eq.s32 	%p38, %r807, 0;
	@%p38 bra 	$L__BB0_71;
	ld.global.nc.u32 	%r808, [%rd7+260];
	xor.b32  	%r1012, %r1012, %r808;
	ld.global.nc.u32 	%r809, [%rd7+264];
	xor.b32  	%r1011, %r1011, %r809;
	ld.global.nc.u32 	%r810, [%rd7+268];
	xor.b32  	%r1010, %r1010, %r810;
	ld.global.nc.u32 	%r811, [%rd7+272];
	xor.b32  	%r1009, %r1009, %r811;
	ld.global.nc.u32 	%r812, [%rd7+276];
	xor.b32  	%r1008, %r1008, %r812;
$L__BB0_71:
	and.b32  	%r814, %r713, 16384;
	setp.eq.s32 	%p39, %r814, 0;
	@%p39 bra 	$L__BB0_73;
	ld.global.nc.u32 	%r815, [%rd7+280];
	xor.b32  	%r1012, %r1012, %r815;
	ld.global.nc.u32 	%r816, [%rd7+284];
	xor.b32  	%r1011, %r1011, %r816;
	ld.global.nc.u32 	%r817, [%rd7+288];
	xor.b32  	%r1010, %r1010, %r817;
	ld.global.nc.u32 	%r818, [%rd7+292];
	xor.b32  	%r1009, %r1009, %r818;
	ld.global.nc.u32 	%r819, [%rd7+296];
	xor.b32  	%r1008, %r1008, %r819;
$L__BB0_73:
	and.b32  	%r821, %r713, 32768;
	setp.eq.s32 	%p40, %r821, 0;
	@%p40 bra 	$L__BB0_75;
	ld.global.nc.u32 	%r822, [%rd7+300];
	xor.b32  	%r1012, %r1012, %r822;
	ld.global.nc.u32 	%r823, [%rd7+304];
	xor.b32  	%r1011, %r1011, %r823;
	ld.global.nc.u32 	%r824, [%rd7+308];
	xor.b32  	%r1010, %r1010, %r824;
	ld.global.nc.u32 	%r825, [%rd7+312];
	xor.b32  	%r1009, %r1009, %r825;
	ld.global.nc.u32 	%r826, [%rd7+316];
	xor.b32  	%r1008, %r1008, %r826;
$L__BB0_75:
	add.s32 	%r1099, %r1099, 16;
	setp.ne.s32 	%p41, %r1099, 32;
	@%p41 bra 	$L__BB0_43;
	mad.lo.s32 	%r827, %r1093, -31, %r197;
	add.s32 	%r1093, %r827, 1;
	setp.ne.s32 	%p42, %r1093, 5;
	@%p42 bra 	$L__BB0_42;
	st.local.u32 	[%rd1+4], %r1012;
	st.local.v2.u32 	[%rd1+8], {%r1011, %r1010};
	st.local.v2.u32 	[%rd1+16], {%r1009, %r1008};
	setp.ne.s64 	%p43, %rd4, 3;
	@%p43 bra 	$L__BB0_115;
	mov.b32 	%r1008, 0;
	mov.u32 	%r1009, %r1008;
	mov.u32 	%r1010, %r1008;
	mov.u32 	%r1011, %r1008;
	mov.u32 	%r1012, %r1008;
	mov.u32 	%r1185, %r1008;
$L__BB0_79:
	mul.wide.u32 	%rd28, %r1185, 4;
	add.s64 	%rd29, %rd1, %rd28;
	ld.local.u32 	%r372, [%rd29+4];
	shl.b32 	%r373, %r1185, 5;
	mov.b32 	%r1191, 0;
$L__BB0_80:
	.pragma "nounroll";
	shr.u32 	%r830, %r372, %r1191;
	and.b32  	%r831, %r830, 1;
	setp.eq.b32 	%p44, %r831, 1;
	not.pred 	%p45, %p44;
	add.s32 	%r832, %r373, %r1191;
	mul.lo.s32 	%r833, %r832, 5;
	mul.wide.u32 	%rd30, %r833, 4;
	add.s64 	%rd8, %rd5, %rd30;
	@%p45 bra 	$L__BB0_82;
	ld.global.nc.u32 	%r834, [%rd8];
	xor.b32  	%r1012, %r1012, %r834;
	ld.global.nc.u32 	%r835, [%rd8+4];
	xor.b32  	%r1011, %r1011, %r835;
	ld.global.nc.u32 	%r836, [%rd8+8];
	xor.b32  	%r1010, %r1010, %r836;
	ld.global.nc.u32 	%r837, [%rd8+12];
	xor.b32  	%r1009, %r1009, %r837;
	ld.global.nc.u32 	%r838, [%rd8+16];
	xor.b32  	%r1008, %r1008, %r838;
$L__BB0_82:
	and.b32  	%r840, %r830, 2;
	setp.eq.s32 	%p46, %r840, 0;
	@%p46 bra 	$L__BB0_84;
	ld.global.nc.u32 	%r841, [%rd8+20];
	xor.b32  	%r1012, %r1012, %r841;
	ld.global.nc.u32 	%r842, [%rd8+24];
	xor.b32  	%r1011, %r1011, %r842;
	ld.global.nc.u32 	%r843, [%rd8+28];
	xor.b32  	%r1010, %r1010, %r843;
	ld.global.nc.u32 	%r844, [%rd8+32];
	xor.b32  	%r1009, %r1009, %r844;
	ld.global.nc.u32 	%r845, [%rd8+36];
	xor.b32  	%r1008, %r1008, %r845;
$L__BB0_84:
	and.b32  	%r847, %r830, 4;
	setp.eq.s32 	%p47, %r847, 0;
	@%p47 bra 	$L__BB0_86;
	ld.global.nc.u32 	%r848, [%rd8+40];
	xor.b32  	%r1012, %r1012, %r848;
	ld.global.nc.u32 	%r849, [%rd8+44];
	xor.b32  	%r1011, %r1011, %r849;
	ld.global.nc.u32 	%r850, [%rd8+48];
	xor.b32  	%r1010, %r1010, %r850;
	ld.global.nc.u32 	%r851, [%rd8+52];
	xor.b32  	%r1009, %r1009, %r851;
	ld.global.nc.u32 	%r852, [%rd8+56];
	xor.b32  	%r1008, %r1008, %r852;
$L__BB0_86:
	and.b32  	%r854, %r830, 8;
	setp.eq.s32 	%p48, %r854, 0;
	@%p48 bra 	$L__BB0_88;
	ld.global.nc.u32 	%r855, [%rd8+60];
	xor.b32  	%r1012, %r1012, %r855;
	ld.global.nc.u32 	%r856, [%rd8+64];
	xor.b32  	%r1011, %r1011, %r856;
	ld.global.nc.u32 	%r857, [%rd8+68];
	xor.b32  	%r1010, %r1010, %r857;
	ld.global.nc.u32 	%r858, [%rd8+72];
	xor.b32  	%r1009, %r1009, %r858;
	ld.global.nc.u32 	%r859, [%rd8+76];
	xor.b32  	%r1008, %r1008, %r859;
$L__BB0_88:
	and.b32  	%r861, %r830, 16;
	setp.eq.s32 	%p49, %r861, 0;
	@%p49 bra 	$L__BB0_90;
	ld.global.nc.u32 	%r862, [%rd8+80];
	xor.b32  	%r1012, %r1012, %r862;
	ld.global.nc.u32 	%r863, [%rd8+84];
	xor.b32  	%r1011, %r1011, %r863;
	ld.global.nc.u32 	%r864, [%rd8+88];
	xor.b32  	%r1010, %r1010, %r864;
	ld.global.nc.u32 	%r865, [%rd8+92];
	xor.b32  	%r1009, %r1009, %r865;
	ld.global.nc.u32 	%r866, [%rd8+96];
	xor.b32  	%r1008, %r1008, %r866;
$L__BB0_90:
	and.b32  	%r868, %r830, 32;
	setp.eq.s32 	%p50, %r868, 0;
	@%p50 bra 	$L__BB0_92;
	ld.global.nc.u32 	%r869, [%rd8+100];
	xor.b32  	%r1012, %r1012, %r869;
	ld.global.nc.u32 	%r870, [%rd8+104];
	xor.b32  	%r1011, %r1011, %r870;
	ld.global.nc.u32 	%r871, [%rd8+108];
	xor.b32  	%r1010, %r1010, %r871;
	ld.global.nc.u32 	%r872, [%rd8+112];
	xor.b32  	%r1009, %r1009, %r872;
	ld.global.nc.u32 	%r873, [%rd8+116];
	xor.b32  	%r1008, %r1008, %r873;
$L__BB0_92:
	and.b32  	%r875, %r830, 64;
	setp.eq.s32 	%p51, %r875, 0;
	@%p51 bra 	$L__BB0_94;
	ld.global.nc.u32 	%r876, [%rd8+120];
	xor.b32  	%r1012, %r1012, %r876;
	ld.global.nc.u32 	%r877, [%rd8+124];
	xor.b32  	%r1011, %r1011, %r877;
	ld.global.nc.u32 	%r878, [%rd8+128];
	xor.b32  	%r1010, %r1010, %r878;
	ld.global.nc.u32 	%r879, [%rd8+132];
	xor.b32  	%r1009, %r1009, %r879;
	ld.global.nc.u32 	%r880, [%rd8+136];
	xor.b32  	%r1008, %r1008, %r880;
$L__BB0_94:
	and.b32  	%r882, %r830, 128;
	setp.eq.s32 	%p52, %r882, 0;
	@%p52 bra 	$L__BB0_96;
	ld.global.nc.u32 	%r883, [%rd8+140];
	xor.b32  	%r1012, %r1012, %r883;
	ld.global.nc.u32 	%r884, [%rd8+144];
	xor.b32  	%r1011, %r1011, %r884;
	ld.global.nc.u32 	%r885, [%rd8+148];
	xor.b32  	%r1010, %r1010, %r885;
	ld.global.nc.u32 	%r886, [%rd8+152];
	xor.b32  	%r1009, %r1009, %r886;
	ld.global.nc.u32 	%r887, [%rd8+156];
	xor.b32  	%r1008, %r1008, %r887;
$L__BB0_96:
	and.b32  	%r889, %r830, 256;
	setp.eq.s32 	%p53, %r889, 0;
	@%p53 bra 	$L__BB0_98;
	ld.global.nc.u32 	%r890, [%rd8+160];
	xor.b32  	%r1012, %r1012, %r890;
	ld.global.nc.u32 	%r891, [%rd8+164];
	xor.b32  	%r1011, %r1011, %r891;
	ld.global.nc.u32 	%r892, [%rd8+168];
	xor.b32  	%r1010, %r1010, %r892;
	ld.global.nc.u32 	%r893, [%rd8+172];
	xor.b32  	%r1009, %r1009, %r893;
	ld.global.nc.u32 	%r894, [%rd8+176];
	xor.b32  	%r1008, %r1008, %r894;
$L__BB0_98:
	and.b32  	%r896, %r830, 512;
	setp.eq.s32 	%p54, %r896, 0;
	@%p54 bra 	$L__BB0_100;
	ld.global.nc.u32 	%r897, [%rd8+180];
	xor.b32  	%r1012, %r1012, %r897;
	ld.global.nc.u32 	%r898, [%rd8+184];
	xor.b32  	%r1011, %r1011, %r898;
	ld.global.nc.u32 	%r899, [%rd8+188];
	xor.b32  	%r1010, %r1010, %r899;
	ld.global.nc.u32 	%r900, [%rd8+192];
	xor.b32  	%r1009, %r1009, %r900;
	ld.global.nc.u32 	%r901, [%rd8+196];
	xor.b32  	%r1008, %r1008, %r901;
$L__BB0_100:
	and.b32  	%r903, %r830, 1024;
	setp.eq.s32 	%p55, %r903, 0;
	@%p55 bra 	$L__BB0_102;
	ld.global.nc.u32 	%r904, [%rd8+200];
	xor.b32  	%r1012, %r1012, %r904;
	ld.global.nc.u32 	%r905, [%rd8+204];
	xor.b32  	%r1011, %r1011, %r905;
	ld.global.nc.u32 	%r906, [%rd8+208];
	xor.b32  	%r1010, %r1010, %r906;
	ld.global.nc.u32 	%r907, [%rd8+212];
	xor.b32  	%r1009, %r1009, %r907;
	ld.global.nc.u32 	%r908, [%rd8+216];
	xor.b32  	%r1008, %r1008, %r908;
$L__BB0_102:
	and.b32  	%r910, %r830, 2048;
	setp.eq.s32 	%p56, %r910, 0;
	@%p56 bra 	$L__BB0_104;
	ld.global.nc.u32 	%r911, [%rd8+220];
	xor.b32  	%r1012, %r1012, %r911;
	ld.global.nc.u32 	%r912, [%rd8+224];
	xor.b32  	%r1011, %r1011, %r912;
	ld.global.nc.u32 	%r913, [%rd8+228];
	xor.b32  	%r1010, %r1010, %r913;
	ld.global.nc.u32 	%r914, [%rd8+232];
	xor.b32  	%r1009, %r1009, %r914;
	ld.global.nc.u32 	%r915, [%rd8+236];
	xor.b32  	%r1008, %r1008, %r915;
$L__BB0_104:
	and.b32  	%r917, %r830, 4096;
	setp.eq.s32 	%p57, %r917, 0;
	@%p57 bra 	$L__BB0_106;
	ld.global.nc.u32 	%r918, [%rd8+240];
	xor.b32  	%r1012, %r1012, %r918;
	ld.global.nc.u32 	%r919, [%rd8+244];
	xor.b32  	%r1011, %r1011, %r919;
	ld.global.nc.u32 	%r920, [%rd8+248];
	xor.b32  	%r1010, %r1010, %r920;
	ld.global.nc.u32 	%r921, [%rd8+252];
	xor.b32  	%r1009, %r1009, %r921;
	ld.global.nc.u32 	%r922, [%rd8+256];
	xor.b32  	%r1008, %r1008, %r922;
$L__BB0_106:
	and.b32  	%r924, %r830, 8192;
	setp.eq.s32 	%p58, %r924, 0;
	@%p58 bra 	$L__BB0_108;
	ld.global.nc.u32 	%r925, [%rd8+260];
	xor.b32  	%r1012, %r1012, %r925;
	ld.global.nc.u32 	%r926, [%rd8+264];
	xor.b32  	%r1011, %r1011, %r926;
	ld.global.nc.u32 	%r927, [%rd8+268];
	xor.b32  	%r1010, %r1010, %r927;
	ld.global.nc.u32 	%r928, [%rd8+272];
	xor.b32  	%r1009, %r1009, %r928;
	ld.global.nc.u32 	%r929, [%rd8+276];
	xor.b32  	%r1008, %r1008, %r929;
$L__BB0_108:
	and.b32  	%r931, %r830, 16384;
	setp.eq.s32 	%p59, %r931, 0;
	@%p59 bra 	$L__BB0_110;
	ld.global.nc.u32 	%r932, [%rd8+280];
	xor.b32  	%r1012, %r1012, %r932;
	ld.global.nc.u32 	%r933, [%rd8+284];
	xor.b32  	%r1011, %r1011, %r933;
	ld.global.nc.u32 	%r934, [%rd8+288];
	xor.b32  	%r1010, %r1010, %r934;
	ld.global.nc.u32 	%r935, [%rd8+292];
	xor.b32  	%r1009, %r1009, %r935;
	ld.global.nc.u32 	%r936, [%rd8+296];
	xor.b32  	%r1008, %r1008, %r936;
$L__BB0_110:
	and.b32  	%r938, %r830, 32768;
	setp.eq.s32 	%p60, %r938, 0;
	@%p60 bra 	$L__BB0_112;
	ld.global.nc.u32 	%r939, [%rd8+300];
	xor.b32  	%r1012, %r1012, %r939;
	ld.global.nc.u32 	%r940, [%rd8+304];
	xor.b32  	%r1011, %r1011, %r940;
	ld.global.nc.u32 	%r941, [%rd8+308];
	xor.b32  	%r1010, %r1010, %r941;
	ld.global.nc.u32 	%r942, [%rd8+312];
	xor.b32  	%r1009, %r1009, %r942;
	ld.global.nc.u32 	%r943, [%rd8+316];
	xor.b32  	%r1008, %r1008, %r943;
$L__BB0_112:
	add.s32 	%r1191, %r1191, 16;
	setp.ne.s32 	%p61, %r1191, 32;
	@%p61 bra 	$L__BB0_80;
	mad.lo.s32 	%r944, %r1185, -31, %r373;
	add.s32 	%r1185, %r944, 1;
	setp.ne.s32 	%p62, %r1185, 5;
	@%p62 bra 	$L__BB0_79;
	st.local.u32 	[%rd1+4], %r1012;
	st.local.v2.u32 	[%rd1+8], {%r1011, %r1010};
	st.local.v2.u32 	[%rd1+16], {%r1009, %r1008};
$L__BB0_115:
	shr.u64 	%rd44, %rd3, 2;
	add.s32 	%r995, %r995, 1;
	setp.gt.u64 	%p63, %rd3, 3;
	@%p63 bra 	$L__BB0_3;
$L__BB0_116:
	ld.param.u64 	%rd42, [_Z23init_reservoir_topologyPKiS0_PKfPiP19ReservoirConnectionify_param_0];
	cvta.to.global.u64 	%rd31, %rd42;
	mul.wide.s32 	%rd32, %r1, 4;
	add.s64 	%rd33, %rd31, %rd32;
	ld.global.nc.u32 	%r1288, [%rd33];
	ld.global.nc.u32 	%r554, [%rd33+4];
	sub.s32 	%r945, %r554, %r1288;
	cvt.rn.f32.s32 	%f1, %r945;
	cvta.to.global.u64 	%rd34, %rd16;
	add.s64 	%rd35, %rd34, %rd32;
	ld.global.nc.u32 	%r555, [%rd35];
	setp.le.s32 	%p64, %r554, %r1288;
	@%p64 bra 	$L__BB0_121;
	ld.param.u64 	%rd43, [_Z23init_reservoir_topologyPKiS0_PKfPiP19ReservoirConnectionify_param_2];
	cvta.to.global.u64 	%rd10, %rd14;
	cvta.to.global.u64 	%rd11, %rd43;
	cvta.to.global.u64 	%rd12, %rd17;
	mul.f32 	%f3, %f2, %f1;
	mul.f32 	%f4, %f3, 0f40800000;
	cvt.rzi.s32.f32 	%r947, %f4;
	max.s32 	%r556, %r947, 1;
	mov.b32 	%r1296, 0;
	sqrt.rn.f32 	%f14, %f1;
$L__BB0_118:
	mul.wide.s32 	%rd36, %r1288, 4;
	add.s64 	%rd37, %rd10, %rd36;
	ld.global.nc.u32 	%r565, [%rd37];
	mul.wide.s32 	%rd38, %r565, 4;
	add.s64 	%rd39, %rd11, %rd38;
	ld.global.nc.f32 	%f5, [%rd39];
	add.f32 	%f6, %f5, 0f3DCCCCCD;
	mul.f32 	%f7, %f2, %f6;
	shr.u32 	%r948, %r1012, 2;
	xor.b32  	%r949, %r948, %r1012;
	shl.b32 	%r950, %r1008, 4;
	shl.b32 	%r951, %r949, 1;
	xor.b32  	%r952, %r951, %r950;
	xor.b32  	%r953, %r952, %r949;
	xor.b32  	%r566, %r953, %r1008;
	add.s32 	%r1290, %r1282, 362437;
	add.s32 	%r954, %r566, %r1290;
	cvt.rn.f32.u32 	%f8, %r954;
	fma.rn.f32 	%f9, %f8, 0f2F800000, 0f2F000000;
	setp.geu.f32 	%p65, %f9, %f7;
	mov.u32 	%r1291, %r566;
	@%p65 bra 	$L__BB0_120;
	shr.u32 	%r955, %r1011, 2;
	xor.b32  	%r956, %r955, %r1011;
	shl.b32 	%r957, %r566, 4;
	shl.b32 	%r958, %r956, 1;
	xor.b32  	%r959, %r958, %r957;
	xor.b32  	%r960, %r959, %r956;
	xor.b32  	%r568, %r960, %r566;
	xor.b32  	%r961, %r1282, 2;
	add.s32 	%r962, %r568, %r961;
	and.b32  	%r963, %r962, 3;
	shr.u32 	%r964, %r1010, 2;
	xor.b32  	%r965, %r964, %r1010;
	shl.b32 	%r966, %r568, 4;
	shl.b32 	%r967, %r965, 1;
	xor.b32  	%r968, %r967, %r966;
	xor.b32  	%r969, %r968, %r965;
	xor.b32  	%r569, %r969, %r568;
	add.s32 	%r970, %r1282, %r569;
	add.s32 	%r971, %r970, -1;
	and.b32  	%r972, %r971, 3;
	shr.u32 	%r973, %r1009, 2;
	xor.b32  	%r974, %r973, %r1009;
	shl.b32 	%r975, %r569, 4;
	shl.b32 	%r976, %r974, 1;
	xor.b32  	%r977, %r976, %r975;
	xor.b32  	%r978, %r977, %r974;
	xor.b32  	%r570, %r978, %r569;
	add.s32 	%r979, %r1282, %r570;
	add.s32 	%r980, %r979, 1449748;
	cvt.rn.f32.u32 	%f10, %r980;
	fma.rn.f32 	%f11, %f10, 0f2F800000, 0f2F000000;
	fma.rn.f32 	%f12, %f11, 0f40000000, 0fBF800000;
	mul.f32 	%f13, %f12, 0f3F666666;
	div.rn.f32 	%f15, %f13, %f14;
	shr.u32 	%r981, %r1008, 2;
	xor.b32  	%r982, %r981, %r1008;
	shl.b32 	%r983, %r570, 4;
	shl.b32 	%r984, %r982, 1;
	xor.b32  	%r985, %r984, %r983;
	xor.b32  	%r986, %r985, %r982;
	xor.b32  	%r1291, %r986, %r570;
	add.s32 	%r1290, %r1282, 1812185;
	add.s32 	%r987, %r1291, %r1290;
	cvt.rn.f32.u32 	%f16, %r987;
	fma.rn.f32 	%f17, %f16, 0f2F800000, 0f2F000000;
	mul.f32 	%f18, %f17, 0f40400000;
	add.s32 	%r988, %r1296, %r555;
	mul.wide.s32 	%rd40, %r988, 24;
	add.s64 	%rd41, %rd12, %rd40;
	st.global.u32 	[%rd41], %r1;
	st.global.u32 	[%rd41+4], %r565;
	st.global.u32 	[%rd41+8], %r963;
	st.global.u32 	[%rd41+12], %r972;
	st.global.f32 	[%rd41+16], %f15;
	st.global.f32 	[%rd41+20], %f18;
	add.s32 	%r1296, %r1296, 1;
	mov.u32 	%r1008, %r570;
	mov.u32 	%r1009, %r569;
	mov.u32 	%r1010, %r568;
	mov.u32 	%r1011, %r566;
$L__BB0_120:
	mov.u32 	%r1012, %r1011;
	mov.u32 	%r1011, %r1010;
	mov.u32 	%r1010, %r1009;
	mov.u32 	%r1009, %r1008;
	add.s32 	%r1288, %r1288, 1;
	setp.lt.s32 	%p66, %r1288, %r554;
	setp.lt.s32 	%p67, %r1296, %r556;
	and.pred  	%p68, %p66, %p67;
	mov.u32 	%r1282, %r1290;
	mov.u32 	%r1008, %r1291;
	@%p68 bra 	$L__BB0_118;
$L__BB0_121:
	ret;

}
	// .globl	_Z18init_vertex_statesP20VertexDendriticStatePKfiy
.visible .entry _Z18init_vertex_statesP20VertexDendriticStatePKfiy(
	.param .u64 .ptr .align 1 _Z18init_vertex_statesP20VertexDendriticStatePKfiy_param_0,
	.param .u64 .ptr .align 1 _Z18init_vertex_statesP20VertexDendriticStatePKfiy_param_1,
	.param .u32 _Z18init_vertex_statesP20VertexDendriticStatePKfiy_param_2,
	.param .u64 _Z18init_vertex_statesP20VertexDendriticStatePKfiy_param_3
)
{
	.local .align 8 .b8 	__local_depot1[48];
	.reg .b64 	%SP;
	.reg .b64 	%SPL;
	.reg .pred 	%p<64>;
	.reg .b32 	%r<1282>;
	.reg .b32 	%f<26>;
	.reg .b64 	%rd<32>;

	mov.u64 	%SPL, __local_depot1;
	ld.param.u64 	%rd10, [_Z18init_vertex_statesP20VertexDendriticStatePKfiy_param_0];
	ld.param.u64 	%rd11, [_Z18init_vertex_statesP20VertexDendriticStatePKfiy_param_1];
	ld.param.u32 	%r553, [_Z18init_vertex_statesP20VertexDendriticStatePKfiy_param_2];
	ld.param.u64 	%rd12, [_Z18init_vertex_statesP20VertexDendriticStatePKfiy_param_3];
	mov.u32 	%r554, %ctaid.x;
	mov.u32 	%r555, %ntid.x;
	mov.u32 	%r556, %tid.x;
	mad.lo.s32 	%r1, %r554, %r555, %r556;
	setp.ge.s32 	%p1, %r1, %r553;
	@%p1 bra 	$L__BB1_117;
	add.u64 	%rd1, %SPL, 0;
	add.s64 	%rd14, %rd12, 1000;
	cvt.s64.s32 	%rd2, %r1;
	cvt.u32.u64 	%r557, %rd14;
	xor.b32  	%r558, %r557, -1429050551;
	mul.lo.s32 	%r559, %r558, 1099087573;
	{ .reg .b32 tmp; mov.b64 {tmp, %r560}, %rd14; }
	xor.b32  	%r561, %r560, -136515619;
	mul.lo.s32 	%r562, %r561, -1703105765;
	add.s32 	%r563, %r559, %r562;
	add.s32 	%r2, %r563, 6615241;
	add.s32 	%r1008, %r559, 123456789;
	st.local.v2.u32 	[%rd1], {%r2, %r1008};
	xor.b32  	%r1009, %r559, 362436069;
	add.s32 	%r1010, %r562, 521288629;
	st.local.v2.u32 	[%rd1+8], {%r1009, %r1010};
	xor.b32  	%r1011, %r562, 88675123;
	add.s32 	%r1012, %r559, 5783321;
	st.local.v2.u32 	[%rd1+16], {%r1011, %r1012};
	setp.eq.s32 	%p2, %r1, 0;
	@%p2 bra 	$L__BB1_116;
	mov.b32 	%r995, 0;
	mov.u64 	%rd31, %rd2;
$L__BB1_3:
	mov.u64 	%rd3, %rd31;
	and.b64  	%rd4, %rd3, 3;
	setp.eq.s64 	%p3, %rd4, 0;
	@%p3 bra 	$L__BB1_115;
	mul.wide.u32 	%rd15, %r995, 3200;
	mov.u64 	%rd16, precalc_xorwow_matrix;
	add.s64 	%rd5, %rd16, %rd15;
	mov.b32 	%r1008, 0;
	mov.u32 	%r1009, %r1008;
	mov.u32 	%r1010, %r1008;
	mov.u32 	%r1011, %r1008;
	mov.u32 	%r1012, %r1008;
	mov.u32 	%r1001, %r1008;
$L__BB1_5:
	mul.wide.u32 	%rd17, %r1001, 4;
	add.s64 	%rd18, %rd1, %rd17;
	ld.local.u32 	%r20, [%rd18+4];
	shl.b32 	%r21, %r1001, 5;
	mov.b32 	%r1007, 0;
$L__BB1_6:
	.pragma "nounroll";
	shr.u32 	%r567, %r20, %r1007;
	and.b32  	%r568, %r567, 1;
	setp.eq.b32 	%p4, %r568, 1;
	not.pred 	%p5, %p4;
	add.s32 	%r569, %r21, %r1007;
	mul.lo.s32 	%r570, %r569, 5;
	mul.wide.u32 	%rd19, %r570, 4;
	add.s64 	%rd6, %rd5, %rd19;
	@%p5 bra 	$L__BB1_8;
	ld.global.nc.u32 	%r571, [%rd6];
	xor.b32  	%r1008, %r1008, %r571;
	ld.global.nc.u32 	%r572, [%rd6+4];
	xor.b32  	%r1009, %r1009, %r572;
	ld.global.nc.u32 	%r573, [%rd6+8];
	xor.b32  	%r1010, %r1010, %r573;
	ld.global.nc.u32 	%r574, [%rd6+12];
	xor.b32  	%r1011, %r1011, %r574;
	ld.global.nc.u32 	%r575, [%rd6+16];
	xor.b32  	%r1012, %r1012, %r575;
$L__BB1_8:
	and.b32  	%r577, %r567, 2;
	setp.eq.s32 	%p6, %r577, 0;
	@%p6 bra 	$L__BB1_10;
	ld.global.nc.u32 	%r578, [%rd6+20];
	xor.b32  	%r1008, %r1008, %r578;
	ld.global.nc.u32 	%r579, [%rd6+24];
	xor.b32  	%r1009, %r1009, %r579;
	ld.global.nc.u32 	%r580, [%rd6+28];
	xor.b32  	%r1010, %r1010, %r580;
	ld.global.nc.u32 	%r581, [%rd6+32];
	xor.b32  	%r1011, %r1011, %r581;
	ld.global.nc.u32 	%r582, [%rd6+36];
	xor.b32  	%r1012, %r1012, %r582;
$L__BB1_10:
	and.b32  	%r584, %r567, 4;
	setp.eq.s32 	%p7, %r584, 0;
	@%p7 bra 	$L__BB1_12;
	ld.global.nc.u32 	%r585, [%rd6+40];
	xor.b32  	%r1008, %r1008, %r585;
	ld.global.nc.u32 	%r586, [%rd6+44];
	xor.b32  	%r1009, %r1009, %r586;
	ld.global.nc.u32 	%r587, [%rd6+48];
	xor.b32  	%r1010, %r1010, %r587;
	ld.global.nc.u32 	%r588, [%rd6+52];
	xor.b32  	%r1011, %r1011, %r588;
	ld.global.nc.u32 	%r589, [%rd6+56];
	xor.b32  	%r1012, %r1012, %r589;
$L__BB1_12:
	and.b32  	%r591, %r567, 8;
	setp.eq.s32 	%p8, %r591, 0;
	@%p8 bra 	$L__BB1_14;
	ld.global.nc.u32 	%r592, [%rd6+60];
	xor.b32  	%r1008, %r1008, %r592;
	ld.global.nc.u32 	%r593, [%rd6+64];
	xor.b32  	%r1009, %r1009, %r593;
	ld.global.nc.u32 	%r594, [%rd6+68];
	xor.b32  	%r1010, %r1010, %r594;
	ld.global.nc.u32 	%r595, [%rd6+72];
	xor.b32  	%r1011, %r1011, %r595;
	ld.global.nc.u32 	%r596, [%rd6+76];
	xor.b32  	%r1012, %r1012, %r596;
$L__BB1_14:
	and.b32  	%r598, %r567, 16;
	setp.eq.s32 	%p9, %r598, 0;
	@%p9 bra 	$L__BB1_16;
	ld.global.nc.u32 	%r599, [%rd6+80];
	xor.b32  	%r1008, %r1008, %r599;
	ld.global.nc.u32 	%r600, [%rd6+84];
	xor.b32  	%r1009, %r1009, %r600;
	ld.global.nc.u32 	%r601, [%rd6+88];
	xor.b32  	%r1010, %r1010, %r601;
	ld.global.nc.u32 	%r602, [%rd6+92];
	xor.b32  	%r1011, %r1011, %r602;
	ld.global.nc.u32 	%r603, [%rd6+96];
	xor.b32  	%r1012, %r1012, %r603;
$L__BB1_16:
	and.b32  	%r605, %r567, 32;
	setp.eq.s32 	%p10, %r605, 0;
	@%p10 bra 	$L__BB1_18;
	ld.global.nc.u32 	%r606, [%rd6+100];
	xor.b32  	%r1008, %r1008, %r606;
	ld.global.nc.u32 	%r607, [%rd6+104];
	xor.b32  	%r1009, %r1009, %r607;
	ld.global.nc.u32 	%r608, [%rd6+108];
	xor.b32  	%r1010, %r1010, %r608;
	ld.global.nc.u32 	%r609, [%rd6+112];
	xor.b32  	%r1011, %r1011, %r609;
	ld.global.nc.u32 	%r610, [%rd6+116];
	xor.b32  	%r1012, %r1012, %r610;
$L__BB1_18:
	and.b32  	%r612, %r567, 64;
	setp.eq.s32 	%p11, %r612, 0;
	@%p11 bra 	$L__BB1_20;
	ld.global.nc.u32 	%r613, [%rd6+120];
	xor.b32  	%r1008, %r1008, %r613;
	ld.global.nc.u32 	%r614, [%rd6+124];
	xor.b32  	%r1009, %r1009, %r614;
	ld.global.nc.u32 	%r615, [%rd6+128];
	xor.b32  	%r1010, %r1010, %r615;
	ld.global.nc.u32 	%r616, [%rd6+132];
	xor.b32  	%r1011, %r1011, %r616;
	ld.global.nc.u32 	%r617, [%rd6+136];
	xor.b32  	%r1012, %r1012, %r617;
$L__BB1_20:
	and.b32  	%r619, %r567, 128;
	setp.eq.s32 	%p12, %r619, 0;
	@%p12 bra 	$L__BB1_22;
	ld.global.nc.u32 	%r620, [%rd6+140];
	xor.b32  	%r1008, %r1008, %r620;
	ld.global.nc.u32 	%r621, [%rd6+144];
	xor.b32  	%r1009, %r1009, %r621;
	ld.global.nc.u32 	%r622, [%rd6+148];
	xor.b32  	%r1010, %r1010, %r622;
	ld.global.nc.u32 	%r623, [%rd6+152];
	xor.b32  	%r1011, %r1011, %r623;
	ld.global.nc.u32 	%r624, [%rd6+156];
	xor.b32  	%r1012, %r1012, %r624;
$L__BB1_22:
	and.b32  	%r626, %r567, 256;
	setp.eq.s32 	%p13, %r626, 0;
	@%p13 bra 	$L__BB1_24;
	ld.global.nc.u32 	%r627, [%rd6+160];
	xor.b32  	%r1008, %r1008, %r627;
	ld.global.nc.u32 	%r628, [%rd6+164];
	xor.b32  	%r1009, %r1009, %r628;
	ld.global.nc.u32 	%r629, [%rd6+168];
	xor.b32  	%r1010, %r1010, %r629;
	ld.global.nc.u32 	%r630, [%rd6+172];
	xor.b32  	%r1011, %r1011, %r630;
	ld.global.nc.u32 	%r631, [%rd6+176];
	xor.b32  	%r1012, %r1012, %r631;
$L__BB1_24:
	and.b32  	%r633, %r567, 512;
	setp.eq.s32 	%p14, %r633, 0;
	@%p14 bra 	$L__BB1_26;
	ld.global.nc.u32 	%r634, [%rd6+180];
	xor.b32  	%r1008, %r1008, %r634;
	ld.global.nc.u32 	%r635, [%rd6+184];
	xor.b32  	%r1009, %r1009, %r635;
	ld.global.nc.u32 	%r636, [%rd6+188];
	xor.b32  	%r1010, %r1010, %r636;
	ld.global.nc.u32 	%r637, [%rd6+192];
	xor.b32  	%r1011, %r1011, %r637;
	ld.global.nc.u32 	%r638, [%rd6+196];
	xor.b32  	%r1012, %r1012, %r638;
$L__BB1_26:
	and.b32  	%r640, %r567, 1024;
	setp.eq.s32 	%p15, %r640, 0;
	@%p15 bra 	$L__BB1_28;
	ld.global.nc.u32 	%r641, [%rd6+200];
	xor.b32  	%r1008, %r1008, %r641;
	ld.global.nc.u32 	%r642, [%rd6+204];
	xor.b32  	%r1009, %r1009, %r642;
	ld.global.nc.u32 	%r643, [%rd6+208];
	xor.b32  	%r1010, %r1010, %r643;
	ld.global.nc.u32 	%r644, [%rd6+212];
	xor.b32  	%r1011, %r1011, %r644;
	ld.global.nc.u32 	%r645, [%rd6+216];
	xor.b32  	%r1012, %r1012, %r645;
$L__BB1_28:
	and.b32  	%r647, %r567, 2048;
	setp.eq.s32 	%p16, %r647, 0;
	@%p16 bra 	$L__BB1_30;
	ld.global.nc.u32 	%r648, [%rd6+220];
	xor.b32  	%r1008, %r1008, %r648;
	ld.global.nc.u32 	%r649, [%rd6+224];
	xor.b32  	%r1009, %r1009, %r649;
	ld.global.nc.u32 	%r650, [%rd6+228];
	xor.b32  	%r1010, %r1010, %r650;
	ld.global.nc.u32 	%r651, [%rd6+232];
	xor.b32  	%r1011, %r1011, %r651;
	ld.global.nc.u32 	%r652, [%rd6+236];
	xor.b32  	%r1012, %r1012, %r652;
$L__BB1_30:
	and.b32  	%r654, %r567, 4096;
	setp.eq.s32 	%p17, %r654, 0;
	@%p17 bra 	$L__BB1_32;
	ld.global.nc.u32 	%r655, [%rd6+240];
	xor.b32  	%r1008, %r1008, %r655;
	ld.global.nc.u32 	%r656, [%rd6+244];
	xor.b32  	%r1009, %r1009, %r656;
	ld.global.nc.u32 	%r657, [%rd6+248];
	xor.b32  	%r1010, %r1010, %r657;
	ld.global.nc.u32 	%r658, [%rd6+252];
	xor.b32  	%r1011, %r1011, %r658;
	ld.global.nc.u32 	%r659, [%rd6+256];
	xor.b32  	%r1012, %r1012, %r659;
$L__BB1_32:
	and.b32  	%r661, %r567, 8192;
	setp.eq.s32 	%p18, %r661, 0;
	@%p18 bra 	$L__BB1_34;
	ld.global.nc.u32 	%r662, [%rd6+260];
	xor.b32  	%r1008, %r1008, %r662;
	ld.global.nc.u32 	%r663, [%rd6+264];
	xor.b32  	%r1009, %r1009, %r663;
	ld.global.nc.u32 	%r664, [%rd6+268];
	xor.b32  	%r1010, %r1010, %r664;
	ld.global.nc.u32 	%r665, [%rd6+272];
	xor.b32  	%r1011, %r1011, %r665;
	ld.global.nc.u32 	%r666, [%rd6+276];
	xor.b32  	%r1012, %r1012, %r666;
$L__BB1_34:
	and.b32  	%r668, %r567, 16384;
	setp.eq.s32 	%p19, %r668, 0;
	@%p19 bra 	$L__BB1_36;
	ld.global.nc.u32 	%r669, [%rd6+280];
	xor.b32  	%r1008, %r1008, %r669;
	ld.global.nc.u32 	%r670, [%rd6+284];
	xor.b32  	%r1009, %r1009, %r670;
	ld.global.nc.u32 	%r671, [%rd6+288];
	xor.b32  	%r1010, %r1010, %r671;
	ld.global.nc.u32 	%r672, [%rd6+292];
	xor.b32  	%r1011, %r1011, %r672;
	ld.global.nc.u32 	%r673, [%rd6+296];
	xor.b32  	%r1012, %r1012, %r673;
$L__BB1_36:
	and.b32  	%r675, %r567, 32768;
	setp.eq.s32 	%p20, %r675, 0;
	@%p20 bra 	$L__BB1_38;
	ld.global.nc.u32 	%r676, [%rd6+300];
	xor.b32  	%r1008, %r1008, %r676;
	ld.global.nc.u32 	%r677, [%rd6+304];
	xor.b32  	%r1009, %r1009, %r677;
	ld.global.nc.u32 	%r678, [%rd6+308];
	xor.b32  	%r1010, %r1010, %r678;
	ld.global.nc.u32 	%r679, [%rd6+312];
	xor.b32  	%r1011, %r1011, %r679;
	ld.global.nc.u32 	%r680, [%rd6+316];
	xor.b32  	%r1012, %r1012, %r680;
$L__BB1_38:
	add.s32 	%r1007, %r1007, 16;
	setp.ne.s32 	%p21, %r1007, 32;
	@%p21 bra 	$L__BB1_6;
	mad.lo.s32 	%r681, %r1001, -31, %r21;
	add.s32 	%r1001, %r681, 1;
	setp.ne.s32 	%p22, %r1001, 5;
	@%p22 bra 	$L__BB1_5;
	st.local.u32 	[%rd1+4], %r1008;
	st.local.v2.u32 	[%rd1+8], {%r1009, %r1010};
	st.local.v2.u32 	[%rd1+16], {%r1011, %r1012};
	setp.eq.s64 	%p23, %rd4, 1;
	@%p23 bra 	$L__BB1_115;
	mov.b32 	%r1008, 0;
	mov.u32 	%r1009, %r1008;
	mov.u32 	%r1010, %r1008;
	mov.u32 	%r1011, %r1008;
	mov.u32 	%r1012, %r1008;
	mov.u32 	%r1093, %r1008;
$L__BB1_42:
	mul.wide.u32 	%rd20, %r1093, 4;
	add.s64 	%rd21, %rd1, %rd20;
	ld.local.u32 	%r196, [%rd21+4];
	shl.b32 	%r197, %r1093, 5;
	mov.b32 	%r1099, 0;
$L__BB1_43:
	.pragma "nounroll";
	shr.u32 	%r684, %r196, %r1099;
	and.b32  	%r685, %r684, 1;
	setp.eq.b32 	%p24, %r685, 1;
	not.pred 	%p25, %p24;
	add.s32 	%r686, %r197, %r1099;
	mul.lo.s32 	%r687, %r686, 5;
	mul.wide.u32 	%rd22, %r687, 4;
	add.s64 	%rd7, %rd5, %rd22;
	@%p25 bra 	$L__BB1_45;
	ld.global.nc.u32 	%r688, [%rd7];
	xor.b32  	%r1008, %r1008, %r688;
	ld.global.nc.u32 	%r689, [%rd7+4];
	xor.b32  	%r1009, %r1009, %r689;
	ld.global.nc.u32 	%r690, [%rd7+8];
	xor.b32  	%r1010, %r1010, %r690;
	ld.global.nc.u32 	%r691, [%rd7+12];
	xor.b32  	%r1011, %r1011, %r691;
	ld.global.nc.u32 	%r692, [%rd7+16];
	xor.b32  	%r1012, %r1012, %r692;
$L__BB1_45:
	and.b32  	%r694, %r684, 2;
	setp.eq.s32 	%p26, %r694, 0;
	@%p26 bra 	$L__BB1_47;
	ld.global.nc.u32 	%r695, [%rd7+20];
	xor.b32  	%r1008, %r1008, %r695;
	ld.global.nc.u32 	%r696, [%rd7+24];
	xor.b32  	%r1009, %r1009, %r696;
	ld.global.nc.u32 	%r697, [%rd7+28];
	xor.b32  	%r1010, %r1010, %r697;
	ld.global.nc.u32 	%r698, [%rd7+32];
	xor.b32  	%r1011, %r1011, %r698;
	ld.global.nc.u32 	%r699, [%rd7+36];
	xor.b32  	%r1012, %r1012, %r699;
$L__BB1_47:
	and.b32  	%r701, %r684, 4;
	setp.eq.s32 	%p27, %r701, 0;
	@%p27 bra 	$L__BB1_49;
	ld.global.nc.u32 	%r702, [%rd7+40];
	xor.b32  	%r1008, %r1008, %r702;
	ld.global.nc.u32 	%r703, [%rd7+44];
	xor.b32  	%r1009, %r1009, %r703;
	ld.global.nc.u32 	%r704, [%rd7+48];
	xor.b32  	%r1010, %r1010, %r704;
	ld.global.nc.u32 	%r705, [%rd7+52];
	xor.b32  	%r1011, %r1011, %r705;
	ld.global.nc.u32 	%r706, [%rd7+56];
	xor.b32  	%r1012, %r1012, %r706;
$L__BB1_49:
	and.b32  	%r708, %r684, 8;
	setp.eq.s32 	%p28, %r708, 0;
	@%p28 bra 	$L__BB1_51;
	ld.global.nc.u32 	%r709, [%rd7+60];
	xor.b32  	%r1008, %r1008, %r709;
	ld.global.nc.u32 	%r710, [%rd7+64];
	xor.b32  	%r1009, %r1009, %r710;
	ld.global.nc.u32 	%r711, [%rd7+68];
	xor.b32  	%r1010, %r1010, %r711;
	ld.global.nc.u32 	%r712, [%rd7+72];
	xor.b32  	%r1011, %r1011, %r712;
	ld.global.nc.u32 	%r713, [%rd7+76];
	xor.b32  	%r1012, %r1012, %r713;
$L__BB1_51:
	and.b32  	%r715, %r684, 16;
	setp.eq.s32 	%p29, %r715, 0;
	@%p29 bra 	$L__BB1_53;
	ld.global.nc.u32 	%r716, [%rd7+80];
	xor.b32  	%r1008, %r1008, %r716;
	ld.global.nc.u32 	%r717, [%rd7+84];
	xor.b32  	%r1009, %r1009, %r717;
	ld.global.nc.u32 	%r718, [%rd7+88];
	xor.b32  	%r1010, %r1010, %r718;
	ld.global.nc.u32 	%r719, [%rd7+92];
	xor.b32  	%r1011, %r1011, %r719;
	ld.global.nc.u32 	%r720, [%rd7+96];
	xor.b32  	%r1012, %r1012, %r720;
$L__BB1_53:
	and.b32  	%r722, %r684, 32;
	setp.eq.s32 	%p30, %r722, 0;
	@%p30 bra 	$L__BB1_55;
	ld.global.nc.u32 	%r723, [%rd7+100];
	xor.b32  	%r1008, %r1008, %r723;
	ld.global.nc.u32 	%r724, [%rd7+104];
	xor.b32  	%r1009, %r1009, %r724;
	ld.global.nc.u32 	%r725, [%rd7+108];
	xor.b32  	%r1010, %r1010, %r725;
	ld.global.nc.u32 	%r726, [%rd7+112];
	xor.b32  	%r1011, %r1011, %r726;
	ld.global.nc.u32 	%r727, [%rd7+116];
	xor.b32  	%r1012, %r1012, %r727;
$L__BB1_55:
	and.b32  	%r729, %r684, 64;
	setp.eq.s32 	%p31, %r729, 0;
	@%p31 bra 	$L__BB1_57;
	ld.global.nc.u32 	%r730, [%rd7+120];
	xor.b32  	%r1008, %r1008, %r730;
	ld.global.nc.u32 	%r731, [%rd7+124];
	xor.b32  	%r1009, %r1009, %r731;
	ld.global.nc.u32 	%r732, [%rd7+128];
	xor.b32  	%r1010, %r1010, %r732;
	ld.global.nc.u32 	%r733, [%rd7+132];
	xor.b32  	%r1011, %r1011, %r733;
	ld.global.nc.u32 	%r734, [%rd7+136];
	xor.b32  	%r1012, %r1012, %r734;
$L__BB1_57:
	and.b32  	%r736, %r684, 128;
	setp.eq.s32 	%p32, %r736, 0;
	@%p32 bra 	$L__BB1_59;
	ld.global.nc.u32 	%r737, [%rd7+140];
	xor.b32  	%r1008, %r1008, %r737;
	ld.global.nc.u32 	%r738, [%rd7+144];
	xor.b32  	%r1009, %r1009, %r738;
	ld.global.nc.u32 	%r739, [%rd7+148];
	xor.b32  	%r1010, %r1010, %r739;
	ld.global.nc.u32 	%r740, [%rd7+152];
	xor.b32  	%r1011, %r1011, %r740;
	ld.global.nc.u32 	%r741, [%rd7+156];
	xor.b32  	%r1012, %r1012, %r741;
$L__BB1_59:
	and.b32  	%r743, %r684, 256;
	setp.eq.s32 	%p33, %r743, 0;
	@%p33 bra 	$L__BB1_61;
	ld.global.nc.u32 	%r744, [%rd7+160];
	xor.b32  	%r1008, %r1008, %r744;
	ld.global.nc.u32 	%r745, [%rd7+164];
	xor.b32  	%r1009, %r1009, %r745;
	ld.global.nc.u32 	%r746, [%rd7+168];
	xor.b32  	%r1010, %r1010, %r746;
	ld.global.nc.u32 	%r747, [%rd7+172];
	xor.b32  	%r1011, %r1011, %r747;
	ld.global.nc.u32 	%r748, [%rd7+176];
	xor.b32  	%r1012, %r1012, %r748;
$L__BB1_61:
	and.b32  	%r750, %r684, 512;
	setp.eq.s32 	%p34, %r750, 0;
	@%p34 bra 	$L__BB1_63;
	ld.global.nc.u32 	%r751, [%rd7+180];
	xor.b32  	%r1008, %r1008, %r751;
	ld.global.nc.u32 	%r752, [%rd7+184];
	xor.b32  	%r1009, %r1009, %r752;
	ld.global.nc.u32 	%r753, [%rd7+188];
	xor.b32  	%r1010, %r1010, %r753;
	ld.global.nc.u32 	%r754, [%rd7+192];
	xor.b32  	%r1011, %r1011, %r754;
	ld.global.nc.u32 	%r755, [%rd7+196];
	xor.b32  	%r1012, %r1012, %r755;
$L__BB1_63:
	and.b32  	%r757, %r684, 1024;
	setp.eq.s32 	%p35, %r757, 0;
	@%p35 bra 	$L__BB1_65;
	ld.global.nc.u32 	%r758, [%rd7+200];
	xor.b32  	%r1008, %r1008, %r758;
	ld.global.nc.u32 	%r759, [%rd7+204];
	xor.b32  	%r1009, %r1009, %r759;
	ld.global.nc.u32 	%r760, [%rd7+208];
	xor.b32  	%r1010, %r1010, %r760;
	ld.global.nc.u32 	%r761, [%rd7+212];
	xor.b32  	%r1011, %r1011, %r761;
	ld.global.nc.u32 	%r762, [%rd7+216];
	xor.b32  	%r1012, %r1012, %r762;
$L__BB1_65:
	and.b32  	%r764, %r684, 2048;
	setp.eq.s32 	%p36, %r764, 0;
	@%p36 bra 	$L__BB1_67;
	ld.global.nc.u32 	%r765, [%rd7+220];
	xor.b32  	%r1008, %r1008, %r765;
	ld.global.nc.u32 	%r766, [%rd7+224];
	xor.b32  	%r1009, %r1009, %r766;
	ld.global.nc.u32 	%r767, [%rd7+228];
	xor.b32  	%r1010, %r1010, %r767;
	ld.global.nc.u32 	%r768, [%rd7+232];
	xor.b32  	%r1011, %r1011, %r768;
	ld.global.nc.u32 	%r769, [%rd7+236];
	xor.b32  	%r1012, %r1012, %r769;
$L__BB1_67:
	and.b32  	%r771, %r684, 4096;
	setp.eq.s32 	%p37, %r771, 0;
	@%p37 bra 	$L__BB1_69;
	ld.global.nc.u32 	%r772, [%rd7+240];
	xor.b32  	%r1008, %r1008, %r772;
	ld.global.nc.u32 	%r773, [%rd7+244];
	xor.b32  	%r1009, %r1009, %r773;
	ld.global.nc.u32 	%r774, [%rd7+248];
	xor.b32  	%r1010, %r1010, %r774;
	ld.global.nc.u32 	%r775, [%rd7+252];
	xor.b32  	%r1011, %r1011, %r775;
	ld.global.nc.u32 	%r776, [%rd7+256];
	xor.b32  	%r1012, %r1012, %r776;
$L__BB1_69:
	and.b32  	%r778, %r684, 8192;
	setp.eq.s32 	%p38, %r778, 0;
	@%p38 bra 	$L__BB1_71;
	ld.global.nc.u32 	%r779, [%rd7+260];
	xor.b32  	%r1008, %r1008, %r779;
	ld.global.nc.u32 	%r780, [%rd7+264];
	xor.b32  	%r1009, %r1009, %r780;
	ld.global.nc.u32 	%r781, [%rd7+268];
	xor.b32  	%r1010, %r1010, %r781;
	ld.global.nc.u32 	%r782, [%rd7+272];
	xor.b32  	%r1011, %r1011, %r782;
	ld.global.nc.u32 	%r783, [%rd7+276];
	xor.b32  	%r1012, %r1012, %r783;
$L__BB1_71:
	and.b32  	%r785, %r684, 16384;
	setp.eq.s32 	%p39, %r785, 0;
	@%p39 bra 	$L__BB1_73;
	ld.global.nc.u32 	%r786, [%rd7+280];
	xor.b32  	%r1008, %r1008, %r786;
	ld.global.nc.u32 	%r787, [%rd7+284];
	xor.b32  	%r1009, %r1009, %r787;
	ld.global.nc.u32 	%r788, [%rd7+288];
	xor.b32  	%r1010, %r1010, %r788;
	ld.global.nc.u32 	%r789, [%rd7+292];
	xor.b32  	%r1011, %r1011, %r789;
	ld.global.nc.u32 	%r790, [%rd7+296];
	xor.b32  	%r1012, %r1012, %r790;
$L__BB1_73:
	and.b32  	%r792, %r684, 32768;
	setp.eq.s32 	%p40, %r792, 0;
	@%p40 bra 	$L__BB1_75;
	ld.global.nc.u32 	%r793, [%rd7+300];
	xor.b32  	%r1008, %r1008, %r793;
	ld.global.nc.u32 	%r794, [%rd7+304];
	xor.b32  	%r1009, %r1009, %r794;
	ld.global.nc.u32 	%r795, [%rd7+308];
	xor.b32  	%r1010, %r1010, %r795;
	ld.global.nc.u32 	%r796, [%rd7+312];
	xor.b32  	%r1011, %r1011, %r796;
	ld.global.nc.u32 	%r797, [%rd7+316];
	xor.b32  	%r1012, %r1012, %r797;
$L__BB1_75:
	add.s32 	%r1099, %r1099, 16;
	setp.ne.s32 	%p41, %r1099, 32;
	@%p41 bra 	$L__BB1_43;
	mad.lo.s32 	%r798, %r1093, -31, %r197;
	add.s32 	%r1093, %r798, 1;
	setp.ne.s32 	%p42, %r1093, 5;
	@%p42 bra 	$L__BB1_42;
	st.local.u32 	[%rd1+4], %r1008;
	st.local.v2.u32 	[%rd1+8], {%r1009, %r1010};
	st.local.v2.u32 	[%rd1+16], {%r1011, %r1012};
	setp.ne.s64 	%p43, %rd4, 3;
	@%p43 bra 	$L__BB1_115;
	mov.b32 	%r1008, 0;
	mov.u32 	%r1009, %r1008;
	mov.u32 	%r1010, %r1008;
	mov.u32 	%r1011, %r1008;
	mov.u32 	%r1012, %r1008;
	mov.u32 	%r1185, %r1008;
$L__BB1_79:
	mul.wide.u32 	%rd23, %r1185, 4;
	add.s64 	%rd24, %rd1, %rd23;
	ld.local.u32 	%r372, [%rd24+4];
	shl.b32 	%r373, %r1185, 5;
	mov.b32 	%r1191, 0;
$L__BB1_80:
	.pragma "nounroll";
	shr.u32 	%r801, %r372, %r1191;
	and.b32  	%r802, %r801, 1;
	setp.eq.b32 	%p44, %r802, 1;
	not.pred 	%p45, %p44;
	add.s32 	%r803, %r373, %r1191;
	mul.lo.s32 	%r804, %r803, 5;
	mul.wide.u32 	%rd25, %r804, 4;
	add.s64 	%rd8, %rd5, %rd25;
	@%p45 bra 	$L__BB1_82;
	ld.global.nc.u32 	%r805, [%rd8];
	xor.b32  	%r1008, %r1008, %r805;
	ld.global.nc.u32 	%r806, [%rd8+4];
	xor.b32  	%r1009, %r1009, %r806;
	ld.global.nc.u32 	%r807, [%rd8+8];
	xor.b32  	%r1010, %r1010, %r807;
	ld.global.nc.u32 	%r808, [%rd8+12];
	xor.b32  	%r1011, %r1011, %r808;
	ld.global.nc.u32 	%r809, [%rd8+16];
	xor.b32  	%r1012, %r1012, %r809;
$L__BB1_82:
	and.b32  	%r811, %r801, 2;
	setp.eq.s32 	%p46, %r811, 0;
	@%p46 bra 	$L__BB1_84;
	ld.global.nc.u32 	%r812, [%rd8+20];
	xor.b32  	%r1008, %r1008, %r812;
	ld.global.nc.u32 	%r813, [%rd8+24];
	xor.b32  	%r1009, %r1009, %r813;
	ld.global.nc.u32 	%r814, [%rd8+28];
	xor.b32  	%r1010, %r1010, %r814;
	ld.global.nc.u32 	%r815, [%rd8+32];
	xor.b32  	%r1011, %r1011, %r815;
	ld.global.nc.u32 	%r816, [%rd8+36];
	xor.b32  	%r1012, %r1012, %r816;
$L__BB1_84:
	and.b32  	%r818, %r801, 4;
	setp.eq.s32 	%p47, %r818, 0;
	@%p47 bra 	$L__BB1_86;
	ld.global.nc.u32 	%r819, [%rd8+40];
	xor.b32  	%r1008, %r1008, %r819;
	ld.global.nc.u32 	%r820, [%rd8+44];
	xor.b32  	%r1009, %r1009, %r820;
	ld.global.nc.u32 	%r821, [%rd8+48];
	xor.b32  	%r1010, %r1010, %r821;
	ld.global.nc.u32 	%r822, [%rd8+52];
	xor.b32  	%r1011, %r1011, %r822;
	ld.global.nc.u32 	%r823, [%rd8+56];
	xor.b32  	%r1012, %r1012, %r823;
$L__BB1_86:
	and.b32  	%r825, %r801, 8;
	setp.eq.s32 	%p48, %r825, 0;
	@%p48 bra 	$L__BB1_88;
	ld.global.nc.u32 	%r826, [%rd8+60];
	xor.b32  	%r1008, %r1008, %r826;
	ld.global.nc.u32 	%r827, [%rd8+64];
	xor.b32  	%r1009, %r1009, %r827;
	ld.global.nc.u32 	%r828, [%rd8+68];
	xor.b32  	%r1010, %r1010, %r828;
	ld.global.nc.u32 	%r829, [%rd8+72];
	xor.b32  	%r1011, %r1011, %r829;
	ld.global.nc.u32 	%r830, [%rd8+76];
	xor.b32  	%r1012, %r1012, %r830;
$L__BB1_88:
	and.b32  	%r832, %r801, 16;
	setp.eq.s32 	%p49, %r832, 0;
	@%p49 bra 	$L__BB1_90;
	ld.global.nc.u32 	%r833, [%rd8+80];
	xor.b32  	%r1008, %r1008, %r833;
	ld.global.nc.u32 	%r834, [%rd8+84];
	xor.b32  	%r1009, %r1009, %r834;
	ld.global.nc.u32 	%r835, [%rd8+88];
	xor.b32  	%r1010, %r1010, %r835;
	ld.global.nc.u32 	%r836, [%rd8+92];
	xor.b32  	%r1011, %r1011, %r836;
	ld.global.nc.u32 	%r837, [%rd8+96];
	xor.b32  	%r1012, %r1012, %r837;
$L__BB1_90:
	and.b32  	%r839, %r801, 32;
	setp.eq.s32 	%p50, %r839, 0;
	@%p50 bra 	$L__BB1_92;
	ld.global.nc.u32 	%r840, [%rd8+100];
	xor.b32  	%r1008, %r1008, %r840;
	ld.global.nc.u32 	%r841, [%rd8+104];
	xor.b32  	%r1009, %r1009, %r841;
	ld.global.nc.u32 	%r842, [%rd8+108];
	xor.b32  	%r1010, %r1010, %r842;
	ld.global.nc.u32 	%r843, [%rd8+112];
	xor.b32  	%r1011, %r1011, %r843;
	ld.global.nc.u32 	%r844, [%rd8+116];
	xor.b32  	%r1012, %r1012, %r844;
$L__BB1_92:
	and.b32  	%r846, %r801, 64;
	setp.eq.s32 	%p51, %r846, 0;
	@%p51 bra 	$L__BB1_94;
	ld.global.nc.u32 	%r847, [%rd8+120];
	xor.b32  	%r1008, %r1008, %r847;
	ld.global.nc.u32 	%r848, [%rd8+124];
	xor.b32  	%r1009, %r1009, %r848;
	ld.global.nc.u32 	%r849, [%rd8+128];
	xor.b32  	%r1010, %r1010, %r849;
	ld.global.nc.u32 	%r850, [%rd8+132];
	xor.b32  	%r1011, %r1011, %r850;
	ld.global.nc.u32 	%r851, [%rd8+136];
	xor.b32  	%r1012, %r1012, %r851;
$L__BB1_94:
	and.b32  	%r853, %r801, 128;
	setp.eq.s32 	%p52, %r853, 0;
	@%p52 bra 	$L__BB1_96;
	ld.global.nc.u32 	%r854, [%rd8+140];
	xor.b32  	%r1008, %r1008, %r854;
	ld.global.nc.u32 	%r855, [%rd8+144];
	xor.b32  	%r1009, %r1009, %r855;
	ld.global.nc.u32 	%r856, [%rd8+148];
	xor.b32  	%r1010, %r1010, %r856;
	ld.global.nc.u32 	%r857, [%rd8+152];
	xor.b32  	%r1011, %r1011, %r857;
	ld.global.nc.u32 	%r858, [%rd8+156];
	xor.b32  	%r1012, %r1012, %r858;
$L__BB1_96:
	and.b32  	%r860, %r801, 256;
	setp.eq.s32 	%p53, %r860, 0;
	@%p53 bra 	$L__BB1_98;
	ld.global.nc.u32 	%r861, [%rd8+160];
	xor.b32  	%r1008, %r1008, %r861;
	ld.global.nc.u32 	%r862, [%rd8+164];
	xor.b32  	%r1009, %r1009, %r862;
	ld.global.nc.u32 	%r863, [%rd8+168];
	xor.b32  	%r1010, %r1010, %r863;
	ld.global.nc.u32 	%r864, [%rd8+172];
	xor.b32  	%r1011, %r1011, %r864;
	ld.global.nc.u32 	%r865, [%rd8+176];
	xor.b32  	%r1012, %r1012, %r865;
$L__BB1_98:
	and.b32  	%r867, %r801, 512;
	setp.eq.s32 	%p54, %r867, 0;
	@%p54 bra 	$L__BB1_100;
	ld.global.nc.u32 	%r868, [%rd8+180];
	xor.b32  	%r1008, %r1008, %r868;
	ld.global.nc.u32 	%r869, [%rd8+184];
	xor.b32  	%r1009, %r1009, %r869;
	ld.global.nc.u32 	%r870, [%rd8+188];
	xor.b32  	%r1010, %r1010, %r870;
	ld.global.nc.u32 	%r871, [%rd8+192];
	xor.b32  	%r1011, %r1011, %r871;
	ld.global.nc.u32 	%r872, [%rd8+196];
	xor.b32  	%r1012, %r1012, %r872;
$L__BB1_100:
	and.b32  	%r874, %r801, 1024;
	setp.eq.s32 	%p55, %r874, 0;
	@%p55 bra 	$L__BB1_102;
	ld.global.nc.u32 	%r875, [%rd8+200];
	xor.b32  	%r1008, %r1008, %r875;
	ld.global.nc.u32 	%r876, [%rd8+204];
	xor.b32  	%r1009, %r1009, %r876;
	ld.global.nc.u32 	%r877, [%rd8+208];
	xor.b32  	%r1010, %r1010, %r877;
	ld.global.nc.u32 	%r878, [%rd8+212];
	xor.b32  	%r1011, %r1011, %r878;
	ld.global.nc.u32 	%r879, [%rd8+216];
	xor.b32  	%r1012, %r1012, %r879;
$L__BB1_102:
	and.b32  	%r881, %r801, 2048;
	setp.eq.s32 	%p56, %r881, 0;
	@%p56 bra 	$L__BB1_104;
	ld.global.nc.u32 	%r882, [%rd8+220];
	xor.b32  	%r1008, %r1008, %r882;
	ld.global.nc.u32 	%r883, [%rd8+224];
	xor.b32  	%r1009, %r1009, %r883;
	ld.global.nc.u32 	%r884, [%rd8+228];
	xor.b32  	%r1010, %r1010, %r884;
	ld.global.nc.u32 	%r885, [%rd8+232];
	xor.b32  	%r1011, %r1011, %r885;
	ld.global.nc.u32 	%r886, [%rd8+236];
	xor.b32  	%r1012, %r1012, %r886;
$L__BB1_104:
	and.b32  	%r888, %r801, 4096;
	setp.eq.s32 	%p57, %r888, 0;
	@%p57 bra 	$L__BB1_106;
	ld.global.nc.u32 	%r889, [%rd8+240];
	xor.b32  	%r1008, %r1008, %r889;
	ld.global.nc.u32 	%r890, [%rd8+244];
	xor.b32  	%r1009, %r1009, %r890;
	ld.global.nc.u32 	%r891, [%rd8+248];
	xor.b32  	%r1010, %r1010, %r891;
	ld.global.nc.u32 	%r892, [%rd8+252];
	xor.b32  	%r1011, %r1011, %r892;
	ld.global.nc.u32 	%r893, [%rd8+256];
	xor.b32  	%r1012, %r1012, %r893;
$L__BB1_106:
	and.b32  	%r895, %r801, 8192;
	setp.eq.s32 	%p58, %r895, 0;
	@%p58 bra 	$L__BB1_108;
	ld.global.nc.u32 	%r896, [%rd8+260];
	xor.b32  	%r1008, %r1008, %r896;
	ld.global.nc.u32 	%r897, [%rd8+264];
	xor.b32  	%r1009, %r1009, %r897;
	ld.global.nc.u32 	%r898, [%rd8+268];
	xor.b32  	%r1010, %r1010, %r898;
	ld.global.nc.u32 	%r899, [%rd8+272];
	xor.b32  	%r1011, %r1011, %r899;
	ld.global.nc.u32 	%r900, [%rd8+276];
	xor.b32  	%r1012, %r1012, %r900;
$L__BB1_108:
	and.b32  	%r902, %r801, 16384;
	setp.eq.s32 	%p59, %r902, 0;
	@%p59 bra 	$L__BB1_110;
	ld.global.nc.u32 	%r903, [%rd8+280];
	xor.b32  	%r1008, %r1008, %r903;
	ld.global.nc.u32 	%r904, [%rd8+284];
	xor.b32  	%r1009, %r1009, %r904;
	ld.global.nc.u32 	%r905, [%rd8+288];
	xor.b32  	%r1010, %r1010, %r905;
	ld.global.nc.u32 	%r906, [%rd8+292];
	xor.b32  	%r1011, %r1011, %r906;
	ld.global.nc.u32 	%r907, [%rd8+296];
	xor.b32  	%r1012, %r1012, %r907;
$L__BB1_110:
	and.b32  	%r909, %r801, 32768;
	setp.eq.s32 	%p60, %r909, 0;
	@%p60 bra 	$L__BB1_112;
	ld.global.nc.u32 	%r910, [%rd8+300];
	xor.b32  	%r1008, %r1008, %r910;
	ld.global.nc.u32 	%r911, [%rd8+304];
	xor.b32  	%r1009, %r1009, %r911;
	ld.global.nc.u32 	%r912, [%rd8+308];
	xor.b32  	%r1010, %r1010, %r912;
	ld.global.nc.u32 	%r913, [%rd8+312];
	xor.b32  	%r1011, %r1011, %r913;
	ld.global.nc.u32 	%r914, [%rd8+316];
	xor.b32  	%r1012, %r1012, %r914;
$L__BB1_112:
	add.s32 	%r1191, %r1191, 16;
	setp.ne.s32 	%p61, %r1191, 32;
	@%p61 bra 	$L__BB1_80;
	mad.lo.s32 	%r915, %r1185, -31, %r373;
	add.s32 	%r1185, %r915, 1;
	setp.ne.s32 	%p62, %r1185, 5;
	@%p62 bra 	$L__BB1_79;
	st.local.u32 	[%rd1+4], %r1008;
	st.local.v2.u32 	[%rd1+8], {%r1009, %r1010};
	st.local.v2.u32 	[%rd1+16], {%r1011, %r1012};
$L__BB1_115:
	shr.u64 	%rd31, %rd3, 2;
	add.s32 	%r995, %r995, 1;
	setp.gt.u64 	%p63, %rd3, 3;
	@%p63 bra 	$L__BB1_3;
$L__BB1_116:
	shr.u32 	%r916, %r1008, 2;
	xor.b32  	%r917, %r916, %r1008;
	shl.b32 	%r918, %r1012, 4;
	shl.b32 	%r919, %r917, 1;
	xor.b32  	%r920, %r919, %r918;
	xor.b32  	%r921, %r920, %r917;
	xor.b32  	%r922, %r921, %r1012;
	add.s32 	%r923, %r2, %r922;
	add.s32 	%r924, %r923, 362437;
	cvt.rn.f32.u32 	%f1, %r924;
	fma.rn.f32 	%f2, %f1, 0f2F800000, 0f2F000000;
	mul.f32 	%f3, %f2, 0f3DCCCCCD;
	shr.u32 	%r925, %r1009, 2;
	xor.b32  	%r926, %r925, %r1009;
	shl.b32 	%r927, %r922, 4;
	shl.b32 	%r928, %r926, 1;
	xor.b32  	%r929, %r928, %r927;
	xor.b32  	%r930, %r929, %r926;
	xor.b32  	%r931, %r930, %r922;
	add.s32 	%r932, %r2, %r931;
	add.s32 	%r933, %r932, 724874;
	cvt.rn.f32.u32 	%f4, %r933;
	fma.rn.f32 	%f5, %f4, 0f2F800000, 0f2F000000;
	fma.rn.f32 	%f6, %f5, 0f3E4CCCCD, 0f3F000000;
	shr.u32 	%r934, %r1010, 2;
	xor.b32  	%r935, %r934, %r1010;
	shl.b32 	%r936, %r931, 4;
	shl.b32 	%r937, %r935, 1;
	xor.b32  	%r938, %r937, %r936;
	xor.b32  	%r939, %r938, %r935;
	xor.b32  	%r940, %r939, %r931;
	add.s32 	%r941, %r2, %r940;
	add.s32 	%r942, %r941, 1087311;
	cvt.rn.f32.u32 	%f7, %r942;
	fma.rn.f32 	%f8, %f7, 0f2F800000, 0f2F000000;
	mul.f32 	%f9, %f8, 0f3DCCCCCD;
	shr.u32 	%r943, %r1011, 2;
	xor.b32  	%r944, %r943, %r1011;
	shl.b32 	%r945, %r940, 4;
	shl.b32 	%r946, %r944, 1;
	xor.b32  	%r947, %r946, %r945;
	xor.b32  	%r948, %r947, %r944;
	xor.b32  	%r949, %r948, %r940;
	add.s32 	%r950, %r2, %r949;
	add.s32 	%r951, %r950, 1449748;
	cvt.rn.f32.u32 	%f10, %r951;
	fma.rn.f32 	%f11, %f10, 0f2F800000, 0f2F000000;
	fma.rn.f32 	%f12, %f11, 0f3E4CCCCD, 0f3F000000;
	shr.u32 	%r952, %r1012, 2;
	xor.b32  	%r953, %r952, %r1012;
	shl.b32 	%r954, %r949, 4;
	shl.b32 	%r955, %r953, 1;
	xor.b32  	%r956, %r955, %r954;
	xor.b32  	%r957, %r956, %r953;
	xor.b32  	%r958, %r957, %r949;
	add.s32 	%r959, %r2, %r958;
	add.s32 	%r960, %r959, 1812185;
	cvt.rn.f32.u32 	%f13, %r960;
	fma.rn.f32 	%f14, %f13, 0f2F800000, 0f2F000000;
	mul.f32 	%f15, %f14, 0f3DCCCCCD;
	shr.u32 	%r961, %r922, 2;
	xor.b32  	%r962, %r961, %r922;
	shl.b32 	%r963, %r958, 4;
	shl.b32 	%r964, %r962, 1;
	xor.b32  	%r965, %r964, %r963;
	xor.b32  	%r966, %r965, %r962;
	xor.b32  	%r967, %r966, %r958;
	add.s32 	%r968, %r2, %r967;
	add.s32 	%r969, %r968, 2174622;
	cvt.rn.f32.u32 	%f16, %r969;
	fma.rn.f32 	%f17, %f16, 0f2F800000, 0f2F000000;
	fma.rn.f32 	%f18, %f17, 0f3E4CCCCD, 0f3F000000;
	shr.u32 	%r970, %r931, 2;
	xor.b32  	%r971, %r970, %r931;
	shl.b32 	%r972, %r967, 4;
	shl.b32 	%r973, %r971, 1;
	xor.b32  	%r974, %r973, %r972;
	xor.b32  	%r975, %r974, %r971;
	xor.b32  	%r976, %r975, %r967;
	add.s32 	%r977, %r2, %r976;
	add.s32 	%r978, %r977, 2537059;
	cvt.rn.f32.u32 	%f19, %r978;
	fma.rn.f32 	%f20, %f19, 0f2F800000, 0f2F000000;
	mul.f32 	%f21, %f20, 0f3DCCCCCD;
	shr.u32 	%r979, %r940, 2;
	xor.b32  	%r980, %r979, %r940;
	shl.b32 	%r981, %r976, 4;
	shl.b32 	%r982, %r980, 1;
	xor.b32  	%r983, %r982, %r981;
	xor.b32  	%r984, %r983, %r980;
	xor.b32  	%r985, %r984, %r976;
	add.s32 	%r986, %r2, %r985;
	add.s32 	%r987, %r986, 2899496;
	cvt.rn.f32.u32 	%f22, %r987;
	fma.rn.f32 	%f23, %f22, 0f2F800000, 0f2F000000;
	fma.rn.f32 	%f24, %f23, 0f3E4CCCCD, 0f3F000000;
	cvta.to.global.u64 	%rd26, %rd11;
	shl.b64 	%rd27, %rd2, 2;
	add.s64 	%rd28, %rd26, %rd27;
	ld.global.nc.f32 	%f25, [%rd28];
	cvta.to.global.u64 	%rd29, %rd10;
	mad.lo.s64 	%rd30, %rd2, 80, %rd29;
	st.global.f32 	[%rd30], %f3;
	mov.b32 	%r988, 0;
	st.global.u32 	[%rd30+4], %r988;
	st.global.f32 	[%rd30+8], %f6;
	st.global.u32 	[%rd30+12], %r988;
	st.global.f32 	[%rd30+16], %f9;
	st.global.u32 	[%rd30+20], %r988;
	st.global.f32 	[%rd30+24], %f12;
	st.global.u32 	[%rd30+28], %r988;
	st.global.f32 	[%rd30+32], %f15;
	st.global.u32 	[%rd30+36], %r988;
	st.global.f32 	[%rd30+40], %f18;
	st.global.u32 	[%rd30+44], %r988;
	st.global.f32 	[%rd30+48], %f21;
	st.global.u32 	[%rd30+52], %r988;
	st.global.f32 	[%rd30+56], %f24;
	st.global.u32 	[%rd30+60], %r988;
	st.global.u32 	[%rd30+64], %r988;
	st.global.u32 	[%rd30+68], %r988;
	st.global.f32 	[%rd30+72], %f25;
	mov.b32 	%r989, -100;
	st.global.u32 	[%rd30+76], %r989;
$L__BB1_117:
	ret;

}
	// .globl	_Z18init_input_weightsPfiy
.visible .entry _Z18init_input_weightsPfiy(
	.param .u64 .ptr .align 1 _Z18init_input_weightsPfiy_param_0,
	.param .u32 _Z18init_input_weightsPfiy_param_1,
	.param .u64 _Z18init_input_weightsPfiy_param_2
)
{
	.local .align 8 .b8 	__local_depot2[48];
	.reg .b64 	%SP;
	.reg .b64 	%SPL;
	.reg .pred 	%p<67>;
	.reg .b32 	%r<1205>;
	.reg .b32 	%f<11>;
	.reg .b64 	%rd<29>;

	mov.u64 	%SPL, __local_depot2;
	ld.param.u64 	%rd10, [_Z18init_input_weightsPfiy_param_0];
	ld.param.u32 	%r541, [_Z18init_input_weightsPfiy_param_1];
	ld.param.u64 	%rd11, [_Z18init_input_weightsPfiy_param_2];
	mov.u32 	%r542, %ctaid.x;
	mov.u32 	%r543, %ntid.x;
	mov.u32 	%r544, %tid.x;
	mad.lo.s32 	%r1, %r542, %r543, %r544;
	shl.b32 	%r545, %r541, 2;
	setp.ge.s32 	%p1, %r1, %r545;
	@%p1 bra 	$L__BB2_123;
	add.u64 	%rd1, %SPL, 0;
	add.s64 	%rd13, %rd11, 2000;
	cvt.s64.s32 	%rd2, %r1;
	cvt.u32.u64 	%r546, %rd13;
	xor.b32  	%r547, %r546, -1429050551;
	mul.lo.s32 	%r548, %r547, 1099087573;
	{ .reg .b32 tmp; mov.b64 {tmp, %r549}, %rd13; }
	xor.b32  	%r550, %r549, -136515619;
	mul.lo.s32 	%r551, %r550, -1703105765;
	add.s32 	%r552, %r548, %r551;
	add.s32 	%r2, %r552, 6615241;
	add.s32 	%r941, %r548, 123456789;
	st.local.v2.u32 	[%rd1], {%r2, %r941};
	xor.b32  	%r553, %r548, 362436069;
	add.s32 	%r554, %r551, 521288629;
	st.local.v2.u32 	[%rd1+8], {%r553, %r554};
	xor.b32  	%r555, %r551, 88675123;
	add.s32 	%r937, %r548, 5783321;
	st.local.v2.u32 	[%rd1+16], {%r555, %r937};
	setp.eq.s32 	%p2, %r1, 0;
	@%p2 bra 	$L__BB2_116;
	mov.b32 	%r924, 0;
	mov.u64 	%rd28, %rd2;
$L__BB2_3:
	mov.u64 	%rd3, %rd28;
	and.b64  	%rd4, %rd3, 3;
	setp.eq.s64 	%p3, %rd4, 0;
	@%p3 bra 	$L__BB2_115;
	mul.wide.u32 	%rd14, %r924, 3200;
	mov.u64 	%rd15, precalc_xorwow_matrix;
	add.s64 	%rd5, %rd15, %rd14;
	mov.b32 	%r937, 0;
	mov.u32 	%r938, %r937;
	mov.u32 	%r939, %r937;
	mov.u32 	%r940, %r937;
	mov.u32 	%r941, %r937;
	mov.u32 	%r930, %r937;
$L__BB2_5:
	mul.wide.u32 	%rd16, %r930, 4;
	add.s64 	%rd17, %rd1, %rd16;
	ld.local.u32 	%r14, [%rd17+4];
	shl.b32 	%r15, %r930, 5;
	mov.b32 	%r936, 0;
$L__BB2_6:
	.pragma "nounroll";
	shr.u32 	%r559, %r14, %r936;
	and.b32  	%r560, %r559, 1;
	setp.eq.b32 	%p4, %r560, 1;
	not.pred 	%p5, %p4;
	add.s32 	%r561, %r15, %r936;
	mul.lo.s32 	%r562, %r561, 5;
	mul.wide.u32 	%rd18, %r562, 4;
	add.s64 	%rd6, %rd5, %rd18;
	@%p5 bra 	$L__BB2_8;
	ld.global.nc.u32 	%r563, [%rd6];
	xor.b32  	%r941, %r941, %r563;
	ld.global.nc.u32 	%r564, [%rd6+4];
	xor.b32  	%r940, %r940, %r564;
	ld.global.nc.u32 	%r565, [%rd6+8];
	xor.b32  	%r939, %r939, %r565;
	ld.global.nc.u32 	%r566, [%rd6+12];
	xor.b32  	%r938, %r938, %r566;
	ld.global.nc.u32 	%r567, [%rd6+16];
	xor.b32  	%r937, %r937, %r567;
$L__BB2_8:
	and.b32  	%r569, %r559, 2;
	setp.eq.s32 	%p6, %r569, 0;
	@%p6 bra 	$L__BB2_10;
	ld.global.nc.u32 	%r570, [%rd6+20];
	xor.b32  	%r941, %r941, %r570;
	ld.global.nc.u32 	%r571, [%rd6+24];
	xor.b32  	%r940, %r940, %r571;
	ld.global.nc.u32 	%r572, [%rd6+28];
	xor.b32  	%r939, %r939, %r572;
	ld.global.nc.u32 	%r573, [%rd6+32];
	xor.b32  	%r938, %r938, %r573;
	ld.global.nc.u32 	%r574, [%rd6+36];
	xor.b32  	%r937, %r937, %r574;
$L__BB2_10:
	and.b32  	%r576, %r559, 4;
	setp.eq.s32 	%p7, %r576, 0;
	@%p7 bra 	$L__BB2_12;
	ld.global.nc.u32 	%r577, [%rd6+40];
	xor.b32  	%r941, %r941, %r577;
	ld.global.nc.u32 	%r578, [%rd6+44];
	xor.b32  	%r940, %r940, %r578;
	ld.global.nc.u32 	%r579, [%rd6+48];
	xor.b32  	%r939, %r939, %r579;
	ld.global.nc.u32 	%r580, [%rd6+52];
	xor.b32  	%r938, %r938, %r580;
	ld.global.nc.u32 	%r581, [%rd6+56];
	xor.b32  	%r937, %r937, %r581;
$L__BB2_12:
	and.b32  	%r583, %r559, 8;
	setp.eq.s32 	%p8, %r583, 0;
	@%p8 bra 	$L__BB2_14;
	ld.global.nc.u32 	%r584, [%rd6+60];
	xor.b32  	%r941, %r941, %r584;
	ld.global.nc.u32 	%r585, [%rd6+64];
	xor.b32  	%r940, %r940, %r585;
	ld.global.nc.u32 	%r586, [%rd6+68];
	xor.b32  	%r939, %r939, %r586;
	ld.global.nc.u32 	%r587, [%rd6+72];
	xor.b32  	%r938, %r938, %r587;
	ld.global.nc.u32 	%r588, [%rd6+76];
	xor.b32  	%r937, %r937, %r588;
$L__BB2_14:
	and.b32  	%r590, %r559, 16;
	setp.eq.s32 	%p9, %r590, 0;
	@%p9 bra 	$L__BB2_16;
	ld.global.nc.u32 	%r591, [%rd6+80];
	xor.b32  	%r941, %r941, %r591;
	ld.global.nc.u32 	%r592, [%rd6+84];
	xor.b32  	%r940, %r940, %r592;
	ld.global.nc.u32 	%r593, [%rd6+88];
	xor.b32  	%r939, %r939, %r593;
	ld.global.nc.u32 	%r594, [%rd6+92];
	xor.b32  	%r938, %r938, %r594;
	ld.global.nc.u32 	%r595, [%rd6+96];
	xor.b32  	%r937, %r937, %r595;
$L__BB2_16:
	and.b32  	%r597, %r559, 32;
	setp.eq.s32 	%p10, %r597, 0;
	@%p10 bra 	$L__BB2_18;
	ld.global.nc.u32 	%r598, [%rd6+100];
	xor.b32  	%r941, %r941, %r598;
	ld.global.nc.u32 	%r599, [%rd6+104];
	xor.b32  	%r940, %r940, %r599;
	ld.global.nc.u32 	%r600, [%rd6+108];
	xor.b32  	%r939, %r939, %r600;
	ld.global.nc.u32 	%r601, [%rd6+112];
	xor.b32  	%r938, %r938, %r601;
	ld.global.nc.u32 	%r602, [%rd6+116];
	xor.b32  	%r937, %r937, %r602;
$L__BB2_18:
	and.b32  	%r604, %r559, 64;
	setp.eq.s32 	%p11, %r604, 0;
	@%p11 bra 	$L__BB2_20;
	ld.global.nc.u32 	%r605, [%rd6+120];
	xor.b32  	%r941, %r941, %r605;
	ld.global.nc.u32 	%r606, [%rd6+124];
	xor.b32  	%r940, %r940, %r606;
	ld.global.nc.u32 	%r607, [%rd6+128];
	xor.b32  	%r939, %r939, %r607;
	ld.global.nc.u32 	%r608, [%rd6+132];
	xor.b32  	%r938, %r938, %r608;
	ld.global.nc.u32 	%r609, [%rd6+136];
	xor.b32  	%r937, %r937, %r609;
$L__BB2_20:
	and.b32  	%r611, %r559, 128;
	setp.eq.s32 	%p12, %r611, 0;
	@%p12 bra 	$L__BB2_22;
	ld.global.nc.u32 	%r612, [%rd6+140];
	xor.b32  	%r941, %r941, %r612;
	ld.global.nc.u32 	%r613, [%rd6+144];
	xor.b32  	%r940, %r940, %r613;
	ld.global.nc.u32 	%r614, [%rd6+148];
	xor.b32  	%r939, %r939, %r614;
	ld.global.nc.u32 	%r615, [%rd6+152];
	xor.b32  	%r938, %r938, %r615;
	ld.global.nc.u32 	%r616, [%rd6+156];
	xor.b32  	%r937, %r937, %r616;
$L__BB2_22:
	and.b32  	%r618, %r559, 256;
	setp.eq.s32 	%p13, %r618, 0;
	@%p13 bra 	$L__BB2_24;
	ld.global.nc.u32 	%r619, [%rd6+160];
	xor.b32  	%r941, %r941, %r619;
	ld.global.nc.u32 	%r620, [%rd6+164];
	xor.b32  	%r940, %r940, %r620;
	ld.global.nc.u32 	%r621, [%rd6+168];
	xor.b32  	%r939, %r939, %r621;
	ld.global.nc.u32 	%r622, [%rd6+172];
	xor.b32  	%r938, %r938, %r622;
	ld.global.nc.u32 	%r623, [%rd6+176];
	xor.b32  	%r937, %r937, %r623;
$L__BB2_24:
	and.b32  	%r625, %r559, 512;
	setp.eq.s32 	%p14, %r625, 0;
	@%p14 bra 	$L__BB2_26;
	ld.global.nc.u32 	%r626, [%rd6+180];
	xor.b32  	%r941, %r941, %r626;
	ld.global.nc.u32 	%r627, [%rd6+184];
	xor.b32  	%r940, %r940, %r627;
	ld.global.nc.u32 	%r628, [%rd6+188];
	xor.b32  	%r939, %r939, %r628;
	ld.global.nc.u32 	%r629, [%rd6+192];
	xor.b32  	%r938, %r938, %r629;
	ld.global.nc.u32 	%r630, [%rd6+196];
	xor.b32  	%r937, %r937, %r630;
$L__BB2_26:
	and.b32  	%r632, %r559, 1024;
	setp.eq.s32 	%p15, %r632, 0;
	@%p15 bra 	$L__BB2_28;
	ld.global.nc.u32 	%r633, [%rd6+200];
	xor.b32  	%r941, %r941, %r633;
	ld.global.nc.u32 	%r634, [%rd6+204];
	xor.b32  	%r940, %r940, %r634;
	ld.global.nc.u32 	%r635, [%rd6+208];
	xor.b32  	%r939, %r939, %r635;
	ld.global.nc.u32 	%r636, [%rd6+212];
	xor.b32  	%r938, %r938, %r636;
	ld.global.nc.u32 	%r637, [%rd6+216];
	xor.b32  	%r937, %r937, %r637;
$L__BB2_28:
	and.b32  	%r639, %r559, 2048;
	setp.eq.s32 	%p16, %r639, 0;
	@%p16 bra 	$L__BB2_30;
	ld.global.nc.u32 	%r640, [%rd6+220];
	xor.b32  	%r941, %r941, %r640;
	ld.global.nc.u32 	%r641, [%rd6+224];
	xor.b32  	%r940, %r940, %r641;
	ld.global.nc.u32 	%r642, [%rd6+228];
	xor.b32  	%r939, %r939, %r642;
	ld.global.nc.u32 	%r643, [%rd6+232];
	xor.b32  	%r938, %r938, %r643;
	ld.global.nc.u32 	%r644, [%rd6+236];
	xor.b32  	%r937, %r937, %r644;
$L__BB2_30:
	and.b32  	%r646, %r559, 4096;
	setp.eq.s32 	%p17, %r646, 0;
	@%p17 bra 	$L__BB2_32;
	ld.global.nc.u32 	%r647, [%rd6+240];
	xor.b32  	%r941, %r941, %r647;
	ld.global.nc.u32 	%r648, [%rd6+244];
	xor.b32  	%r940, %r940, %r648;
	ld.global.nc.u32 	%r649, [%rd6+248];
	xor.b32  	%r939, %r939, %r649;
	ld.global.nc.u32 	%r650, [%rd6+252];
	xor.b32  	%r938, %r938, %r650;
	ld.global.nc.u32 	%r651, [%rd6+256];
	xor.b32  	%r937, %r937, %r651;
$L__BB2_32:
	and.b32  	%r653, %r559, 8192;
	setp.eq.s32 	%p18, %r653, 0;
	@%p18 bra 	$L__BB2_34;
	ld.global.nc.u32 	%r654, [%rd6+260];
	xor.b32  	%r941, %r941, %r654;
	ld.global.nc.u32 	%r655, [%rd6+264];
	xor.b32  	%r940, %r940, %r655;
	ld.global.nc.u32 	%r656, [%rd6+268];
	xor.b32  	%r939, %r939, %r656;
	ld.global.nc.u32 	%r657, [%rd6+272];
	xor.b32  	%r938, %r938, %r657;
	ld.global.nc.u32 	%r658, [%rd6+276];
	xor.b32  	%r937, %r937, %r658;
$L__BB2_34:
	and.b32  	%r660, %r559, 16384;
	setp.eq.s32 	%p19, %r660, 0;
	@%p19 bra 	$L__BB2_36;
	ld.global.nc.u32 	%r661, [%rd6+280];
	xor.b32  	%r941, %r941, %r661;
	ld.global.nc.u32 	%r662, [%rd6+284];
	xor.b32  	%r940, %r940, %r662;
	ld.global.nc.u32 	%r663, [%rd6+288];
	xor.b32  	%r939, %r939, %r663;
	ld.global.nc.u32 	%r664, [%rd6+292];
	xor.b32  	%r938, %r938, %r664;
	ld.global.nc.u32 	%r665, [%rd6+296];
	xor.b32  	%r937, %r937, %r665;
$L__BB2_36:
	and.b32  	%r667, %r559, 32768;
	setp.eq.s32 	%p20, %r667, 0;
	@%p20 bra 	$L__BB2_38;
	ld.global.nc.u32 	%r668, [%rd6+300];
	xor.b32  	%r941, %r941, %r668;
	ld.global.nc.u32 	%r669, [%rd6+304];
	xor.b32  	%r940, %r940, %r669;
	ld.global.nc.u32 	%r670, [%rd6+308];
	xor.b32  	%r939, %r939, %r670;
	ld.global.nc.u32 	%r671, [%rd6+312];
	xor.b32  	%r938, %r938, %r671;
	ld.global.nc.u32 	%r672, [%rd6+316];
	xor.b32  	%r937, %r937, %r672;
$L__BB2_38:
	add.s32 	%r936, %r936, 16;
	setp.ne.s32 	%p21, %r936, 32;
	@%p21 bra 	$L__BB2_6;
	mad.lo.s32 	%r673, %r930, -31, %r15;
	add.s32 	%r930, %r673, 1;
	setp.ne.s32 	%p22, %r930, 5;
	@%p22 bra 	$L__BB2_5;
	st.local.u32 	[%rd1+4], %r941;
	st.local.v2.u32 	[%rd1+8], {%r940, %r939};
	st.local.v2.u32 	[%rd1+16], {%r938, %r937};
	setp.eq.s64 	%p23, %rd4, 1;
	@%p23 bra 	$L__BB2_115;
	mov.b32 	%r937, 0;
	mov.u32 	%r1030, %r937;
	mov.u32 	%r1031, %r937;
	mov.u32 	%r1032, %r937;
	mov.u32 	%r941, %r937;
	mov.u32 	%r1022, %r937;
$L__BB2_42:
	mul.wide.u32 	%rd19, %r1022, 4;
	add.s64 	%rd20, %rd1, %rd19;
	ld.local.u32 	%r190, [%rd20+4];
	shl.b32 	%r191, %r1022, 5;
	mov.b32 	%r1028, 0;
$L__BB2_43:
	.pragma "nounroll";
	shr.u32 	%r676, %r190, %r1028;
	and.b32  	%r677, %r676, 1;
	setp.eq.b32 	%p24, %r677, 1;
	not.pred 	%p25, %p24;
	add.s32 	%r678, %r191, %r1028;
	mul.lo.s32 	%r679, %r678, 5;
	mul.wide.u32 	%rd21, %r679, 4;
	add.s64 	%rd7, %rd5, %rd21;
	@%p25 bra 	$L__BB2_45;
	ld.global.nc.u32 	%r680, [%rd7];
	xor.b32  	%r941, %r941, %r680;
	ld.global.nc.u32 	%r681, [%rd7+4];
	xor.b32  	%r1032, %r1032, %r681;
	ld.global.nc.u32 	%r682, [%rd7+8];
	xor.b32  	%r1031, %r1031, %r682;
	ld.global.nc.u32 	%r683, [%rd7+12];
	xor.b32  	%r1030, %r1030, %r683;
	ld.global.nc.u32 	%r684, [%rd7+16];
	xor.b32  	%r937, %r937, %r684;
$L__BB2_45:
	and.b32  	%r686, %r676, 2;
	setp.eq.s32 	%p26, %r686, 0;
	@%p26 bra 	$L__BB2_47;
	ld.global.nc.u32 	%r687, [%rd7+20];
	xor.b32  	%r941, %r941, %r687;
	ld.global.nc.u32 	%r688, [%rd7+24];
	xor.b32  	%r1032, %r1032, %r688;
	ld.global.nc.u32 	%r689, [%rd7+28];
	xor.b32  	%r1031, %r1031, %r689;
	ld.global.nc.u32 	%r690, [%rd7+32];
	xor.b32  	%r1030, %r1030, %r690;
	ld.global.nc.u32 	%r691, [%rd7+36];
	xor.b32  	%r937, %r937, %r691;
$L__BB2_47:
	and.b32  	%r693, %r676, 4;
	setp.eq.s32 	%p27, %r693, 0;
	@%p27 bra 	$L__BB2_49;
	ld.global.nc.u32 	%r694, [%rd7+40];
	xor.b32  	%r941, %r941, %r694;
	ld.global.nc.u32 	%r695, [%rd7+44];
	xor.b32  	%r1032, %r1032, %r695;
	ld.global.nc.u32 	%r696, [%rd7+48];
	xor.b32  	%r1031, %r1031, %r696;
	ld.global.nc.u32 	%r697, [%rd7+52];
	xor.b32  	%r1030, %r1030, %r697;
	ld.global.nc.u32 	%r698, [%rd7+56];
	xor.b32  	%r937, %r937, %r698;
$L__BB2_49:
	and.b32  	%r700, %r676, 8;
	setp.eq.s32 	%p28, %r700, 0;
	@%p28 bra 	$L__BB2_51;
	ld.global.nc.u32 	%r701, [%rd7+60];
	xor.b32  	%r941, %r941, %r701;
	ld.global.nc.u32 	%r702, [%rd7+64];
	xor.b32  	%r1032, %r1032, %r702;
	ld.global.nc.u32 	%r703, [%rd7+68];
	xor.b32  	%r1031, %r1031, %r703;
	ld.global.nc.u32 	%r704, [%rd7+72];
	xor.b32  	%r1030, %r1030, %r704;
	ld.global.nc.u32 	%r705, [%rd7+76];
	xor.b32  	%r937, %r937, %r705;
$L__BB2_51:
	and.b32  	%r707, %r676, 16;
	setp.eq.s32 	%p29, %r707, 0;
	@%p29 bra 	$L__BB2_53;
	ld.global.nc.u32 	%r708, [%rd7+80];
	xor.b32  	%r941, %r941, %r708;
	ld.global.nc.u32 	%r709, [%rd7+84];
	xor.b32  	%r1032, %r1032, %r709;
	ld.global.nc.u32 	%r710, [%rd7+88];
	xor.b32  	%r1031, %r1031, %r710;
	ld.global.nc.u32 	%r711, [%rd7+92];
	xor.b32  	%r1030, %r1030, %r711;
	ld.global.nc.u32 	%r712, [%rd7+96];
	xor.b32  	%r937, %r937, %r712;
$L__BB2_53:
	and.b32  	%r714, %r676, 32;
	setp.eq.s32 	%p30, %r714, 0;
	@%p30 bra 	$L__BB2_55;
	ld.global.nc.u32 	%r715, [%rd7+100];
	xor.b32  	%r941, %r941, %r715;
	ld.global.nc.u32 	%r716, [%rd7+104];
	xor.b32  	%r1032, %r1032, %r716;
	ld.global.nc.u32 	%r717, [%rd7+108];
	xor.b32  	%r1031, %r1031, %r717;
	ld.global.nc.u32 	%r718, [%rd7+112];
	xor.b32  	%r1030, %r1030, %r718;
	ld.global.nc.u32 	%r719, [%rd7+116];
	xor.b32  	%r937, %r937, %r719;
$L__BB2_55:
	and.b32  	%r721, %r676, 64;
	setp.eq.s32 	%p31, %r721, 0;
	@%p31 bra 	$L__BB2_57;
	ld.global.nc.u32 	%r722, [%rd7+120];
	xor.b32  	%r941, %r941, %r722;
	ld.global.nc.u32 	%r723, [%rd7+124];
	xor.b32  	%r1032, %r1032, %r723;
	ld.global.nc.u32 	%r724, [%rd7+128];
	xor.b32  	%r1031, %r1031, %r724;
	ld.global.nc.u32 	%r725, [%rd7+132];
	xor.b32  	%r1030, %r1030, %r725;
	ld.global.nc.u32 	%r726, [%rd7+136];
	xor.b32  	%r937, %r937, %r726;
$L__BB2_57:
	and.b32  	%r728, %r676, 128;
	setp.eq.s32 	%p32, %r728, 0;
	@%p32 bra 	$L__BB2_59;
	ld.global.nc.u32 	%r729, [%rd7+140];
	xor.b32  	%r941, %r941, %r729;
	ld.global.nc.u32 	%r730, [%rd7+144];
	xor.b32  	%r1032, %r1032, %r730;
	ld.global.nc.u32 	%r731, [%rd7+148];
	xor.b32  	%r1031, %r1031, %r731;
	ld.global.nc.u32 	%r732, [%rd7+152];
	xor.b32  	%r1030, %r1030, %r732;
	ld.global.nc.u32 	%r733, [%rd7+156];
	xor.b32  	%r937, %r937, %r733;
$L__BB2_59:
	and.b32  	%r735, %r676, 256;
	setp.eq.s32 	%p33, %r735, 0;
	@%p33 bra 	$L__BB2_61;
	ld.global.nc.u32 	%r736, [%rd7+160];
	xor.b32  	%r941, %r941, %r736;
	ld.global.nc.u32 	%r737, [%rd7+164];
	xor.b32  	%r1032, %r1032, %r737;
	ld.global.nc.u32 	%r738, [%rd7+168];
	xor.b32  	%r1031, %r1031, %r738;
	ld.global.nc.u32 	%r739, [%rd7+172];
	xor.b32  	%r1030, %r1030, %r739;
	ld.global.nc.u32 	%r740, [%rd7+176];
	xor.b32  	%r937, %r937, %r740;
$L__BB2_61:
	and.b32  	%r742, %r676, 512;
	setp.eq.s32 	%p34, %r742, 0;
	@%p34 bra 	$L__BB2_63;
	ld.global.nc.u32 	%r743, [%rd7+180];
	xor.b32  	%r941, %r941, %r743;
	ld.global.nc.u32 	%r744, [%rd7+184];
	xor.b32  	%r1032, %r1032, %r744;
	ld.global.nc.u32 	%r745, [%rd7+188];
	xor.b32  	%r1031, %r1031, %r745;
	ld.global.nc.u32 	%r746, [%rd7+192];
	xor.b32  	%r1030, %r1030, %r746;
	ld.global.nc.u32 	%r747, [%rd7+196];
	xor.b32  	%r937, %r937, %r747;
$L__BB2_63:
	and.b32  	%r749, %r676, 1024;
	setp.eq.s32 	%p35, %r749, 0;
	@%p35 bra 	$L__BB2_65;
	ld.global.nc.u32 	%r750, [%rd7+200];
	xor.b32  	%r941, %r941, %r750;
	ld.global.nc.u32 	%r751, [%rd7+204];
	xor.b32  	%r1032, %r1032, %r751;
	ld.global.nc.u32 	%r752, [%rd7+208];
	xor.b32  	%r1031, %r1031, %r752;
	ld.global.nc.u32 	%r753, [%rd7+212];
	xor.b32  	%r1030, %r1030, %r753;
	ld.global.nc.u32 	%r754, [%rd7+216];
	xor.b32  	%r937, %r937, %r754;
$L__BB2_65:
	and.b32  	%r756, %r676, 2048;
	setp.eq.s32 	%p36, %r756, 0;
	@%p36 bra 	$L__BB2_67;
	ld.global.nc.u32 	%r757, [%rd7+220];
	xor.b32  	%r941, %r941, %r757;
	ld.global.nc.u32 	%r758, [%rd7+224];
	xor.b32  	%r1032, %r1032, %r758;
	ld.global.nc.u32 	%r759, [%rd7+228];
	xor.b32  	%r1031, %r1031, %r759;
	ld.global.nc.u32 	%r760, [%rd7+232];
	xor.b32  	%r1030, %r1030, %r760;
	ld.global.nc.u32 	%r761, [%rd7+236];
	xor.b32  	%r937, %r937, %r761;
$L__BB2_67:
	and.b32  	%r763, %r676, 4096;
	setp.eq.s32 	%p37, %r763, 0;
	@%p37 bra 	$L__BB2_69;
	ld.global.nc.u32 	%r764, [%rd7+240];
	xor.b32  	%r941, %r941, %r764;
	ld.global.nc.u32 	%r765, [%rd7+244];
	xor.b32  	%r1032, %r1032, %r765;
	ld.global.nc.u32 	%r766, [%rd7+248];
	xor.b32  	%r1031, %r1031, %r766;
	ld.global.nc.u32 	%r767, [%rd7+252];
	xor.b32  	%r1030, %r1030, %r767;
	ld.global.nc.u32 	%r768, [%rd7+256];
	xor.b32  	%r937, %r937, %r768;
$L__BB2_69:
	and.b32  	%r770, %r676, 8192;
	setp.eq.s32 	%p38, %r770, 0;
	@%p38 bra 	$L__BB2_71;
	ld.global.nc.u32 	%r771, [%rd7+260];
	xor.b32  	%r941, %r941, %r771;
	ld.global.nc.u32 	%r772, [%rd7+264];
	xor.b32  	%r1032, %r1032, %r772;
	ld.global.nc.u32 	%r773, [%rd7+268];
	xor.b32  	%r1031, %r1031, %r773;
	ld.global.nc.u32 	%r774, [%rd7+272];
	xor.b32  	%r1030, %r1030, %r774;
	ld.global.nc.u32 	%r775, [%rd7+276];
	xor.b32  	%r937, %r937, %r775;
$L__BB2_71:
	and.b32  	%r777, %r676, 16384;
	setp.eq.s32 	%p39, %r777, 0;
	@%p39 bra 	$L__BB2_73;
	ld.global.nc.u32 	%r778, [%rd7+280];
	xor.b32  	%r941, %r941, %r778;
	ld.global.nc.u32 	%r779, [%rd7+284];
	xor.b32  	%r1032, %r1032, %r779;
	ld.global.nc.u32 	%r780, [%rd7+288];
	xor.b32  	%r1031, %r1031, %r780;
	ld.global.nc.u32 	%r781, [%rd7+292];
	xor.b32  	%r1030, %r1030, %r781;
	ld.global.nc.u32 	%r782, [%rd7+296];
	xor.b32  	%r937, %r937, %r782;
$L__BB2_73:
	and.b32  	%r784, %r676, 32768;
	setp.eq.s32 	%p40, %r784, 0;
	@%p40 bra 	$L__BB2_75;
	ld.global.nc.u32 	%r785, [%rd7+300];
	xor.b32  	%r941, %r941, %r785;
	ld.global.nc.u32 	%r786, [%rd7+304];
	xor.b32  	%r1032, %r1032, %r786;
	ld.global.nc.u32 	%r787, [%rd7+308];
	xor.b32  	%r1031, %r1031, %r787;
	ld.global.nc.u32 	%r788, [%rd7+312];
	xor.b32  	%r1030, %r1030, %r788;
	ld.global.nc.u32 	%r789, [%rd7+316];
	xor.b32  	%r937, %r937, %r789;
$L__BB2_75:
	add.s32 	%r1028, %r1028, 16;
	setp.ne.s32 	%p41, %r1028, 32;
	@%p41 bra 	$L__BB2_43;
	mad.lo.s32 	%r790, %r1022, -31, %r191;
	add.s32 	%r1022, %r790, 1;
	setp.ne.s32 	%p42, %r1022, 5;
	@%p42 bra 	$L__BB2_42;
	st.local.u32 	[%rd1+4], %r941;
	st.local.v2.u32 	[%rd1+8], {%r1032, %r1031};
	st.local.v2.u32 	[%rd1+16], {%r1030, %r937};
	setp.ne.s64 	%p43, %rd4, 3;
	@%p43 bra 	$L__BB2_115;
	mov.b32 	%r937, 0;
	mov.u32 	%r1122, %r937;
	mov.u32 	%r1123, %r937;
	mov.u32 	%r1124, %r937;
	mov.u32 	%r941, %r937;
	mov.u32 	%r1114, %r937;
$L__BB2_79:
	mul.wide.u32 	%rd22, %r1114, 4;
	add.s64 	%rd23, %rd1, %rd22;
	ld.local.u32 	%r366, [%rd23+4];
	shl.b32 	%r367, %r1114, 5;
	mov.b32 	%r1120, 0;
$L__BB2_80:
	.pragma "nounroll";
	shr.u32 	%r793, %r366, %r1120;
	and.b32  	%r794, %r793, 1;
	setp.eq.b32 	%p44, %r794, 1;
	not.pred 	%p45, %p44;
	add.s32 	%r795, %r367, %r1120;
	mul.lo.s32 	%r796, %r795, 5;
	mul.wide.u32 	%rd24, %r796, 4;
	add.s64 	%rd8, %rd5, %rd24;
	@%p45 bra 	$L__BB2_82;
	ld.global.nc.u32 	%r797, [%rd8];
	xor.b32  	%r941, %r941, %r797;
	ld.global.nc.u32 	%r798, [%rd8+4];
	xor.b32  	%r1124, %r1124, %r798;
	ld.global.nc.u32 	%r799, [%rd8+8];
	xor.b32  	%r1123, %r1123, %r799;
	ld.global.nc.u32 	%r800, [%rd8+12];
	xor.b32  	%r1122, %r1122, %r800;
	ld.global.nc.u32 	%r801, [%rd8+16];
	xor.b32  	%r937, %r937, %r801;
$L__BB2_82:
	and.b32  	%r803, %r793, 2;
	setp.eq.s32 	%p46, %r803, 0;
	@%p46 bra 	$L__BB2_84;
	ld.global.nc.u32 	%r804, [%rd8+20];
	xor.b32  	%r941, %r941, %r804;
	ld.global.nc.u32 	%r805, [%rd8+24];
	xor.b32  	%r1124, %r1124, %r805;
	ld.global.nc.u32 	%r806, [%rd8+28];
	xor.b32  	%r1123, %r1123, %r806;
	ld.global.nc.u32 	%r807, [%rd8+32];
	xor.b32  	%r1122, %r1122, %r807;
	ld.global.nc.u32 	%r808, [%rd8+36];
	xor.b32  	%r937, %r937, %r808;
$L__BB2_84:
	and.b32  	%r810, %r793, 4;
	setp.eq.s32 	%p47, %r810, 0;
	@%p47 bra 	$L__BB2_86;
	ld.global.nc.u32 	%r811, [%rd8+40];
	xor.b32  	%r941, %r941, %r811;
	ld.global.nc.u32 	%r812, [%rd8+44];
	xor.b32  	%r1124, %r1124, %r812;
	ld.global.nc.u32 	%r813, [%rd8+48];
	xor.b32  	%r1123, %r1123, %r813;
	ld.global.nc.u32 	%r814, [%rd8+52];
	xor.b32  	%r1122, %r1122, %r814;
	ld.global.nc.u32 	%r815, [%rd8+56];
	xor.b32  	%r937, %r937, %r815;
$L__BB2_86:
	and.b32  	%r817, %r793, 8;
	setp.eq.s32 	%p48, %r817, 0;
	@%p48 bra 	$L__BB2_88;
	ld.global.nc.u32 	%r818, [%rd8+60];
	xor.b32  	%r941, %r941, %r818;
	ld.global.nc.u32 	%r819, [%rd8+64];
	xor.b32  	%r1124, %r1124, %r819;
	ld.global.nc.u32 	%r820, [%rd8+68];
	xor.b32  	%r1123, %r1123, %r820;
	ld.global.nc.u32 	%r821, [%rd8+72];
	xor.b32  	%r1122, %r1122, %r821;
	ld.global.nc.u32 	%r822, [%rd8+76];
	xor.b32  	%r937, %r937, %r822;
$L__BB2_88:
	and.b32  	%r824, %r793, 16;
	setp.eq.s32 	%p49, %r824, 0;
	@%p49 bra 	$L__BB2_90;
	ld.global.nc.u32 	%r825, [%rd8+80];
	xor.b32  	%r941, %r941, %r825;
	ld.global.nc.u32 	%r826, [%rd8+84];
	xor.b32  	%r1124, %r1124, %r826;
	ld.global.nc.u32 	%r827, [%rd8+88];
	xor.b32  	%r1123, %r1123, %r827;
	ld.global.nc.u32 	%r828, [%rd8+92];
	xor.b32  	%r1122, %r1122, %r828;
	ld.global.nc.u32 	%r829, [%rd8+96];
	xor.b32  	%r937, %r937, %r829;
$L__BB2_90:
	and.b32  	%r831, %r793, 32;
	setp.eq.s32 	%p50, %r831, 0;
	@%p50 bra 	$L__BB2_92;
	ld.global.nc.u32 	%r832, [%rd8+100];
	xor.b32  	%r941, %r941, %r832;
	ld.global.nc.u32 	%r833, [%rd8+104];
	xor.b32  	%r1124, %r1124, %r833;
	ld.global.nc.u32 	%r834, [%rd8+108];
	xor.b32  	%r1123, %r1123, %r834;
	ld.global.nc.u32 	%r835, [%rd8+112];
	xor.b32  	%r1122, %r1122, %r835;
	ld.global.nc.u32 	%r836, [%rd8+116];
	xor.b32  	%r937, %r937, %r836;
$L__BB2_92:
	and.b32  	%r838, %r793, 64;
	setp.eq.s32 	%p51, %r838, 0;
	@%p51 bra 	$L__BB2_94;
	ld.global.nc.u32 	%r839, [%rd8+120];
	xor.b32  	%r941, %r941, %r839;
	ld.global.nc.u32 	%r840, [%rd8+124];
	xor.b32  	%r1124, %r1124, %r840;
	ld.global.nc.u32 	%r841, [%rd8+128];
	xor.b32  	%r1123, %r1123, %r841;
	ld.global.nc.u32 	%r842, [%rd8+132];
	xor.b32  	%r1122, %r1122, %r842;
	ld.global.nc.u32 	%r843, [%rd8+136];
	xor.b32  	%r937, %r937, %r843;
$L__BB2_94:
	and.b32  	%r845, %r793, 128;
	setp.eq.s32 	%p52, %r845, 0;
	@%p52 bra 	$L__BB2_96;
	ld.global.nc.u32 	%r846, [%rd8+140];
	xor.b32  	%r941, %r941, %r846;
	ld.global.nc.u32 	%r847, [%rd8+144];
	xor.b32  	%r1124, %r1124, %r847;
	ld.global.nc.u32 	%r848, [%rd8+148];
	xor.b32  	%r1123, %r1123, %r848;
	ld.global.nc.u32 	%r849, [%rd8+152];
	xor.b32  	%r1122, %r1122, %r849;
	ld.global.nc.u32 	%r850, [%rd8+156];
	xor.b32  	%r937, %r937, %r850;
$L__BB2_96:
	and.b32  	%r852, %r793, 256;
	setp.eq.s32 	%p53, %r852, 0;
	@%p53 bra 	$L__BB2_98;
	ld.global.nc.u32 	%r853, [%rd8+160];
	xor.b32  	%r941, %r941, %r853;
	ld.global.nc.u32 	%r854, [%rd8+164];
	xor.b32  	%r1124, %r1124, %r854;
	ld.global.nc.u32 	%r855, [%rd8+168];
	xor.b32  	%r1123, %r1123, %r855;
	ld.global.nc.u32 	%r856, [%rd8+172];
	xor.b32  	%r1122, %r1122, %r856;
	ld.global.nc.u32 	%r857, [%rd8+176];
	xor.b32  	%r937, %r937, %r857;
$L__BB2_98:
	and.b32  	%r859, %r793, 512;
	setp.eq.s32 	%p54, %r859, 0;
	@%p54 bra 	$L__BB2_100;
	ld.global.nc.u32 	%r860, [%rd8+180];
	xor.b32  	%r941, %r941, %r860;
	ld.global.nc.u32 	%r861, [%rd8+184];
	xor.b32  	%r1124, %r1124, %r861;
	ld.global.nc.u32 	%r862, [%rd8+188];
	xor.b32  	%r1123, %r1123, %r862;
	ld.global.nc.u32 	%r863, [%rd8+192];
	xor.b32  	%r1122, %r1122, %r863;
	ld.global.nc.u32 	%r864, [%rd8+196];
	xor.b32  	%r937, %r937, %r864;
$L__BB2_100:
	and.b32  	%r866, %r793, 1024;
	setp.eq.s32 	%p55, %r866, 0;
	@%p55 bra 	$L__BB2_102;
	ld.global.nc.u32 	%r867, [%rd8+200];
	xor.b32  	%r941, %r941, %r867;
	ld.global.nc.u32 	%r868, [%rd8+204];
	xor.b32  	%r1124, %r1124, %r868;
	ld.global.nc.u32 	%r869, [%rd8+208];
	xor.b32  	%r1123, %r1123, %r869;
	ld.global.nc.u32 	%r870, [%rd8+212];
	xor.b32  	%r1122, %r1122, %r870;
	ld.global.nc.u32 	%r871, [%rd8+216];
	xor.b32  	%r937, %r937, %r871;
$L__BB2_102:
	and.b32  	%r873, %r793, 2048;
	setp.eq.s32 	%p56, %r873, 0;
	@%p56 bra 	$L__BB2_104;
	ld.global.nc.u32 	%r874, [%rd8+220];
	xor.b32  	%r941, %r941, %r874;
	ld.global.nc.u32 	%r875, [%rd8+224];
	xor.b32  	%r1124, %r1124, %r875;
	ld.global.nc.u32 	%r876, [%rd8+228];
	xor.b32  	%r1123, %r1123, %r876;
	ld.global.nc.u32 	%r877, [%rd8+232];
	xor.b32  	%r1122, %r1122, %r877;
	ld.global.nc.u32 	%r878, [%rd8+236];
	xor.b32  	%r937, %r937, %r878;
$L__BB2_104:
	and.b32  	%r880, %r793, 4096;
	setp.eq.s32 	%p57, %r880, 0;
	@%p57 bra 	$L__BB2_106;
	ld.global.nc.u32 	%r881, [%rd8+240];
	xor.b32  	%r941, %r941, %r881;
	ld.global.nc.u32 	%r882, [%rd8+244];
	xor.b32  	%r1124, %r1124, %r882;
	ld.global.nc.u32 	%r883, [%rd8+248];
	xor.b32  	%r1123, %r1123, %r883;
	ld.global.nc.u32 	%r884, [%rd8+252];
	xor.b32  	%r1122, %r1122, %r884;
	ld.global.nc.u32 	%r885, [%rd8+256];
	xor.b32  	%r937, %r937, %r885;
$L__BB2_106:
	and.b32  	%r887, %r793, 8192;
	setp.eq.s32 	%p58, %r887, 0;
	@%p58 bra 	$L__BB2_108;
	ld.global.nc.u32 	%r888, [%rd8+260];
	xor.b32  	%r941, %r941, %r888;
	ld.global.nc.u32 	%r889, [%rd8+264];
	xor.b32  	%r1124, %r1124, %r889;
	ld.global.nc.u32 	%r890, [%rd8+268];
	xor.b32  	%r1123, %r1123, %r890;
	ld.global.nc.u32 	%r891, [%rd8+272];
	xor.b32  	%r1122, %r1122, %r891;
	ld.global.nc.u32 	%r892, [%rd8+276];
	xor.b32  	%r937, %r937, %r892;
$L__BB2_108:
	and.b32  	%r894, %r793, 16384;
	setp.eq.s32 	%p59, %r894, 0;
	@%p59 bra 	$L__BB2_110;
	ld.global.nc.u32 	%r895, [%rd8+280];
	xor.b32  	%r941, %r941, %r895;
	ld.global.nc.u32 	%r896, [%rd8+284];
	xor.b32  	%r1124, %r1124, %r896;
	ld.global.nc.u32 	%r897, [%rd8+288];
	xor.b32  	%r1123, %r1123, %r897;
	ld.global.nc.u32 	%r898, [%rd8+292];
	xor.b32  	%r1122, %r1122, %r898;
	ld.global.nc.u32 	%r899, [%rd8+296];
	xor.b32  	%r937, %r937, %r899;
$L__BB2_110:
	and.b32  	%r901, %r793, 32768;
	setp.eq.s32 	%p60, %r901, 0;
	@%p60 bra 	$L__BB2_112;
	ld.global.nc.u32 	%r902, [%rd8+300];
	xor.b32  	%r941, %r941, %r902;
	ld.global.nc.u32 	%r903, [%rd8+304];
	xor.b32  	%r1124, %r1124, %r903;
	ld.global.nc.u32 	%r904, [%rd8+308];
	xor.b32  	%r1123, %r1123, %r904;
	ld.global.nc.u32 	%r905, [%rd8+312];
	xor.b32  	%r1122, %r1122, %r905;
	ld.global.nc.u32 	%r906, [%rd8+316];
	xor.b32  	%r937, %r937, %r906;
$L__BB2_112:
	add.s32 	%r1120, %r1120, 16;
	setp.ne.s32 	%p61, %r1120, 32;
	@%p61 bra 	$L__BB2_80;
	mad.lo.s32 	%r907, %r1114, -31, %r367;
	add.s32 	%r1114, %r907, 1;
	setp.ne.s32 	%p62, %r1114, 5;
	@%p62 bra 	$L__BB2_79;
	st.local.u32 	[%rd1+4], %r941;
	st.local.v2.u32 	[%rd1+8], {%r1124, %r1123};
	st.local.v2.u32 	[%rd1+16], {%r1122, %r937};
$L__BB2_115:
	shr.u64 	%rd28, %rd3, 2;
	add.s32 	%r924, %r924, 1;
	setp.gt.u64 	%p63, %rd3, 3;
	@%p63 bra 	$L__BB2_3;
$L__BB2_116:
	shr.s32 	%r909, %r1, 31;
	shr.u32 	%r910, %r909, 30;
	add.s32 	%r911, %r1, %r910;
	and.b32  	%r912, %r911, -4;
	sub.s32 	%r908, %r1, %r912;
	mov.f32 	%f10, 0f3E99999A;
	setp.eq.s32 	%p64, %r908, 3;
	@%p64 bra 	$L__BB2_121;
	setp.eq.s32 	%p65, %r908, 2;
	@%p65 bra 	$L__BB2_120;
	setp.ne.s32 	%p66, %r908, 0;
	@%p66 bra 	$L__BB2_122;
	mov.f32 	%f10, 0f3EE66667;
	bra.uni 	$L__BB2_122;
$L__BB2_120:
	mov.f32 	%f10, 0f3E19999A;
	bra.uni 	$L__BB2_122;
$L__BB2_121:
	mov.f32 	%f10, 0f3D75C290;
$L__BB2_122:
	shr.u32 	%r913, %r941, 2;
	xor.b32  	%r914, %r913, %r941;
	shl.b32 	%r915, %r937, 4;
	shl.b32 	%r916, %r914, 1;
	xor.b32  	%r917, %r916, %r915;
	xor.b32  	%r918, %r917, %r914;
	xor.b32  	%r919, %r918, %r937;
	add.s32 	%r920, %r2, %r919;
	add.s32 	%r921, %r920, 362437;
	cvt.rn.f32.u32 	%f6, %r921;
	fma.rn.f32 	%f7, %f6, 0f2F800000, 0f2F000000;
	fma.rn.f32 	%f8, %f7, 0f3ECCCCCD, 0f3F4CCCCD;
	mul.f32 	%f9, %f10, %f8;
	cvta.to.global.u64 	%rd25, %rd10;
	shl.b64 	%rd26, %rd2, 2;
	add.s64 	%rd27, %rd25, %rd26;
	st.global.f32 	[%rd27], %f9;
$L__BB2_123:
	ret;

}
	// .globl	_Z23process_dendritic_inputP20VertexDendriticStatePKf18WHCRIterationStatei
.visible .entry _Z23process_dendritic_inputP20VertexDendriticStatePKf18WHCRIterationStatei(
	.param .u64 .ptr .align 1 _Z23process_dendritic_inputP20VertexDendriticStatePKf18WHCRIterationStatei_param_0,
	.param .u64 .ptr .align 1 _Z23process_dendritic_inputP20VertexDendriticStatePKf18WHCRIterationStatei_param_1,
	.param .align 8 .b8 _Z23process_dendritic_inputP20VertexDendriticStatePKf18WHCRIterationStatei_param_2[48],
	.param .u32 _Z23process_dendritic_inputP20VertexDendriticStatePKf18WHCRIterationStatei_param_3
)
{
	.reg .pred 	%p<8>;
	.reg .b32 	%r<12>;
	.reg .b32 	%f<73>;
	.reg .b64 	%rd<26>;

	ld.param.u64 	%rd9, [_Z23process_dendritic_inputP20VertexDendriticStatePKf18WHCRIterationStatei_param_2+32];
	ld.param.u64 	%rd8, [_Z23process_dendritic_inputP20VertexDendriticStatePKf18WHCRIterationStatei_param_2+24];
	ld.param.u64 	%rd6, [_Z23process_dendritic_inputP20VertexDendriticStatePKf18WHCRIterationStatei_param_2+8];
	ld.param.u64 	%rd5, [_Z23process_dendritic_inputP20VertexDendriticStatePKf18WHCRIterationStatei_param_2];
	ld.param.u64 	%rd3, [_Z23process_dendritic_inputP20VertexDendriticStatePKf18WHCRIterationStatei_param_0];
	ld.param.u64 	%rd4, [_Z23process_dendritic_inputP20VertexDendriticStatePKf18WHCRIterationStatei_param_1];
	ld.param.v2.u32 	{%r3, %r4}, [_Z23process_dendritic_inputP20VertexDendriticStatePKf18WHCRIterationStatei_param_2+40];
	ld.param.u32 	%r5, [_Z23process_dendritic_inputP20VertexDendriticStatePKf18WHCRIterationStatei_param_3];
	mov.u32 	%r6, %ctaid.x;
	mov.u32 	%r7, %ntid.x;
	mov.u32 	%r8, %tid.x;
	mad.lo.s32 	%r1, %r6, %r7, %r8;
	setp.ge.s32 	%p1, %r1, %r5;
	@%p1 bra 	$L__BB3_4;
	cvta.to.global.u64 	%rd10, %rd3;
	cvta.to.global.u64 	%rd11, %rd6;
	cvta.to.global.u64 	%rd12, %rd5;
	mul.wide.s32 	%rd13, %r1, 80;
	add.s64 	%rd2, %rd10, %rd13;
	ld.global.f32 	%f1, [%rd2];
	ld.global.f32 	%f2, [%rd2+8];
	ld.global.f32 	%f3, [%rd2+12];
	ld.global.f32 	%f4, [%rd2+16];
	ld.global.f32 	%f5, [%rd2+24];
	ld.global.f32 	%f6, [%rd2+28];
	ld.global.f32 	%f7, [%rd2+32];
	ld.global.f32 	%f8, [%rd2+40];
	ld.global.f32 	%f9, [%rd2+44];
	ld.global.f32 	%f10, [%rd2+48];
	ld.global.f32 	%f11, [%rd2+52];
	ld.global.f32 	%f12, [%rd2+56];
	ld.global.f32 	%f13, [%rd2+60];
	ld.global.f32 	%f14, [%rd2+72];
	ld.global.u32 	%r2, [%rd2+76];
	mul.wide.s32 	%rd14, %r1, 4;
	add.s64 	%rd15, %rd12, %rd14;
	ld.global.nc.f32 	%f15, [%rd15];
	add.s64 	%rd16, %rd11, %rd14;
	ld.global.nc.f32 	%f16, [%rd16];
	setp.eq.s64 	%p2, %rd9, 0;
	mov.f32 	%f72, 0f00000000;
	@%p2 bra 	$L__BB3_3;
	cvta.to.global.u64 	%rd17, %rd9;
	mul.wide.s32 	%rd18, %r1, 4;
	add.s64 	%rd19, %rd17, %rd18;
	ld.global.nc.f32 	%f72, [%rd19];
$L__BB3_3:
	cvta.to.global.u64 	%rd20, %rd8;
	mul.wide.s32 	%rd21, %r1, 4;
	add.s64 	%rd22, %rd20, %rd21;
	ld.global.nc.u32 	%r9, [%rd22];
	setp.eq.s32 	%p3, %r9, 0;
	selp.b32 	%r10, %r2, %r4, %p3;
	shl.b32 	%r11, %r1, 2;
	abs.f32 	%f20, %f72;
	add.f32 	%f21, %f15, %f20;
	fma.rn.f32 	%f22, %f16, 0f40000000, %f15;
	ld.const.f32 	%f23, [TAU_DECAY];
	cvta.to.global.u64 	%rd23, %rd4;
	mul.wide.s32 	%rd24, %r11, 4;
	add.s64 	%rd25, %rd23, %rd24;
	ld.global.nc.f32 	%f24, [%rd25];
	mul.f32 	%f25, %f23, %f1;
	setp.gtu.f32 	%p4, %f3, 0f00000000;
	add.f32 	%f26, %f3, 0fBF800000;
	fma.rn.f32 	%f27, %f15, %f24, %f25;
	selp.f32 	%f28, %f26, %f3, %p4;
	selp.f32 	%f29, %f25, %f27, %p4;
	sub.f32 	%f30, %f29, %f2;
	fma.rn.f32 	%f31, %f30, 0f3A83126F, %f2;
	min.f32 	%f32, %f31, 0f3F666666;
	max.f32 	%f33, %f32, 0f3E99999A;
	ld.const.f32 	%f34, [TAU_DECAY+4];
	ld.global.nc.f32 	%f35, [%rd25+4];
	mul.f32 	%f36, %f34, %f4;
	setp.gtu.f32 	%p5, %f6, 0f00000000;
	add.f32 	%f37, %f6, 0fBF800000;
	fma.rn.f32 	%f38, %f22, %f35, %f36;
	selp.f32 	%f39, %f37, %f6, %p5;
	selp.f32 	%f40, %f36, %f38, %p5;
	sub.f32 	%f41, %f40, %f5;
	fma.rn.f32 	%f42, %f41, 0f3A83126F, %f5;
	min.f32 	%f43, %f42, 0f3F666666;
	max.f32 	%f44, %f43, 0f3E99999A;
	ld.const.f32 	%f45, [TAU_DECAY+8];
	ld.global.nc.f32 	%f46, [%rd25+8];
	mul.f32 	%f47, %f45, %f7;
	setp.gtu.f32 	%p6, %f9, 0f00000000;
	add.f32 	%f48, %f9, 0fBF800000;
	fma.rn.f32 	%f49, %f21, %f46, %f47;
	selp.f32 	%f50, %f48, %f9, %p6;
	selp.f32 	%f51, %f47, %f49, %p6;
	sub.f32 	%f52, %f51, %f8;
	fma.rn.f32 	%f53, %f52, 0f3A83126F, %f8;
	min.f32 	%f54, %f53, 0f3F666666;
	max.f32 	%f55, %f54, 0f3E99999A;
	ld.const.f32 	%f56, [TAU_DECAY+12];
	ld.global.nc.f32 	%f57, [%rd25+12];
	mul.f32 	%f58, %f56, %f10;
	mul.f32 	%f59, %f15, %f57;
	fma.rn.f32 	%f60, %f15, 0f3C23D70A, %f11;
	min.f32 	%f61, %f60, 0f3F800000;
	setp.gtu.f32 	%p7, %f13, 0f00000000;
	add.f32 	%f62, %f13, 0fBF800000;
	fma.rn.f32 	%f63, %f59, 0f3E99999A, %f58;
	selp.f32 	%f64, %f58, %f63, %p7;
	selp.f32 	%f65, %f62, %f13, %p7;
	sub.f32 	%f66, %f64, %f12;
	fma.rn.f32 	%f67, %f66, 0f3A83126F, %f12;
	min.f32 	%f68, %f67, 0f3F666666;
	max.f32 	%f69, %f68, 0f3E99999A;
	mul.f32 	%f70, %f14, 0f3F666666;
	fma.rn.f32 	%f71, %f15, 0f3DCCCCCD, %f70;
	st.global.f32 	[%rd2], %f29;
	st.global.f32 	[%rd2+8], %f33;
	st.global.f32 	[%rd2+12], %f28;
	st.global.f32 	[%rd2+16], %f40;
	st.global.f32 	[%rd2+24], %f44;
	st.global.f32 	[%rd2+28], %f39;
	st.global.f32 	[%rd2+32], %f51;
	st.global.f32 	[%rd2+40], %f55;
	st.global.f32 	[%rd2+44], %f50;
	st.global.f32 	[%rd2+48], %f64;
	st.global.f32 	[%rd2+52], %f61;
	st.global.f32 	[%rd2+56], %f69;
	st.global.f32 	[%rd2+60], %f65;
	st.global.f32 	[%rd2+72], %f71;
	st.global.u32 	[%rd2+76], %r10;
$L__BB3_4:
	ret;

}
	// .globl	_Z29process_recurrent_connectionsP20VertexDendriticStatePKiPK19ReservoirConnectionPfii
.visible .entry _Z29process_recurrent_connectionsP20VertexDendriticStatePKiPK19ReservoirConnectionPfii(
	.param .u64 .ptr .align 1 _Z29process_recurrent_connectionsP20VertexDendriticStatePKiPK19ReservoirConnectionPfii_param_0,
	.param .u64 .ptr .align 1 _Z29process_recurrent_connectionsP20VertexDendriticStatePKiPK19ReservoirConnectionPfii_param_1,
	.param .u64 .ptr .align 1 _Z29process_recurrent_connectionsP20VertexDendriticStatePKiPK19ReservoirConnectionPfii_param_2,
	.param .u64 .ptr .align 1 _Z29process_recurrent_connectionsP20VertexDendriticStatePKiPK19ReservoirConnectionPfii_param_3,
	.param .u32 _Z29process_recurrent_connectionsP20VertexDendriticStatePKiPK19ReservoirConnectionPfii_param_4,
	.param .u32 _Z29process_recurrent_connectionsP20VertexDendriticStatePKiPK19ReservoirConnectionPfii_param_5
)
{
	.local .align 16 .b8 	__local_depot4[16];
	.reg .b64 	%SP;
	.reg .b64 	%SPL;
	.reg .pred 	%p<25>;
	.reg .b32 	%r<46>;
	.reg .b32 	%f<173>;
	.reg .b64 	%rd<51>;

	mov.u64 	%SPL, __local_depot4;
	ld.param.u64 	%rd6, [_Z29process_recurrent_connectionsP20VertexDendriticStatePKiPK19ReservoirConnectionPfii_param_0];
	ld.param.u64 	%rd7, [_Z29process_recurrent_connectionsP20VertexDendriticStatePKiPK19ReservoirConnectionPfii_param_1];
	ld.param.u64 	%rd8, [_Z29process_recurrent_connectionsP20VertexDendriticStatePKiPK19ReservoirConnectionPfii_param_2];
	ld.param.u32 	%r16, [_Z29process_recurrent_connectionsP20VertexDendriticStatePKiPK19ReservoirConnectionPfii_param_4];
	cvta.to.global.u64 	%rd1, %rd8;
	cvta.to.global.u64 	%rd2, %rd6;
	add.u64 	%rd3, %SPL, 0;
	mov.u32 	%r17, %ctaid.x;
	mov.u32 	%r18, %ntid.x;
	mov.u32 	%r19, %tid.x;
	mad.lo.s32 	%r1, %r17, %r18, %r19;
	setp.ge.s32 	%p1, %r1, %r16;
	@%p1 bra 	$L__BB4_9;
	cvta.to.global.u64 	%rd10, %rd7;
	mul.wide.s32 	%rd11, %r1, 4;
	add.s64 	%rd12, %rd10, %rd11;
	ld.global.nc.u32 	%r2, [%rd12];
	ld.global.nc.u32 	%r3, [%rd12+4];
	mov.f32 	%f1, 0f00000000;
	st.local.v4.f32 	[%rd3], {%f1, %f1, %f1, %f1};
	setp.ge.s32 	%p2, %r2, %r3;
	@%p2 bra 	$L__BB4_8;
	sub.s32 	%r20, %r3, %r2;
	and.b32  	%r4, %r20, 3;
	setp.eq.s32 	%p3, %r4, 0;
	mov.u32 	%r43, %r2;
	@%p3 bra 	$L__BB4_5;
	add.s64 	%rd4, %rd1, 16;
	neg.s32 	%r41, %r4;
	mov.u32 	%r43, %r2;
$L__BB4_4:
	.pragma "nounroll";
	mul.wide.s32 	%rd13, %r43, 24;
	add.s64 	%rd14, %rd4, %rd13;
	ld.global.nc.u32 	%r21, [%rd14+-16];
	ld.global.nc.u32 	%r22, [%rd14+-8];
	ld.global.nc.u32 	%r23, [%rd14+-4];
	ld.global.nc.f32 	%f2, [%rd14];
	mul.wide.s32 	%rd15, %r21, 80;
	add.s64 	%rd16, %rd2, %rd15;
	mul.wide.s32 	%rd17, %r22, 16;
	add.s64 	%rd18, %rd16, %rd17;
	ld.global.f32 	%f3, [%rd18];
	abs.f32 	%f4, %f3;
	mul.f32 	%f5, %f4, 0f4038AA3B;
	ex2.approx.ftz.f32 	%f6, %f5;
	add.f32 	%f7, %f6, 0f3F800000;
	rcp.approx.ftz.f32 	%f8, %f7;
	fma.rn.f32 	%f9, %f8, 0fC0000000, 0f3F800000;
	setp.ge.f32 	%p4, %f4, 0f41102CB4;
	selp.f32 	%f10, 0f3F800000, %f9, %p4;
	copysign.f32 	%f11, %f3, %f10;
	mul.f32 	%f12, %f3, %f3;
	fma.rn.f32 	%f13, %f12, 0f3C80F082, 0fBD563CAE;
	fma.rn.f32 	%f14, %f13, %f12, 0f3E085941;
	fma.rn.f32 	%f15, %f14, %f12, 0fBEAAA9ED;
	fma.rn.f32 	%f16, %f15, %f12, 0f00000000;
	fma.rn.f32 	%f17, %f16, %f3, %f3;
	setp.ge.f32 	%p5, %f4, 0f3F19999A;
	selp.f32 	%f18, %f11, %f17, %p5;
	mul.wide.s32 	%rd19, %r23, 4;
	add.s64 	%rd20, %rd3, %rd19;
	ld.local.f32 	%f19, [%rd20];
	fma.rn.f32 	%f20, %f2, %f18, %f19;
	st.local.f32 	[%rd20], %f20;
	add.s32 	%r43, %r43, 1;
	add.s32 	%r41, %r41, 1;
	setp.ne.s32 	%p6, %r41, 0;
	@%p6 bra 	$L__BB4_4;
$L__BB4_5:
	sub.s32 	%r24, %r2, %r3;
	setp.gt.u32 	%p7, %r24, -4;
	@%p7 bra 	$L__BB4_8;
	sub.s32 	%r44, %r43, %r3;
	add.s64 	%rd5, %rd1, 48;
$L__BB4_7:
	mul.wide.s32 	%rd21, %r43, 24;
	add.s64 	%rd22, %rd5, %rd21;
	ld.global.nc.u32 	%r25, [%rd22+-48];
	ld.global.nc.u32 	%r26, [%rd22+-40];
	ld.global.nc.u32 	%r27, [%rd22+-36];
	ld.global.nc.f32 	%f21, [%rd22+-32];
	mul.wide.s32 	%rd23, %r25, 80;
	add.s64 	%rd24, %rd2, %rd23;
	mul.wide.s32 	%rd25, %r26, 16;
	add.s64 	%rd26, %rd24, %rd25;
	ld.global.f32 	%f22, [%rd26];
	abs.f32 	%f23, %f22;
	mul.f32 	%f24, %f23, 0f4038AA3B;
	ex2.approx.ftz.f32 	%f25, %f24;
	add.f32 	%f26, %f25, 0f3F800000;
	rcp.approx.ftz.f32 	%f27, %f26;
	fma.rn.f32 	%f28, %f27, 0fC0000000, 0f3F800000;
	setp.ge.f32 	%p8, %f23, 0f41102CB4;
	selp.f32 	%f29, 0f3F800000, %f28, %p8;
	copysign.f32 	%f30, %f22, %f29;
	mul.f32 	%f31, %f22, %f22;
	fma.rn.f32 	%f32, %f31, 0f3C80F082, 0fBD563CAE;
	fma.rn.f32 	%f33, %f32, %f31, 0f3E085941;
	fma.rn.f32 	%f34, %f33, %f31, 0fBEAAA9ED;
	fma.rn.f32 	%f35, %f34, %f31, 0f00000000;
	fma.rn.f32 	%f36, %f35, %f22, %f22;
	setp.ge.f32 	%p9, %f23, 0f3F19999A;
	selp.f32 	%f37, %f30, %f36, %p9;
	mul.wide.s32 	%rd27, %r27, 4;
	add.s64 	%rd28, %rd3, %rd27;
	ld.local.f32 	%f38, [%rd28];
	fma.rn.f32 	%f39, %f21, %f37, %f38;
	st.local.f32 	[%rd28], %f39;
	ld.global.nc.u32 	%r28, [%rd22+-24];
	ld.global.nc.u32 	%r29, [%rd22+-16];
	ld.global.nc.u32 	%r30, [%rd22+-12];
	ld.global.nc.f32 	%f40, [%rd22+-8];
	mul.wide.s32 	%rd29, %r28, 80;
	add.s64 	%rd30, %rd2, %rd29;
	mul.wide.s32 	%rd31, %r29, 16;
	add.s64 	%rd32, %rd30, %rd31;
	ld.global.f32 	%f41, [%rd32];
	abs.f32 	%f42, %f41;
	mul.f32 	%f43, %f42, 0f4038AA3B;
	ex2.approx.ftz.f32 	%f44, %f43;
	add.f32 	%f45, %f44, 0f3F800000;
	rcp.approx.ftz.f32 	%f46, %f45;
	fma.rn.f32 	%f47, %f46, 0fC0000000, 0f3F800000;
	setp.ge.f32 	%p10, %f42, 0f41102CB4;
	selp.f32 	%f48, 0f3F800000, %f47, %p10;
	copysign.f32 	%f49, %f41, %f48;
	mul.f32 	%f50, %f41, %f41;
	fma.rn.f32 	%f51, %f50, 0f3C80F082, 0fBD563CAE;
	fma.rn.f32 	%f52, %f51, %f50, 0f3E085941;
	fma.rn.f32 	%f53, %f52, %f50, 0fBEAAA9ED;
	fma.rn.f32 	%f54, %f53, %f50, 0f00000000;
	fma.rn.f32 	%f55, %f54, %f41, %f41;
	setp.ge.f32 	%p11, %f42, 0f3F19999A;
	selp.f32 	%f56, %f49, %f55, %p11;
	mul.wide.s32 	%rd33, %r30, 4;
	add.s64 	%rd34, %rd3, %rd33;
	ld.local.f32 	%f57, [%rd34];
	fma.rn.f32 	%f58, %f40, %f56, %f57;
	st.local.f32 	[%rd34], %f58;
	ld.global.nc.u32 	%r31, [%rd22];
	ld.global.nc.u32 	%r32, [%rd22+8];
	ld.global.nc.u32 	%r33, [%rd22+12];
	ld.global.nc.f32 	%f59, [%rd22+16];
	mul.wide.s32 	%rd35, %r31, 80;
	add.s64 	%rd36, %rd2, %rd35;
	mul.wide.s32 	%rd37, %r32, 16;
	add.s64 	%rd38, %rd36, %rd37;
	ld.global.f32 	%f60, [%rd38];
	abs.f32 	%f61, %f60;
	mul.f32 	%f62, %f61, 0f4038AA3B;
	ex2.approx.ftz.f32 	%f63, %f62;
	add.f32 	%f64, %f63, 0f3F800000;
	rcp.approx.ftz.f32 	%f65, %f64;
	fma.rn.f32 	%f66, %f65, 0fC0000000, 0f3F800000;
	setp.ge.f32 	%p12, %f61, 0f41102CB4;
	selp.f32 	%f67, 0f3F800000, %f66, %p12;
	copysign.f32 	%f68, %f60, %f67;
	mul.f32 	%f69, %f60, %f60;
	fma.rn.f32 	%f70, %f69, 0f3C80F082, 0fBD563CAE;
	fma.rn.f32 	%f71, %f70, %f69, 0f3E085941;
	fma.rn.f32 	%f72, %f71, %f69, 0fBEAAA9ED;
	fma.rn.f32 	%f73, %f72, %f69, 0f00000000;
	fma.rn.f32 	%f74, %f73, %f60, %f60;
	setp.ge.f32 	%p13, %f61, 0f3F19999A;
	selp.f32 	%f75, %f68, %f74, %p13;
	mul.wide.s32 	%rd39, %r33, 4;
	add.s64 	%rd40, %rd3, %rd39;
	ld.local.f32 	%f76, [%rd40];
	fma.rn.f32 	%f77, %f59, %f75, %f76;
	st.local.f32 	[%rd40], %f77;
	ld.global.nc.u32 	%r34, [%rd22+24];
	ld.global.nc.u32 	%r35, [%rd22+32];
	ld.global.nc.u32 	%r36, [%rd22+36];
	ld.global.nc.f32 	%f78, [%rd22+40];
	mul.wide.s32 	%rd41, %r34, 80;
	add.s64 	%rd42, %rd2, %rd41;
	mul.wide.s32 	%rd43, %r35, 16;
	add.s64 	%rd44, %rd42, %rd43;
	ld.global.f32 	%f79, [%rd44];
	abs.f32 	%f80, %f79;
	mul.f32 	%f81, %f80, 0f4038AA3B;
	ex2.approx.ftz.f32 	%f82, %f81;
	add.f32 	%f83, %f82, 0f3F800000;
	rcp.approx.ftz.f32 	%f84, %f83;
	fma.rn.f32 	%f85, %f84, 0fC0000000, 0f3F800000;
	setp.ge.f32 	%p14, %f80, 0f41102CB4;
	selp.f32 	%f86, 0f3F800000, %f85, %p14;
	copysign.f32 	%f87, %f79, %f86;
	mul.f32 	%f88, %f79, %f79;
	fma.rn.f32 	%f89, %f88, 0f3C80F082, 0fBD563CAE;
	fma.rn.f32 	%f90, %f89, %f88, 0f3E085941;
	fma.rn.f32 	%f91, %f90, %f88, 0fBEAAA9ED;
	fma.rn.f32 	%f92, %f91, %f88, 0f00000000;
	fma.rn.f32 	%f93, %f92, %f79, %f79;
	setp.ge.f32 	%p15, %f80, 0f3F19999A;
	selp.f32 	%f94, %f87, %f93, %p15;
	mul.wide.s32 	%rd45, %r36, 4;
	add.s64 	%rd46, %rd3, %rd45;
	ld.local.f32 	%f95, [%rd46];
	fma.rn.f32 	%f96, %f78, %f94, %f95;
	st.local.f32 	[%rd46], %f96;
	add.s32 	%r43, %r43, 4;
	add.s32 	%r44, %r44, 4;
	setp.ne.s32 	%p16, %r44, 0;
	@%p16 bra 	$L__BB4_7;
$L__BB4_8:
	ld.param.u64 	%rd50, [_Z29process_recurrent_connectionsP20VertexDendriticStatePKiPK19ReservoirConnectionPfii_param_0];
	cvta.to.global.u64 	%rd47, %rd50;
	mul.wide.s32 	%rd48, %r1, 80;
	add.s64 	%rd49, %rd47, %rd48;
	ld.global.f32 	%f97, [%rd49];
	ld.global.f32 	%f98, [%rd49+16];
	ld.global.f32 	%f99, [%rd49+32];
	ld.global.f32 	%f100, [%rd49+48];
	ld.local.v4.f32 	{%f101, %f102, %f103, %f104}, [%rd3];
	abs.f32 	%f105, %f101;
	mul.f32 	%f106, %f105, 0f4038AA3B;
	ex2.approx.ftz.f32 	%f107, %f106;
	add.f32 	%f108, %f107, 0f3F800000;
	rcp.approx.ftz.f32 	%f109, %f108;
	fma.rn.f32 	%f110, %f109, 0fC0000000, 0f3F800000;
	setp.ge.f32 	%p17, %f105, 0f41102CB4;
	selp.f32 	%f111, 0f3F800000, %f110, %p17;
	copysign.f32 	%f112, %f101, %f111;
	mul.f32 	%f113, %f101, %f101;
	fma.rn.f32 	%f114, %f113, 0f3C80F082, 0fBD563CAE;
	fma.rn.f32 	%f115, %f114, %f113, 0f3E085941;
	fma.rn.f32 	%f116, %f115, %f113, 0fBEAAA9ED;
	fma.rn.f32 	%f117, %f116, %f113, 0f00000000;
	fma.rn.f32 	%f118, %f117, %f101, %f101;
	setp.ge.f32 	%p18, %f105, 0f3F19999A;
	selp.f32 	%f119, %f112, %f118, %p18;
	mul.f32 	%f120, %f119, 0f3E99999A;
	fma.rn.f32 	%f121, %f97, 0f3F333333, %f120;
	abs.f32 	%f122, %f102;
	mul.f32 	%f123, %f122, 0f4038AA3B;
	ex2.approx.ftz.f32 	%f124, %f123;
	add.f32 	%f125, %f124, 0f3F800000;
	rcp.approx.ftz.f32 	%f126, %f125;
	fma.rn.f32 	%f127, %f126, 0fC0000000, 0f3F800000;
	setp.ge.f32 	%p19, %f122, 0f41102CB4;
	selp.f32 	%f128, 0f3F800000, %f127, %p19;
	copysign.f32 	%f129, %f102, %f128;
	mul.f32 	%f130, %f102, %f102;
	fma.rn.f32 	%f131, %f130, 0f3C80F082, 0fBD563CAE;
	fma.rn.f32 	%f132, %f131, %f130, 0f3E085941;
	fma.rn.f32 	%f133, %f132, %f130, 0fBEAAA9ED;
	fma.rn.f32 	%f134, %f133, %f130, 0f00000000;
	fma.rn.f32 	%f135, %f134, %f102, %f102;
	setp.ge.f32 	%p20, %f122, 0f3F19999A;
	selp.f32 	%f136, %f129, %f135, %p20;
	mul.f32 	%f137, %f136, 0f3E99999A;
	fma.rn.f32 	%f138, %f98, 0f3F333333, %f137;
	abs.f32 	%f139, %f103;
	mul.f32 	%f140, %f139, 0f4038AA3B;
	ex2.approx.ftz.f32 	%f141, %f140;
	add.f32 	%f142, %f141, 0f3F800000;
	rcp.approx.ftz.f32 	%f143, %f142;
	fma.rn.f32 	%f144, %f143, 0fC0000000, 0f3F800000;
	setp.ge.f32 	%p21, %f139, 0f41102CB4;
	selp.f32 	%f145, 0f3F800000, %f144, %p21;
	copysign.f32 	%f146, %f103, %f145;
	mul.f32 	%f147, %f103, %f103;
	fma.rn.f32 	%f148, %f147, 0f3C80F082, 0fBD563CAE;
	fma.rn.f32 	%f149, %f148, %f147, 0f3E085941;
	fma.rn.f32 	%f150, %f149, %f147, 0fBEAAA9ED;
	fma.rn.f32 	%f151, %f150, %f147, 0f00000000;
	fma.rn.f32 	%f152, %f151, %f103, %f103;
	setp.ge.f32 	%p22, %f139, 0f3F19999A;
	selp.f32 	%f153, %f146, %f152, %p22;
	mul.f32 	%f154, %f153, 0f3E99999A;
	fma.rn.f32 	%f155, %f99, 0f3F333333, %f154;
	abs.f32 	%f156, %f104;
	mul.f32 	%f157, %f156, 0f4038AA3B;
	ex2.approx.ftz.f32 	%f158, %f157;
	add.f32 	%f159, %f158, 0f3F800000;
	rcp.approx.ftz.f32 	%f160, %f159;
	fma.rn.f32 	%f161, %f160, 0fC0000000, 0f3F800000;
	setp.ge.f32 	%p23, %f156, 0f41102CB4;
	selp.f32 	%f162, 0f3F800000, %f161, %p23;
	copysign.f32 	%f163, %f104, %f162;
	mul.f32 	%f164, %f104, %f104;
	fma.rn.f32 	%f165, %f164, 0f3C80F082, 0fBD563CAE;
	fma.rn.f32 	%f166, %f165, %f164, 0f3E085941;
	fma.rn.f32 	%f167, %f166, %f164, 0fBEAAA9ED;
	fma.rn.f32 	%f168, %f167, %f164, 0f00000000;
	fma.rn.f32 	%f169, %f168, %f104, %f104;
	setp.ge.f32 	%p24, %f156, 0f3F19999A;
	selp.f32 	%f170, %f163, %f169, %p24;
	mul.f32 	%f171, %f170, 0f3E99999A;
	fma.rn.f32 	%f172, %f100, 0f3F333333, %f171;
	st.global.f32 	[%rd49], %f121;
	st.global.f32 	[%rd49+16], %f138;
	st.global.f32 	[%rd49+32], %f155;
	st.global.f32 	[%rd49+48], %f172;
$L__BB4_9:
	ret;

}
	// .globl	_Z24compute_soma_integrationP20VertexDendriticStatei
.visible .entry _Z24compute_soma_integrationP20VertexDendriticStatei(
	.param .u64 .ptr .align 1 _Z24compute_soma_integrationP20VertexDendriticStatei_param_0,
	.param .u32 _Z24compute_soma_integrationP20VertexDendriticStatei_param_1
)
{
	.reg .pred 	%p<3>;
	.reg .b32 	%r<6>;
	.reg .b32 	%f<24>;
	.reg .b64 	%rd<5>;

	ld.param.u64 	%rd2, [_Z24compute_soma_integrationP20VertexDendriticStatei_param_0];
	ld.param.u32 	%r2, [_Z24compute_soma_integrationP20VertexDendriticStatei_param_1];
	mov.u32 	%r3, %ctaid.x;
	mov.u32 	%r4, %ntid.x;
	mov.u32 	%r5, %tid.x;
	mad.lo.s32 	%r1, %r3, %r4, %r5;
	setp.ge.s32 	%p1, %r1, %r2;
	@%p1 bra 	$L__BB5_5;
	cvta.to.global.u64 	%rd3, %rd2;
	mul.wide.s32 	%rd4, %r1, 80;
	add.s64 	%rd1, %rd3, %rd4;
	ld.global.f32 	%f9, [%rd1];
	ld.global.f32 	%f10, [%rd1+16];
	ld.global.f32 	%f11, [%rd1+32];
	ld.global.f32 	%f12, [%rd1+48];
	ld.global.f32 	%f13, [%rd1+64];
	ld.global.f32 	%f1, [%rd1+68];
	add.f32 	%f14, %f9, 0f00000000;
	fma.rn.f32 	%f15, %f10, 0f3F19999A, %f14;
	fma.rn.f32 	%f16, %f11, 0f3E99999A, %f15;
	fma.rn.f32 	%f17, %f12, 0f3DCCCCCD, %f16;
	mul.f32 	%f18, %f13, 0f3F4CCCCD;
	fma.rn.f32 	%f22, %f17, 0f3E4CCCCD, %f18;
	setp.leu.f32 	%p2, %f22, 0f3F000000;
	@%p2 bra 	$L__BB5_3;
	fma.rn.f32 	%f23, %f1, 0f3F666666, 0f3DCCCCCD;
	mov.f32 	%f22, 0f00000000;
	mov.f32 	%f21, 0f40000000;
	bra.uni 	$L__BB5_4;
$L__BB5_3:
	ld.global.f32 	%f21, [%rd1+12];
	mul.f32 	%f23, %f1, 0f3F733333;
$L__BB5_4:
	st.global.f32 	[%rd1+12], %f21;
	st.global.f32 	[%rd1+64], %f22;
	st.global.f32 	[%rd1+68], %f23;
$L__BB5_5:
	ret;

}
	// .globl	_Z25compute_reservoir_outputsPK20VertexDendriticStatePKfS3_iiPfii
.visible .entry _Z25compute_reservoir_outputsPK20VertexDendriticStatePKfS3_iiPfii(
	.param .u64 .ptr .align 1 _Z25compute_reservoir_outputsPK20VertexDendriticStatePKfS3_iiPfii_param_0,
	.param .u64 .ptr .align 1 _Z25compute_reservoir_outputsPK20VertexDendriticStatePKfS3_iiPfii_param_1,
	.param .u64 .ptr .align 1 _Z25compute_reservoir_outputsPK20VertexDendriticStatePKfS3_iiPfii_param_2,
	.param .u32 _Z25compute_reservoir_outputsPK20VertexDendriticStatePKfS3_iiPfii_param_3,
	.param .u32 _Z25compute_reservoir_outputsPK20VertexDendriticStatePKfS3_iiPfii_param_4,
	.param .u64 .ptr .align 1 _Z25compute_reservoir_outputsPK20VertexDendriticStatePKfS3_iiPfii_param_5,
	.param .u32 _Z25compute_reservoir_outputsPK20VertexDendriticStatePKfS3_iiPfii_param_6,
	.param .u32 _Z25compute_reservoir_outputsPK20VertexDendriticStatePKfS3_iiPfii_param_7
)
{
	.reg .pred 	%p<5>;
	.reg .b32 	%r<10>;
	.reg .b32 	%f<24>;
	.reg .b64 	%rd<9>;

	ld.param.u64 	%rd1, [_Z25compute_reservoir_outputsPK20VertexDendriticStatePKfS3_iiPfii_param_0];
	ld.param.u64 	%rd2, [_Z25compute_reservoir_outputsPK20VertexDendriticStatePKfS3_iiPfii_param_5];
	ld.param.u32 	%r3, [_Z25compute_reservoir_outputsPK20VertexDendriticStatePKfS3_iiPfii_param_6];
	ld.param.u32 	%r2, [_Z25compute_reservoir_outputsPK20VertexDendriticStatePKfS3_iiPfii_param_7];
	mov.u32 	%r4, %ctaid.x;
	mov.u32 	%r5, %ntid.x;
	mov.u32 	%r6, %tid.x;
	mad.lo.s32 	%r1, %r4, %r5, %r6;
	setp.ge.s32 	%p1, %r1, %r3;
	@%p1 bra 	$L__BB6_2;
	cvta.to.global.u64 	%rd3, %rd1;
	cvta.to.global.u64 	%rd4, %rd2;
	mul.wide.s32 	%rd5, %r1, 80;
	add.s64 	%rd6, %rd3, %rd5;
	ld.global.nc.f32 	%f1, [%rd6];
	ld.global.nc.f32 	%f2, [%rd6+16];
	ld.global.nc.f32 	%f3, [%rd6+32];
	ld.global.nc.f32 	%f4, [%rd6+52];
	ld.global.nc.f32 	%f5, [%rd6+64];
	ld.global.nc.f32 	%f6, [%rd6+68];
	ld.global.nc.f32 	%f7, [%rd6+72];
	ld.global.nc.u32 	%r7, [%rd6+76];
	mul.f32 	%f8, %f3, 0f3FC00000;
	fma.rn.f32 	%f9, %f1, 0f40000000, %f8;
	fma.rn.f32 	%f10, %f4, 0f40400000, %f9;
	sub.s32 	%r8, %r2, %r7;
	setp.gt.s32 	%p2, %r8, 10;
	mul.f32 	%f11, %f10, 0f3F99999A;
	selp.f32 	%f12, %f11, %f10, %p2;
	shl.b32 	%r9, %r1, 2;
	mul.wide.s32 	%rd7, %r9, 4;
	add.s64 	%rd8, %rd4, %rd7;
	st.global.f32 	[%rd8], %f12;
	mov.f32 	%f13, 0f3F800000;
	sub.f32 	%f14, %f13, %f6;
	mul.f32 	%f15, %f5, %f14;
	fma.rn.f32 	%f16, %f2, 0f3F000000, %f15;
	st.global.f32 	[%rd8+4], %f16;
	setp.lt.s32 	%p3, %r8, 5;
	mul.f32 	%f17, %f14, 0f3E99999A;
	selp.f32 	%f18, %f17, %f14, %p3;
	setp.lt.f32 	%p4, %f7, %f4;
	mul.f32 	%f19, %f18, 0f3F99999A;
	selp.f32 	%f20, %f19, %f18, %p4;
	min.f32 	%f21, %f20, 0f3F800000;
	max.f32 	%f22, %f21, 0f00000000;
	st.global.f32 	[%rd8+8], %f22;
	sub.f32 	%f23, %f1, %f3;
	st.global.f32 	[%rd8+12], %f23;
$L__BB6_2:
	ret;

}
	// .globl	_Z24modulate_whcr_prioritiesPKfS0_Pfif
.visible .entry _Z24modulate_whcr_prioritiesPKfS0_Pfif(
	.param .u64 .ptr .align 1 _Z24modulate_whcr_prioritiesPKfS0_Pfif_param_0,
	.param .u64 .ptr .align 1 _Z24modulate_whcr_prioritiesPKfS0_Pfif_param_1,
	.param .u64 .ptr .align 1 _Z24modulate_whcr_prioritiesPKfS0_Pfif_param_2,
	.param .u32 _Z24modulate_whcr_prioritiesPKfS0_Pfif_param_3,
	.param .f32 _Z24modulate_whcr_prioritiesPKfS0_Pfif_param_4
)
{
	.reg .pred 	%p<3>;
	.reg .b32 	%r<7>;
	.reg .b32 	%f<15>;
	.reg .b64 	%rd<15>;

	ld.param.u64 	%rd2, [_Z24modulate_whcr_prioritiesPKfS0_Pfif_param_0];
	ld.param.u64 	%rd3, [_Z24modulate_whcr_prioritiesPKfS0_Pfif_param_1];
	ld.param.u64 	%rd4, [_Z24modulate_whcr_prioritiesPKfS0_Pfif_param_2];
	ld.param.u32 	%r2, [_Z24modulate_whcr_prioritiesPKfS0_Pfif_param_3];
	ld.param.f32 	%f2, [_Z24modulate_whcr_prioritiesPKfS0_Pfif_param_4];
	cvta.to.global.u64 	%rd1, %rd4;
	mov.u32 	%r3, %ctaid.x;
	mov.u32 	%r4, %ntid.x;
	mov.u32 	%r5, %tid.x;
	mad.lo.s32 	%r1, %r3, %r4, %r5;
	setp.ge.s32 	%p1, %r1, %r2;
	@%p1 bra 	$L__BB7_4;
	cvta.to.global.u64 	%rd5, %rd3;
	mul.wide.s32 	%rd6, %r1, 4;
	add.s64 	%rd7, %rd5, %rd6;
	ld.global.nc.f32 	%f1, [%rd7];
	setp.geu.f32 	%p2, %f1, 0f00000000;
	@%p2 bra 	$L__BB7_3;
	add.s64 	%rd14, %rd1, %rd6;
	st.global.f32 	[%rd14], %f1;
	bra.uni 	$L__BB7_4;
$L__BB7_3:
	shl.b32 	%r6, %r1, 2;
	cvta.to.global.u64 	%rd8, %rd2;
	mul.wide.s32 	%rd9, %r6, 4;
	add.s64 	%rd10, %rd8, %rd9;
	ld.global.nc.f32 	%f3, [%rd10];
	ld.global.nc.f32 	%f4, [%rd10+4];
	ld.global.nc.f32 	%f5, [%rd10+8];
	ld.global.nc.f32 	%f6, [%rd10+12];
	fma.rn.f32 	%f7, %f4, 0f3FC00000, %f3;
	fma.rn.f32 	%f8, %f5, 0f3F000000, %f7;
	fma.rn.f32 	%f9, %f6, 0f3E99999A, %f8;
	mov.f32 	%f10, 0f3F800000;
	sub.f32 	%f11, %f10, %f2;
	add.f32 	%f12, %f1, %f9;
	mul.f32 	%f13, %f2, %f12;
	fma.rn.f32 	%f14, %f11, %f1, %f13;
	add.s64 	%rd12, %rd1, %rd6;
	st.global.f32 	[%rd12], %f14;
$L__BB7_4:
	ret;

}
	// .globl	_Z23update_conflict_historyPfPKfiii
.visible .entry _Z23update_conflict_historyPfPKfiii(
	.param .u64 .ptr .align 1 _Z23update_conflict_historyPfPKfiii_param_0,
	.param .u64 .ptr .align 1 _Z23update_conflict_historyPfPKfiii_param_1,
	.param .u32 _Z23update_conflict_historyPfPKfiii_param_2,
	.param .u32 _Z23update_conflict_historyPfPKfiii_param_3,
	.param .u32 _Z23update_conflict_historyPfPKfiii_param_4
)
{
	.reg .pred 	%p<2>;
	.reg .b32 	%r<8>;
	.reg .b32 	%f<2>;
	.reg .b64 	%rd<9>;

	ld.param.u64 	%rd1, [_Z23update_conflict_historyPfPKfiii_param_0];
	ld.param.u64 	%rd2, [_Z23update_conflict_historyPfPKfiii_param_1];
	ld.param.u32 	%r2, [_Z23update_conflict_historyPfPKfiii_param_2];
	ld.param.u32 	%r3, [_Z23update_conflict_historyPfPKfiii_param_4];
	mov.u32 	%r4, %ctaid.x;
	mov.u32 	%r5, %ntid.x;
	mov.u32 	%r6, %tid.x;
	mad.lo.s32 	%r1, %r4, %r5, %r6;
	setp.ge.s32 	%p1, %r1, %r2;
	@%p1 bra 	$L__BB8_2;
	cvta.to.global.u64 	%rd3, %rd2;
	cvta.to.global.u64 	%rd4, %rd1;
	mul.wide.s32 	%rd5, %r1, 4;
	add.s64 	%rd6, %rd3, %rd5;
	ld.global.nc.f32 	%f1, [%rd6];
	mad.lo.s32 	%r7, %r3, %r2, %r1;
	mul.wide.s32 	%rd7, %r7, 4;
	add.s64 	%rd8, %rd4, %rd7;
	st.global.f32 	[%rd8], %f1;
$L__BB8_2:
	ret;

}
	// .globl	_Z19detect_oscillationsPKfPfiii
.visible .entry _Z19detect_oscillationsPKfPfiii(
	.param .u64 .ptr .align 1 _Z19detect_oscillationsPKfPfiii_param_0,
	.param .u64 .ptr .align 1 _Z19detect_oscillationsPKfPfiii_param_1,
	.param .u32 _Z19detect_oscillationsPKfPfiii_param_2,
	.param .u32 _Z19detect_oscillationsPKfPfiii_param_3,
	.param .u32 _Z19detect_oscillationsPKfPfiii_param_4
)
{
	.reg .pred 	%p<22>;
	.reg .b32 	%r<91>;
	.reg .b32 	%f<42>;
	.reg .b64 	%rd<27>;

	ld.param.u64 	%rd3, [_Z19detect_oscillationsPKfPfiii_param_0];
	ld.param.u64 	%rd2, [_Z19detect_oscillationsPKfPfiii_param_1];
	ld.param.u32 	%r24, [_Z19detect_oscillationsPKfPfiii_param_2];
	ld.param.u32 	%r25, [_Z19detect_oscillationsPKfPfiii_param_3];
	ld.param.u32 	%r26, [_Z19detect_oscillationsPKfPfiii_param_4];
	cvta.to.global.u64 	%rd1, %rd3;
	mov.u32 	%r27, %ctaid.x;
	mov.u32 	%r28, %ntid.x;
	mov.u32 	%r29, %tid.x;
	mad.lo.s32 	%r1, %r27, %r28, %r29;
	setp.ge.s32 	%p1, %r1, %r24;
	@%p1 bra 	$L__BB9_13;
	setp.lt.s32 	%p2, %r25, 2;
	mov.f32 	%f41, 0f00000000;
	@%p2 bra 	$L__BB9_12;
	add.s32 	%r2, %r26, %r25;
	add.s32 	%r3, %r25, -1;
	add.s32 	%r33, %r25, -2;
	and.b32  	%r4, %r3, 3;
	setp.lt.u32 	%p3, %r33, 3;
	mov.b32 	%r90, 0;
	mov.f32 	%f40, 0f00000000;
	mov.b32 	%r88, 1;
	@%p3 bra 	$L__BB9_6;
	and.b32  	%r5, %r3, -4;
	add.s32 	%r81, %r2, -2;
	mov.f32 	%f40, 0f00000000;
	mov.b32 	%r82, 0;
	mov.u32 	%r90, %r82;
$L__BB9_4:
	.pragma "nounroll";
	add.s32 	%r35, %r82, 1;
	add.s32 	%r36, %r81, 1;
	rem.s32 	%r37, %r36, %r25;
	mad.lo.s32 	%r38, %r37, %r24, %r1;
	add.s32 	%r39, %r81, -3;
	rem.s32 	%r40, %r81, %r25;
	mad.lo.s32 	%r41, %r40, %r24, %r1;
	mul.wide.s32 	%rd4, %r38, 4;
	add.s64 	%rd5, %rd1, %rd4;
	ld.global.nc.f32 	%f11, [%rd5];
	mul.wide.s32 	%rd6, %r41, 4;
	add.s64 	%rd7, %rd1, %rd6;
	ld.global.nc.f32 	%f12, [%rd7];
	sub.f32 	%f13, %f11, %f12;
	setp.gt.u32 	%p4, %r35, 1;
	mul.f32 	%f14, %f40, %f13;
	setp.lt.f32 	%p5, %f14, 0f00000000;
	and.pred  	%p6, %p4, %p5;
	selp.u32 	%r42, 1, 0, %p6;
	add.s32 	%r43, %r90, %r42;
	add.s32 	%r44, %r81, -1;
	rem.s32 	%r45, %r44, %r25;
	mad.lo.s32 	%r46, %r45, %r24, %r1;
	mul.wide.s32 	%rd8, %r46, 4;
	add.s64 	%rd9, %rd1, %rd8;
	ld.global.nc.f32 	%f16, [%rd9];
	sub.f32 	%f17, %f12, %f16;
	mul.f32 	%f18, %f13, %f17;
	setp.lt.f32 	%p7, %f18, 0f00000000;
	selp.u32 	%r47, 1, 0, %p7;
	add.s32 	%r48, %r43, %r47;
	add.s32 	%r49, %r81, -2;
	rem.s32 	%r50, %r49, %r25;
	mad.lo.s32 	%r51, %r50, %r24, %r1;
	mul.wide.s32 	%rd10, %r51, 4;
	add.s64 	%rd11, %rd1, %rd10;
	ld.global.nc.f32 	%f19, [%rd11];
	sub.f32 	%f20, %f16, %f19;
	mul.f32 	%f21, %f17, %f20;
	setp.lt.f32 	%p8, %f21, 0f00000000;
	selp.u32 	%r52, 1, 0, %p8;
	add.s32 	%r53, %r48, %r52;
	rem.s32 	%r54, %r39, %r25;
	mad.lo.s32 	%r55, %r54, %r24, %r1;
	mul.wide.s32 	%rd12, %r55, 4;
	add.s64 	%rd13, %rd1, %rd12;
	ld.global.nc.f32 	%f22, [%rd13];
	sub.f32 	%f40, %f19, %f22;
	mul.f32 	%f23, %f20, %f40;
	setp.lt.f32 	%p9, %f23, 0f00000000;
	selp.u32 	%r56, 1, 0, %p9;
	add.s32 	%r90, %r53, %r56;
	add.s32 	%r82, %r82, 4;
	add.s32 	%r81, %r81, -4;
	setp.ne.s32 	%p10, %r82, %r5;
	@%p10 bra 	$L__BB9_4;
	add.s32 	%r88, %r82, 1;
$L__BB9_6:
	setp.eq.s32 	%p11, %r4, 0;
	@%p11 bra 	$L__BB9_11;
	setp.eq.s32 	%p12, %r4, 1;
	@%p12 bra 	$L__BB9_9;
	sub.s32 	%r58, %r2, %r88;
	rem.s32 	%r59, %r58, %r25;
	mad.lo.s32 	%r60, %r59, %r24, %r1;
	not.b32 	%r61, %r88;
	add.s32 	%r62, %r2, %r61;
	rem.s32 	%r63, %r62, %r25;
	mad.lo.s32 	%r64, %r63, %r24, %r1;
	mul.wide.s32 	%rd14, %r60, 4;
	add.s64 	%rd15, %rd1, %rd14;
	ld.global.nc.f32 	%f24, [%rd15];
	mul.wide.s32 	%rd16, %r64, 4;
	add.s64 	%rd17, %rd1, %rd16;
	ld.global.nc.f32 	%f25, [%rd17];
	sub.f32 	%f26, %f24, %f25;
	setp.gt.u32 	%p13, %r88, 1;
	mul.f32 	%f27, %f40, %f26;
	setp.lt.f32 	%p14, %f27, 0f00000000;
	and.pred  	%p15, %p13, %p14;
	selp.u32 	%r65, 1, 0, %p15;
	add.s32 	%r66, %r90, %r65;
	add.s32 	%r67, %r58, -2;
	rem.s32 	%r68, %r67, %r25;
	mad.lo.s32 	%r69, %r68, %r24, %r1;
	mul.wide.s32 	%rd18, %r69, 4;
	add.s64 	%rd19, %rd1, %rd18;
	ld.global.nc.f32 	%f29, [%rd19];
	sub.f32 	%f40, %f25, %f29;
	mul.f32 	%f30, %f26, %f40;
	setp.lt.f32 	%p16, %f30, 0f00000000;
	selp.u32 	%r70, 1, 0, %p16;
	add.s32 	%r90, %r66, %r70;
	add.s32 	%r88, %r88, 2;
$L__BB9_9:
	and.b32  	%r71, %r3, 1;
	setp.eq.b32 	%p17, %r71, 1;
	not.pred 	%p18, %p17;
	@%p18 bra 	$L__BB9_11;
	sub.s32 	%r72, %r2, %r88;
	rem.s32 	%r73, %r72, %r25;
	mad.lo.s32 	%r74, %r73, %r24, %r1;
	not.b32 	%r75, %r88;
	add.s32 	%r76, %r2, %r75;
	rem.s32 	%r77, %r76, %r25;
	mad.lo.s32 	%r78, %r77, %r24, %r1;
	mul.wide.s32 	%rd20, %r74, 4;
	add.s64 	%rd21, %rd1, %rd20;
	ld.global.nc.f32 	%f31, [%rd21];
	mul.wide.s32 	%rd22, %r78, 4;
	add.s64 	%rd23, %rd1, %rd22;
	ld.global.nc.f32 	%f32, [%rd23];
	sub.f32 	%f33, %f31, %f32;
	setp.gt.u32 	%p19, %r88, 1;
	mul.f32 	%f34, %f40, %f33;
	setp.lt.f32 	%p20, %f34, 0f00000000;
	and.pred  	%p21, %p19, %p20;
	selp.u32 	%r79, 1, 0, %p21;
	add.s32 	%r90, %r90, %r79;
$L__BB9_11:
	cvt.rn.f32.u32 	%f41, %r90;
$L__BB9_12:
	add.s32 	%r80, %r25, -2;
	cvt.rn.f32.s32 	%f36, %r80;
	div.rn.f32 	%f37, %f41, %f36;
	cvta.to.global.u64 	%rd24, %rd2;
	mul.wide.s32 	%rd25, %r1, 4;
	add.s64 	%rd26, %rd24, %rd25;
	st.global.f32 	[%rd26], %f37;
$L__BB9_13:
	ret;

}
	// .globl	_Z25detect_stubborn_conflictsPKfPK20VertexDendriticStatePfiiif
.visible .entry _Z25detect_stubborn_conflictsPKfPK20VertexDendriticStatePfiiif(
	.param .u64 .ptr .align 1 _Z25detect_stubborn_conflictsPKfPK20VertexDendriticStatePfiiif_param_0,
	.param .u64 .ptr .align 1 _Z25detect_stubborn_conflictsPKfPK20VertexDendriticStatePfiiif_param_1,
	.param .u64 .ptr .align 1 _Z25detect_stubborn_conflictsPKfPK20VertexDendriticStatePfiiif_param_2,
	.param .u32 _Z25detect_stubborn_conflictsPKfPK20VertexDendriticStatePfiiif_param_3,
	.param .u32 _Z25detect_stubborn_conflictsPKfPK20VertexDendriticStatePfiiif_param_4,
	.param .u32 _Z25detect_stubborn_conflictsPKfPK20VertexDendriticStatePfiiif_param_5,
	.param .f32 _Z25detect_stubborn_conflictsPKfPK20VertexDendriticStatePfiiif_param_6
)
{
	.reg .pred 	%p<40>;
	.reg .b32 	%r<118>;
	.reg .b32 	%f<40>;
	.reg .b64 	%rd<47>;

	ld.param.u64 	%rd4, [_Z25detect_stubborn_conflictsPKfPK20VertexDendriticStatePfiiif_param_0];
	ld.param.u64 	%rd2, [_Z25detect_stubborn_conflictsPKfPK20VertexDendriticStatePfiiif_param_1];
	ld.param.u64 	%rd3, [_Z25detect_stubborn_conflictsPKfPK20VertexDendriticStatePfiiif_param_2];
	ld.param.u32 	%r36, [_Z25detect_stubborn_conflictsPKfPK20VertexDendriticStatePfiiif_param_3];
	ld.param.u32 	%r37, [_Z25detect_stubborn_conflictsPKfPK20VertexDendriticStatePfiiif_param_4];
	ld.param.f32 	%f3, [_Z25detect_stubborn_conflictsPKfPK20VertexDendriticStatePfiiif_param_6];
	cvta.to.global.u64 	%rd1, %rd4;
	mov.u32 	%r38, %ctaid.x;
	mov.u32 	%r39, %ntid.x;
	mov.u32 	%r40, %tid.x;
	mad.lo.s32 	%r1, %r38, %r39, %r40;
	setp.ge.s32 	%p1, %r1, %r36;
	@%p1 bra 	$L__BB10_16;
	setp.lt.s32 	%p2, %r37, 1;
	mov.f32 	%f39, 0f00000000;
	@%p2 bra 	$L__BB10_15;
	and.b32  	%r2, %r37, 15;
	setp.lt.u32 	%p3, %r37, 16;
	mov.b32 	%r109, 0;
	mov.u32 	%r117, %r109;
	@%p3 bra 	$L__BB10_5;
	and.b32  	%r109, %r37, 2147483632;
	neg.s32 	%r103, %r109;
	shl.b32 	%r5, %r36, 4;
	mov.b32 	%r117, 0;
	mul.wide.s32 	%rd7, %r36, 4;
	mov.u32 	%r102, %r1;
$L__BB10_4:
	.pragma "nounroll";
	mul.wide.s32 	%rd5, %r102, 4;
	add.s64 	%rd6, %rd1, %rd5;
	ld.global.nc.f32 	%f5, [%rd6];
	setp.gt.f32 	%p4, %f5, %f3;
	selp.u32 	%r44, 1, 0, %p4;
	add.s32 	%r45, %r117, %r44;
	add.s64 	%rd8, %rd6, %rd7;
	ld.global.nc.f32 	%f6, [%rd8];
	setp.gt.f32 	%p5, %f6, %f3;
	selp.u32 	%r46, 1, 0, %p5;
	add.s32 	%r47, %r45, %r46;
	add.s64 	%rd9, %rd8, %rd7;
	ld.global.nc.f32 	%f7, [%rd9];
	setp.gt.f32 	%p6, %f7, %f3;
	selp.u32 	%r48, 1, 0, %p6;
	add.s32 	%r49, %r47, %r48;
	add.s64 	%rd10, %rd9, %rd7;
	ld.global.nc.f32 	%f8, [%rd10];
	setp.gt.f32 	%p7, %f8, %f3;
	selp.u32 	%r50, 1, 0, %p7;
	add.s32 	%r51, %r49, %r50;
	add.s64 	%rd11, %rd10, %rd7;
	ld.global.nc.f32 	%f9, [%rd11];
	setp.gt.f32 	%p8, %f9, %f3;
	selp.u32 	%r52, 1, 0, %p8;
	add.s32 	%r53, %r51, %r52;
	add.s64 	%rd12, %rd11, %rd7;
	ld.global.nc.f32 	%f10, [%rd12];
	setp.gt.f32 	%p9, %f10, %f3;
	selp.u32 	%r54, 1, 0, %p9;
	add.s32 	%r55, %r53, %r54;
	add.s64 	%rd13, %rd12, %rd7;
	ld.global.nc.f32 	%f11, [%rd13];
	setp.gt.f32 	%p10, %f11, %f3;
	selp.u32 	%r56, 1, 0, %p10;
	add.s32 	%r57, %r55, %r56;
	add.s64 	%rd14, %rd13, %rd7;
	ld.global.nc.f32 	%f12, [%rd14];
	setp.gt.f32 	%p11, %f12, %f3;
	selp.u32 	%r58, 1, 0, %p11;
	add.s32 	%r59, %r57, %r58;
	add.s64 	%rd15, %rd14, %rd7;
	ld.global.nc.f32 	%f13, [%rd15];
	setp.gt.f32 	%p12, %f13, %f3;
	selp.u32 	%r60, 1, 0, %p12;
	add.s32 	%r61, %r59, %r60;
	add.s64 	%rd16, %rd15, %rd7;
	ld.global.nc.f32 	%f14, [%rd16];
	setp.gt.f32 	%p13, %f14, %f3;
	selp.u32 	%r62, 1, 0, %p13;
	add.s32 	%r63, %r61, %r62;
	add.s64 	%rd17, %rd16, %rd7;
	ld.global.nc.f32 	%f15, [%rd17];
	setp.gt.f32 	%p14, %f15, %f3;
	selp.u32 	%r64, 1, 0, %p14;
	add.s32 	%r65, %r63, %r64;
	add.s64 	%rd18, %rd17, %rd7;
	ld.global.nc.f32 	%f16, [%rd18];
	setp.gt.f32 	%p15, %f16, %f3;
	selp.u32 	%r66, 1, 0, %p15;
	add.s32 	%r67, %r65, %r66;
	add.s64 	%rd19, %rd18, %rd7;
	ld.global.nc.f32 	%f17, [%rd19];
	setp.gt.f32 	%p16, %f17, %f3;
	selp.u32 	%r68, 1, 0, %p16;
	add.s32 	%r69, %r67, %r68;
	add.s64 	%rd20, %rd19, %rd7;
	ld.global.nc.f32 	%f18, [%rd20];
	setp.gt.f32 	%p17, %f18, %f3;
	selp.u32 	%r70, 1, 0, %p17;
	add.s32 	%r71, %r69, %r70;
	add.s64 	%rd21, %rd20, %rd7;
	ld.global.nc.f32 	%f19, [%rd21];
	setp.gt.f32 	%p18, %f19, %f3;
	selp.u32 	%r72, 1, 0, %p18;
	add.s32 	%r73, %r71, %r72;
	add.s64 	%rd22, %rd21, %rd7;
	ld.global.nc.f32 	%f20, [%rd22];
	setp.gt.f32 	%p19, %f20, %f3;
	selp.u32 	%r74, 1, 0, %p19;
	add.s32 	%r117, %r73, %r74;
	add.s32 	%r103, %r103, 16;
	add.s32 	%r102, %r102, %r5;
	setp.ne.s32 	%p20, %r103, 0;
	@%p20 bra 	$L__BB10_4;
$L__BB10_5:
	setp.eq.s32 	%p21, %r2, 0;
	@%p21 bra 	$L__BB10_14;
	and.b32  	%r15, %r37, 7;
	setp.lt.u32 	%p22, %r2, 8;
	@%p22 bra 	$L__BB10_8;
	mad.lo.s32 	%r76, %r109, %r36, %r1;
	mul.wide.s32 	%rd23, %r76, 4;
	add.s64 	%rd24, %rd1, %rd23;
	ld.global.nc.f32 	%f21, [%rd24];
	setp.gt.f32 	%p23, %f21, %f3;
	selp.u32 	%r77, 1, 0, %p23;
	add.s32 	%r78, %r117, %r77;
	mul.wide.s32 	%rd25, %r36, 4;
	add.s64 	%rd26, %rd24, %rd25;
	ld.global.nc.f32 	%f22, [%rd26];
	setp.gt.f32 	%p24, %f22, %f3;
	selp.u32 	%r79, 1, 0, %p24;
	add.s32 	%r80, %r78, %r79;
	add.s64 	%rd27, %rd26, %rd25;
	ld.global.nc.f32 	%f23, [%rd27];
	setp.gt.f32 	%p25, %f23, %f3;
	selp.u32 	%r81, 1, 0, %p25;
	add.s32 	%r82, %r80, %r81;
	add.s64 	%rd28, %rd27, %rd25;
	ld.global.nc.f32 	%f24, [%rd28];
	setp.gt.f32 	%p26, %f24, %f3;
	selp.u32 	%r83, 1, 0, %p26;
	add.s32 	%r84, %r82, %r83;
	add.s64 	%rd29, %rd28, %rd25;
	ld.global.nc.f32 	%f25, [%rd29];
	setp.gt.f32 	%p27, %f25, %f3;
	selp.u32 	%r85, 1, 0, %p27;
	add.s32 	%r86, %r84, %r85;
	add.s64 	%rd30, %rd29, %rd25;
	ld.global.nc.f32 	%f26, [%rd30];
	setp.gt.f32 	%p28, %f26, %f3;
	selp.u32 	%r87, 1, 0, %p28;
	add.s32 	%r88, %r86, %r87;
	add.s64 	%rd31, %rd30, %rd25;
	ld.global.nc.f32 	%f27, [%rd31];
	setp.gt.f32 	%p29, %f27, %f3;
	selp.u32 	%r89, 1, 0, %p29;
	add.s32 	%r90, %r88, %r89;
	add.s64 	%rd32, %rd31, %rd25;
	ld.global.nc.f32 	%f28, [%rd32];
	setp.gt.f32 	%p30, %f28, %f3;
	selp.u32 	%r91, 1, 0, %p30;
	add.s32 	%r117, %r90, %r91;
	add.s32 	%r109, %r109, 8;
$L__BB10_8:
	setp.eq.s32 	%p31, %r15, 0;
	@%p31 bra 	$L__BB10_14;
	and.b32  	%r21, %r37, 3;
	setp.lt.u32 	%p32, %r15, 4;
	@%p32 bra 	$L__BB10_11;
	mad.lo.s32 	%r93, %r109, %r36, %r1;
	mul.wide.s32 	%rd33, %r93, 4;
	add.s64 	%rd34, %rd1, %rd33;
	ld.global.nc.f32 	%f29, [%rd34];
	setp.gt.f32 	%p33, %f29, %f3;
	selp.u32 	%r94, 1, 0, %p33;
	add.s32 	%r95, %r117, %r94;
	mul.wide.s32 	%rd35, %r36, 4;
	add.s64 	%rd36, %rd34, %rd35;
	ld.global.nc.f32 	%f30, [%rd36];
	setp.gt.f32 	%p34, %f30, %f3;
	selp.u32 	%r96, 1, 0, %p34;
	add.s32 	%r97, %r95, %r96;
	add.s64 	%rd37, %rd36, %rd35;
	ld.global.nc.f32 	%f31, [%rd37];
	setp.gt.f32 	%p35, %f31, %f3;
	selp.u32 	%r98, 1, 0, %p35;
	add.s32 	%r99, %r97, %r98;
	add.s64 	%rd38, %rd37, %rd35;
	ld.global.nc.f32 	%f32, [%rd38];
	setp.gt.f32 	%p36, %f32, %f3;
	selp.u32 	%r100, 1, 0, %p36;
	add.s32 	%r117, %r99, %r100;
	add.s32 	%r109, %r109, 4;
$L__BB10_11:
	setp.eq.s32 	%p37, %r21, 0;
	@%p37 bra 	$L__BB10_14;
	mad.lo.s32 	%r115, %r109, %r36, %r1;
	neg.s32 	%r114, %r21;
$L__BB10_13:
	.pragma "nounroll";
	mul.wide.s32 	%rd39, %r115, 4;
	add.s64 	%rd40, %rd1, %rd39;
	ld.global.nc.f32 	%f33, [%rd40];
	setp.gt.f32 	%p38, %f33, %f3;
	selp.u32 	%r101, 1, 0, %p38;
	add.s32 	%r117, %r117, %r101;
	add.s32 	%r115, %r115, %r36;
	add.s32 	%r114, %r114, 1;
	setp.ne.s32 	%p39, %r114, 0;
	@%p39 bra 	$L__BB10_13;
$L__BB10_14:
	cvt.rn.f32.u32 	%f39, %r117;
$L__BB10_15:
	cvt.rn.f32.s32 	%f34, %r37;
	div.rn.f32 	%f35, %f39, %f34;
	cvta.to.global.u64 	%rd41, %rd2;
	mul.wide.s32 	%rd42, %r1, 80;
	add.s64 	%rd43, %rd41, %rd42;
	ld.global.nc.f32 	%f36, [%rd43+52];
	mul.f32 	%f37, %f36, 0f3ECCCCCD;
	fma.rn.f32 	%f38, %f35, 0f3F19999A, %f37;
	cvta.to.global.u64 	%rd44, %rd3;
	mul.wide.s32 	%rd45, %r1, 4;
	add.s64 	%rd46, %rd44, %rd45;
	st.global.f32 	[%rd46], %f38;
$L__BB10_16:
	ret;

}
	// .globl	_Z20compute_global_statePK20VertexDendriticStatePKfPfS4_S4_i
.visible .entry _Z20compute_global_statePK20VertexDendriticStatePKfPfS4_S4_i(
	.param .u64 .ptr .align 1 _Z20compute_global_statePK20VertexDendriticStatePKfPfS4_S4_i_param_0,
	.param .u64 .ptr .align 1 _Z20compute_global_statePK20VertexDendriticStatePKfPfS4_S4_i_param_1,
	.param .u64 .ptr .align 1 _Z20compute_global_statePK20VertexDendriticStatePKfPfS4_S4_i_param_2,
	.param .u64 .ptr .align 1 _Z20compute_global_statePK20VertexDendriticStatePKfPfS4_S4_i_param_3,
	.param .u64 .ptr .align 1 _Z20compute_global_statePK20VertexDendriticStatePKfPfS4_S4_i_param_4,
	.param .u32 _Z20compute_global_statePK20VertexDendriticStatePKfPfS4_S4_i_param_5
)
{
	.reg .pred 	%p<11>;
	.reg .b32 	%r<11>;
	.reg .b32 	%f<60>;
	.reg .b64 	%rd<13>;
	// demoted variable
	.shared .align 4 .b8 _ZZ20compute_global_statePK20VertexDendriticStatePKfPfS4_S4_iE10s_activity[1024];
	// demoted variable
	.shared .align 4 .b8 _ZZ20compute_global_statePK20VertexDendriticStatePKfPfS4_S4_iE11s_conflicts[1024];
	ld.param.u64 	%rd1, [_Z20compute_global_statePK20VertexDendriticStatePKfPfS4_S4_i_param_0];
	ld.param.u64 	%rd2, [_Z20compute_global_statePK20VertexDendriticStatePKfPfS4_S4_i_param_1];
	ld.param.u64 	%rd3, [_Z20compute_global_statePK20VertexDendriticStatePKfPfS4_S4_i_param_2];
	ld.param.u64 	%rd4, [_Z20compute_global_statePK20VertexDendriticStatePKfPfS4_S4_i_param_3];
	ld.param.u32 	%r5, [_Z20compute_global_statePK20VertexDendriticStatePKfPfS4_S4_i_param_5];
	mov.u32 	%r1, %tid.x;
	mov.u32 	%r6, %ctaid.x;
	mov.u32 	%r7, %ntid.x;
	mad.lo.s32 	%r2, %r6, %r7, %r1;
	setp.ge.s32 	%p1, %r2, %r5;
	mov.f32 	%f58, 0f00000000;
	mov.f32 	%f59, %f58;
	@%p1 bra 	$L__BB11_2;
	cvta.to.global.u64 	%rd5, %rd1;
	cvta.to.global.u64 	%rd6, %rd2;
	mul.wide.s32 	%rd7, %r2, 80;
	add.s64 	%rd8, %rd5, %rd7;
	ld.global.nc.f32 	%f58, [%rd8+64];
	mul.wide.s32 	%rd9, %r2, 4;
	add.s64 	%rd10, %rd6, %rd9;
	ld.global.nc.f32 	%f59, [%rd10];
$L__BB11_2:
	shl.b32 	%r8, %r1, 2;
	mov.u32 	%r9, _ZZ20compute_global_statePK20VertexDendriticStatePKfPfS4_S4_iE10s_activity;
	add.s32 	%r3, %r9, %r8;
	st.shared.f32 	[%r3], %f58;
	mov.u32 	%r10, _ZZ20compute_global_statePK20VertexDendriticStatePKfPfS4_S4_iE11s_conflicts;
	add.s32 	%r4, %r10, %r8;
	st.shared.f32 	[%r4], %f59;
	bar.sync 	0;
	setp.gt.u32 	%p2, %r1, 127;
	@%p2 bra 	$L__BB11_4;
	ld.shared.f32 	%f6, [%r3+512];
	ld.shared.f32 	%f7, [%r3];
	add.f32 	%f8, %f6, %f7;
	st.shared.f32 	[%r3], %f8;
	ld.shared.f32 	%f9, [%r4+512];
	ld.shared.f32 	%f10, [%r4];
	add.f32 	%f11, %f9, %f10;
	st.shared.f32 	[%r4], %f11;
$L__BB11_4:
	bar.sync 	0;
	setp.gt.u32 	%p3, %r1, 63;
	@%p3 bra 	$L__BB11_6;
	ld.shared.f32 	%f12, [%r3+256];
	ld.shared.f32 	%f13, [%r3];
	add.f32 	%f14, %f12, %f13;
	st.shared.f32 	[%r3], %f14;
	ld.shared.f32 	%f15, [%r4+256];
	ld.shared.f32 	%f16, [%r4];
	add.f32 	%f17, %f15, %f16;
	st.shared.f32 	[%r4], %f17;
$L__BB11_6:
	bar.sync 	0;
	setp.gt.u32 	%p4, %r1, 31;
	@%p4 bra 	$L__BB11_8;
	ld.shared.f32 	%f18, [%r3+128];
	ld.shared.f32 	%f19, [%r3];
	add.f32 	%f20, %f18, %f19;
	st.shared.f32 	[%r3], %f20;
	ld.shared.f32 	%f21, [%r4+128];
	ld.shared.f32 	%f22, [%r4];
	add.f32 	%f23, %f21, %f22;
	st.shared.f32 	[%r4], %f23;
$L__BB11_8:
	bar.sync 	0;
	setp.gt.u32 	%p5, %r1, 15;
	@%p5 bra 	$L__BB11_10;
	ld.shared.f32 	%f24, [%r3+64];
	ld.shared.f32 	%f25, [%r3];
	add.f32 	%f26, %f24, %f25;
	st.shared.f32 	[%r3], %f26;
	ld.shared.f32 	%f27, [%r4+64];
	ld.shared.f32 	%f28, [%r4];
	add.f32 	%f29, %f27, %f28;
	st.shared.f32 	[%r4], %f29;
$L__BB11_10:
	bar.sync 	0;
	setp.gt.u32 	%p6, %r1, 7;
	@%p6 bra 	$L__BB11_12;
	ld.shared.f32 	%f30, [%r3+32];
	ld.shared.f32 	%f31, [%r3];
	add.f32 	%f32, %f30, %f31;
	st.shared.f32 	[%r3], %f32;
	ld.shared.f32 	%f33, [%r4+32];
	ld.shared.f32 	%f34, [%r4];
	add.f32 	%f35, %f33, %f34;
	st.shared.f32 	[%r4], %f35;
$L__BB11_12:
	bar.sync 	0;
	setp.gt.u32 	%p7, %r1, 3;
	@%p7 bra 	$L__BB11_14;
	ld.shared.f32 	%f36, [%r3+16];
	ld.shared.f32 	%f37, [%r3];
	add.f32 	%f38, %f36, %f37;
	st.shared.f32 	[%r3], %f38;
	ld.shared.f32 	%f39, [%r4+16];
	ld.shared.f32 	%f40, [%r4];
	add.f32 	%f41, %f39, %f40;
	st.shared.f32 	[%r4], %f41;
$L__BB11_14:
	bar.sync 	0;
	setp.gt.u32 	%p8, %r1, 1;
	@%p8 bra 	$L__BB11_16;
	ld.shared.f32 	%f42, [%r3+8];
	ld.shared.f32 	%f43, [%r3];
	add.f32 	%f44, %f42, %f43;
	st.shared.f32 	[%r3], %f44;
	ld.shared.f32 	%f45, [%r4+8];
	ld.shared.f32 	%f46, [%r4];
	add.f32 	%f47, %f45, %f46;
	st.shared.f32 	[%r4], %f47;
$L__BB11_16:
	bar.sync 	0;
	setp.ne.s32 	%p9, %r1, 0;
	@%p9 bra 	$L__BB11_18;
	ld.shared.f32 	%f48, [_ZZ20compute_global_statePK20VertexDendriticStatePKfPfS4_S4_iE10s_activity+4];
	ld.shared.f32 	%f49, [%r3];
	add.f32 	%f50, %f48, %f49;
	st.shared.f32 	[%r3], %f50;
	ld.shared.f32 	%f51, [_ZZ20compute_global_statePK20VertexDendriticStatePKfPfS4_S4_iE11s_conflicts+4];
	ld.shared.f32 	%f52, [%r4];
	add.f32 	%f53, %f51, %f52;
	st.shared.f32 	[%r4], %f53;
$L__BB11_18:
	setp.ne.s32 	%p10, %r1, 0;
	bar.sync 	0;
	@%p10 bra 	$L__BB11_20;
	ld.shared.f32 	%f54, [_ZZ20compute_global_statePK20VertexDendriticStatePKfPfS4_S4_iE10s_activity];
	cvta.to.global.u64 	%rd11, %rd3;
	atom.global.add.f32 	%f55, [%rd11], %f54;
	ld.shared.f32 	%f56, [_ZZ20compute_global_statePK20VertexDendriticStatePKfPfS4_S4_iE11s_conflicts];
	cvta.to.global.u64 	%rd12, %rd4;
	atom.global.add.f32 	%f57, [%rd12], %f56;
$L__BB11_20:
	ret;

}
	// .globl	_Z24update_reservoir_weightsP19ReservoirConnectionPK20VertexDendriticStatePKiif
.visible .entry _Z24update_reservoir_weightsP19ReservoirConnectionPK20VertexDendriticStatePKiif(
	.param .u64 .ptr .align 1 _Z24update_reservoir_weightsP19ReservoirConnectionPK20VertexDendriticStatePKiif_param_0,
	.param .u64 .ptr .align 1 _Z24update_reservoir_weightsP19ReservoirConnectionPK20VertexDendriticStatePKiif_param_1,
	.param .u64 .ptr .align 1 _Z24update_reservoir_weightsP19ReservoirConnectionPK20VertexDendriticStatePKiif_param_2,
	.param .u32 _Z24update_reservoir_weightsP19ReservoirConnectionPK20VertexDendriticStatePKiif_param_3,
	.param .f32 _Z24update_reservoir_weightsP19ReservoirConnectionPK20VertexDendriticStatePKiif_param_4
)
{
	.reg .pred 	%p<6>;
	.reg .b32 	%r<11>;
	.reg .b32 	%f<12>;
	.reg .b64 	%rd<19>;

	ld.param.u64 	%rd2, [_Z24update_reservoir_weightsP19ReservoirConnectionPK20VertexDendriticStatePKiif_param_0];
	ld.param.u64 	%rd3, [_Z24update_reservoir_weightsP19ReservoirConnectionPK20VertexDendriticStatePKiif_param_1];
	ld.param.u64 	%rd4, [_Z24update_reservoir_weightsP19ReservoirConnectionPK20VertexDendriticStatePKiif_param_2];
	ld.param.u32 	%r2, [_Z24update_reservoir_weightsP19ReservoirConnectionPK20VertexDendriticStatePKiif_param_3];
	ld.param.f32 	%f7, [_Z24update_reservoir_weightsP19ReservoirConnectionPK20VertexDendriticStatePKiif_param_4];
	mov.u32 	%r3, %ctaid.x;
	mov.u32 	%r4, %ntid.x;
	mov.u32 	%r5, %tid.x;
	mad.lo.s32 	%r1, %r3, %r4, %r5;
	setp.ge.s32 	%p1, %r1, %r2;
	@%p1 bra 	$L__BB12_6;
	cvta.to.global.u64 	%rd5, %rd2;
	cvta.to.global.u64 	%rd6, %rd3;
	cvta.to.global.u64 	%rd7, %rd4;
	mul.wide.s32 	%rd8, %r1, 24;
	add.s64 	%rd1, %rd5, %rd8;
	ld.global.u32 	%r6, [%rd1];
	ld.global.u32 	%r7, [%rd1+4];
	ld.global.u32 	%r8, [%rd1+8];
	ld.global.u32 	%r9, [%rd1+12];
	ld.global.f32 	%f11, [%rd1+16];
	mul.wide.s32 	%rd9, %r6, 80;
	add.s64 	%rd10, %rd6, %rd9;
	mul.wide.s32 	%rd11, %r8, 16;
	add.s64 	%rd12, %rd10, %rd11;
	ld.global.nc.f32 	%f2, [%rd12];
	mul.wide.s32 	%rd13, %r7, 80;
	add.s64 	%rd14, %rd6, %rd13;
	mul.wide.s32 	%rd15, %r9, 16;
	add.s64 	%rd16, %rd14, %rd15;
	ld.global.nc.f32 	%f3, [%rd16];
	mul.wide.s32 	%rd17, %r7, 4;
	add.s64 	%rd18, %rd7, %rd17;
	ld.global.nc.u32 	%r10, [%rd18];
	setp.eq.s32 	%p2, %r10, 0;
	@%p2 bra 	$L__BB12_3;
	mul.f32 	%f8, %f7, %f2;
	fma.rn.f32 	%f11, %f8, %f3, %f11;
	bra.uni 	$L__BB12_5;
$L__BB12_3:
	setp.leu.f32 	%p3, %f2, 0f3F000000;
	setp.leu.f32 	%p4, %f3, 0f3F000000;
	or.pred  	%p5, %p3, %p4;
	@%p5 bra 	$L__BB12_5;
	fma.rn.f32 	%f11, %f7, 0fBDCCCCCD, %f11;
$L__BB12_5:
	min.f32 	%f9, %f11, 0f3F800000;
	max.f32 	%f10, %f9, 0fBF800000;
	st.global.f32 	[%rd1+16], %f10;
$L__BB12_6:
	ret;

}


// ===== COMPILED SASS (sm_100) =====

	.target	sm_100

	.elftype	@"ET_EXEC"


//--------------------- .note.nv.tkinfo           --------------------------
	.section	.note.nv.tkinfo,"",@"SHT_NOTE"
	.sectionflags	@"SHF_NOTE_NV_TKINFO"
	.tkinfo
        /*0018*/ 	.word	0x00000002
        /*0030*/ 	.string	""
        /*0030*/ 	.string	"ptxas"
        /*0030*/ 	.string	"Cuda compilation tools, release 13.0, V13.0.88"
        /*0030*/ 	.string	"Build cuda_13.0.r13.0/compiler.36424714_0"
        /*0030*/ 	.string	"-arch sm_100 -m 64 "



//--------------------- .note.nv.cuinfo           --------------------------
	.section	.note.nv.cuinfo,"",@"SHT_NOTE"
	.sectionflags	@"SHF_NOTE_NV_CUINFO"
        /*0018*/ 	.short	0x0002
        /*001a*/ 	.short	0x0064
        /*001c*/ 	.short	0x0082
	.zero		2


//--------------------- .nv.info                  --------------------------
	.section	.nv.info,"",@"SHT_CUDA_INFO"
	.align	4


	//----- nvinfo : EIATTR_REGCOUNT
	.align		4
        /*0000*/ 	.byte	0x04, 0x2f
        /*0002*/ 	.short	(.L_11 - .L_10)
	.align		4
.L_10:
        /*0004*/ 	.word	index@(_Z23init_reservoir_topologyPKiS0_PKfPiP19ReservoirConnectionify)
        /*0008*/ 	.word	0x00000020


	//----- nvinfo : EIATTR_FRAME_SIZE
	.align		4
.L_11:
        /*000c*/ 	.byte	0x04, 0x11
        /*000e*/ 	.short	(.L_13 - .L_12)
	.align		4
.L_12:
        /*0010*/ 	.word	index@($__internal_3_$__cuda_sm3x_div_rn_noftz_f32_slowpath)
        /*0014*/ 	.word	0x00000030


	//----- nvinfo : EIATTR_FRAME_SIZE
	.align		4
.L_13:
        /*0018*/ 	.byte	0x04, 0x11
        /*001a*/ 	.short	(.L_15 - .L_14)
	.align		4
.L_14:
        /*001c*/ 	.word	index@($__internal_2_$__cuda_sm20_sqrt_rn_f32_slowpath)
        /*0020*/ 	.word	0x00000030


	//----- nvinfo : EIATTR_FRAME_SIZE
	.align		4
.L_15:
        /*0024*/ 	.byte	0x04, 0x11
        /*0026*/ 	.short	(.L_17 - .L_16)
	.align		4
.L_16:
        /*0028*/ 	.word	index@(_Z23init_reservoir_topologyPKiS0_PKfPiP19ReservoirConnectionify)
        /*002c*/ 	.word	0x00000030


	//----- nvinfo : EIATTR_REGCOUNT
	.align		4
.L_17:
        /*0030*/ 	.byte	0x04, 0x2f
        /*0032*/ 	.short	(.L_19 - .L_18)
	.align		4
.L_18:
        /*0034*/ 	.word	index@(_Z18init_vertex_statesP20VertexDendriticStatePKfiy)
        /*0038*/ 	.word	0x0000001f


	//----- nvinfo : EIATTR_FRAME_SIZE
	.align		4
.L_19:
        /*003c*/ 	.byte	0x04, 0x11
        /*003e*/ 	.short	(.L_21 - .L_20)
	.align		4
.L_20:
        /*0040*/ 	.word	index@(_Z18init_vertex_statesP20VertexDendriticStatePKfiy)
        /*0044*/ 	.word	0x00000030


	//----- nvinfo : EIATTR_REGCOUNT
	.align		4
.L_21:
        /*0048*/ 	.byte	0x04, 0x2f
        /*004a*/ 	.short	(.L_23 - .L_22)
	.align		4
.L_22:
        /*004c*/ 	.word	index@(_Z18init_input_weightsPfiy)
        /*0050*/ 	.word	0x0000001f


	//----- nvinfo : EIATTR_FRAME_SIZE
	.align		4
.L_23:
        /*0054*/ 	.byte	0x04, 0x11
        /*0056*/ 	.short	(.L_25 - .L_24)
	.align		4
.L_24:
        /*0058*/ 	.word	index@(_Z18init_input_weightsPfiy)
        /*005c*/ 	.word	0x00000030


	//----- nvinfo : EIATTR_REGCOUNT
	.align		4
.L_25:
        /*0060*/ 	.byte	0x04, 0x2f
        /*0062*/ 	.short	(.L_27 - .L_26)
	.align		4
.L_26:
        /*0064*/ 	.word	index@(_Z23process_dendritic_inputP20VertexDendriticStatePKf18WHCRIterationStatei)
        /*0068*/ 	.word	0x00000020


	//----- nvinfo : EIATTR_FRAME_SIZE
	.align		4
.L_27:
        /*006c*/ 	.byte	0x04, 0x11
        /*006e*/ 	.short	(.L_29 - .L_28)
	.align		4
.L_28:
        /*0070*/ 	.word	index@(_Z23process_dendritic_inputP20VertexDendriticStatePKf18WHCRIterationStatei)
        /*0074*/ 	.word	0x00000000


	//----- nvinfo : EIATTR_REGCOUNT
	.align		4
.L_29:
        /*0078*/ 	.byte	0x04, 0x2f
        /*007a*/ 	.short	(.L_31 - .L_30)
	.align		4
.L_30:
        /*007c*/ 	.word	index@(_Z29process_recurrent_connectionsP20VertexDendriticStatePKiPK19ReservoirConnectionPfii)
        /*0080*/ 	.word	0x00000020


	//----- nvinfo : EIATTR_FRAME_SIZE
	.align		4
.L_31:
        /*0084*/ 	.byte	0x04, 0x11
        /*0086*/ 	.short	(.L_33 - .L_32)
	.align		4
.L_32:
        /*0088*/ 	.word	index@(_Z29process_recurrent_connectionsP20VertexDendriticStatePKiPK19ReservoirConnectionPfii)
        /*008c*/ 	.word	0x00000000


	//----- nvinfo : EIATTR_REGCOUNT
	.align		4
.L_33:
        /*0090*/ 	.byte	0x04, 0x2f
        /*0092*/ 	.short	(.L_35 - .L_34)
	.align		4
.L_34:
        /*0094*/ 	.word	index@(_Z24compute_soma_integrationP20VertexDendriticStatei)
        /*0098*/ 	.word	0x0000000c


	//----- nvinfo : EIATTR_FRAME_SIZE
	.align		4
.L_35:
        /*009c*/ 	.byte	0x04, 0x11
        /*009e*/ 	.short	(.L_37 - .L_36)
	.align		4
.L_36:
        /*00a0*/ 	.word	index@(_Z24compute_soma_integrationP20VertexDendriticStatei)
        /*00a4*/ 	.word	0x00000000


	//----- nvinfo : EIATTR_REGCOUNT
	.align		4
.L_37:
        /*00a8*/ 	.byte	0x04, 0x2f
        /*00aa*/ 	.short	(.L_39 - .L_38)
	.align		4
.L_38:
        /*00ac*/ 	.word	index@(_Z25compute_reservoir_outputsPK20VertexDendriticStatePKfS3_iiPfii)
        /*00b0*/ 	.word	0x00000012


	//----- nvinfo : EIATTR_FRAME_SIZE
	.align		4
.L_39:
        /*00b4*/ 	.byte	0x04, 0x11
        /*00b6*/ 	.short	(.L_41 - .L_40)
	.align		4
.L_40:
        /*00b8*/ 	.word	index@(_Z25compute_reservoir_outputsPK20VertexDendriticStatePKfS3_iiPfii)
        /*00bc*/ 	.word	0x00000000


	//----- nvinfo : EIATTR_REGCOUNT
	.align		4
.L_41:
        /*00c0*/ 	.byte	0x04, 0x2f
        /*00c2*/ 	.short	(.L_43 - .L_42)
	.align		4
.L_42:
        /*00c4*/ 	.word	index@(_Z24modulate_whcr_prioritiesPKfS0_Pfif)
        /*00c8*/ 	.word	0x00000010


	//----- nvinfo : EIATTR_FRAME_SIZE
	.align		4
.L_43:
        /*00cc*/ 	.byte	0x04, 0x11
        /*00ce*/ 	.short	(.L_45 - .L_44)
	.align		4
.L_44:
        /*00d0*/ 	.word	index@(_Z24modulate_whcr_prioritiesPKfS0_Pfif)
        /*00d4*/ 	.word	0x00000000


	//----- nvinfo : EIATTR_REGCOUNT
	.align		4
.L_45:
        /*00d8*/ 	.byte	0x04, 0x2f
        /*00da*/ 	.short	(.L_47 - .L_46)
	.align		4
.L_46:
        /*00dc*/ 	.word	index@(_Z23update_conflict_historyPfPKfiii)
        /*00e0*/ 	.word	0x0000000a


	//----- nvinfo : EIATTR_FRAME_SIZE
	.align		4
.L_47:
        /*00e4*/ 	.byte	0x04, 0x11
        /*00e6*/ 	.short	(.L_49 - .L_48)
	.align		4
.L_48:
        /*00e8*/ 	.word	index@(_Z23update_conflict_historyPfPKfiii)
        /*00ec*/ 	.word	0x00000000


	//----- nvinfo : EIATTR_REGCOUNT
	.align		4
.L_49:
        /*00f0*/ 	.byte	0x04, 0x2f
        /*00f2*/ 	.short	(.L_51 - .L_50)
	.align		4
.L_50:
        /*00f4*/ 	.word	index@(_Z19detect_oscillationsPKfPfiii)
        /*00f8*/ 	.word	0x00000020


	//----- nvinfo : EIATTR_FRAME_SIZE
	.align		4
.L_51:
        /*00fc*/ 	.byte	0x04, 0x11
        /*00fe*/ 	.short	(.L_53 - .L_52)
	.align		4
.L_52:
        /*0100*/ 	.word	index@($__internal_1_$__cuda_sm3x_div_rn_noftz_f32_slowpath)
        /*0104*/ 	.word	0x00000000


	//----- nvinfo : EIATTR_FRAME_SIZE
	.align		4
.L_53:
        /*0108*/ 	.byte	0x04, 0x11
        /*010a*/ 	.short	(.L_55 - .L_54)
	.align		4
.L_54:
        /*010c*/ 	.word	index@(_Z19detect_oscillationsPKfPfiii)
        /*0110*/ 	.word	0x00000000


	//----- nvinfo : EIATTR_REGCOUNT
	.align		4
.L_55:
        /*0114*/ 	.byte	0x04, 0x2f
        /*0116*/ 	.short	(.L_57 - .L_56)
	.align		4
.L_56:
        /*0118*/ 	.word	index@(_Z25detect_stubborn_conflictsPKfPK20VertexDendriticStatePfiiif)
        /*011c*/ 	.word	0x00000020


	//----- nvinfo : EIATTR_FRAME_SIZE
	.align		4
.L_57:
        /*0120*/ 	.byte	0x04, 0x11
        /*0122*/ 	.short	(.L_59 - .L_58)
	.align		4
.L_58:
        /*0124*/ 	.word	index@($__internal_0_$__cuda_sm3x_div_rn_noftz_f32_slowpath)
        /*0128*/ 	.word	0x00000000


	//----- nvinfo : EIATTR_FRAME_SIZE
	.align		4
.L_59:
        /*012c*/ 	.byte	0x04, 0x11
        /*012e*/ 	.short	(.L_61 - .L_60)
	.align		4
.L_60:
        /*0130*/ 	.word	index@(_Z25detect_stubborn_conflictsPKfPK20VertexDendriticStatePfiiif)
        /*0134*/ 	.word	0x00000000


	//----- nvinfo : EIATTR_REGCOUNT
	.align		4
.L_61:
        /*0138*/ 	.byte	0x04, 0x2f
        /*013a*/ 	.short	(.L_63 - .L_62)
	.align		4
.L_62:
        /*013c*/ 	.word	index@(_Z20compute_global_statePK20VertexDendriticStatePKfPfS4_S4_i)
        /*0140*/ 	.word	0x0000000c


	//----- nvinfo : EIATTR_FRAME_SIZE
	.align		4
.L_63:
        /*0144*/ 	.byte	0x04, 0x11
        /*0146*/ 	.short	(.L_65 - .L_64)
	.align		4
.L_64:
        /*0148*/ 	.word	index@(_Z20compute_global_statePK20VertexDendriticStatePKfPfS4_S4_i)
        /*014c*/ 	.word	0x00000000


	//----- nvinfo : EIATTR_REGCOUNT
	.align		4
.L_65:
        /*0150*/ 	.byte	0x04, 0x2f
        /*0152*/ 	.short	(.L_67 - .L_66)
	.align		4
.L_66:
        /*0154*/ 	.word	index@(_Z24update_reservoir_weightsP19ReservoirConnectionPK20VertexDendriticStatePKiif)
        /*0158*/ 	.word	0x00000012


	//----- nvinfo : EIATTR_FRAME_SIZE
	.align		4
.L_67:
        /*015c*/ 	.byte	0x04, 0x11
        /*015e*/ 	.short	(.L_69 - .L_68)
	.align		4
.L_68:
        /*0160*/ 	.word	index@(_Z24update_reservoir_weightsP19ReservoirConnectionPK20VertexDendriticStatePKiif)
        /*0164*/ 	.word	0x00000000


	//----- nvinfo : EIATTR_MIN_STACK_SIZE
	.align		4
.L_69:
        /*0168*/ 	.byte	0x04, 0x12
        /*016a*/ 	.short	(.L_71 - .L_70)
	.align		4
.L_70:
        /*016c*/ 	.word	index@(_Z24update_reservoir_weightsP19ReservoirConnectionPK20VertexDendriticStatePKiif)
        /*0170*/ 	.word	0x00000000


	//----- nvinfo : EIATTR_MIN_STACK_SIZE
	.align		4
.L_71:
        /*0174*/ 	.byte	0x04, 0x12
        /*0176*/ 	.short	(.L_73 - .L_72)
	.align		4
.L_72:
        /*0178*/ 	.word	index@(_Z20compute_global_statePK20VertexDendriticStatePKfPfS4_S4_i)
        /*017c*/ 	.word	0x00000000


	//----- nvinfo : EIATTR_MIN_STACK_SIZE
	.align		4
.L_73:
        /*0180*/ 	.byte	0x04, 0x12
        /*0182*/ 	.short	(.L_75 - .L_74)
	.align		4
.L_74:
        /*0184*/ 	.word	index@(_Z25detect_stubborn_conflictsPKfPK20VertexDendriticStatePfiiif)
        /*0188*/ 	.word	0x00000000


	//----- nvinfo : EIATTR_MIN_STACK_SIZE
	.align		4
.L_75:
        /*018c*/ 	.byte	0x04, 0x12
        /*018e*/ 	.short	(.L_77 - .L_76)
	.align		4
.L_76:
        /*0190*/ 	.word	index@(_Z19detect_oscillationsPKfPfiii)
        /*0194*/ 	.word	0x00000000


	//----- nvinfo : EIATTR_MIN_STACK_SIZE
	.align		4
.L_77:
        /*0198*/ 	.byte	0x04, 0x12
        /*019a*/ 	.short	(.L_79 - .L_78)
	.align		4
.L_78:
        /*019c*/ 	.word	index@(_Z23update_conflict_historyPfPKfiii)
        /*01a0*/ 	.word	0x00000000


	//----- nvinfo : EIATTR_MIN_STACK_SIZE
	.align		4
.L_79:
        /*01a4*/ 	.byte	0x04, 0x12
        /*01a6*/ 	.short	(.L_81 - .L_80)
	.align		4
.L_80:
        /*01a8*/ 	.word	index@(_Z24modulate_whcr_prioritiesPKfS0_Pfif)
        /*01ac*/ 	.word	0x00000000


	//----- nvinfo : EIATTR_MIN_STACK_SIZE
	.align		4
.L_81:
        /*01b0*/ 	.byte	0x04, 0x12
        /*01b2*/ 	.short	(.L_83 - .L_82)
	.align		4
.L_82:
        /*01b4*/ 	.word	index@(_Z25compute_reservoir_outputsPK20VertexDendriticStatePKfS3_iiPfii)
        /*01b8*/ 	.word	0x00000000


	//----- nvinfo : EIATTR_MIN_STACK_SIZE
	.align		4
.L_83:
        /*01bc*/ 	.byte	0x04, 0x12
        /*01be*/ 	.short	(.L_85 - .L_84)
	.align		4
.L_84:
        /*01c0*/ 	.word	index@(_Z24compute_soma_integrationP20VertexDendriticStatei)
        /*01c4*/ 	.word	0x00000000


	//----- nvinfo : EIATTR_MIN_STACK_SIZE
	.align		4
.L_85:
        /*01c8*/ 	.byte	0x04, 0x12
        /*01ca*/ 	.short	(.L_87 - .L_86)
	.align		4
.L_86:
        /*01cc*/ 	.word	index@(_Z29process_recurrent_connectionsP20VertexDendriticStatePKiPK19ReservoirConnectionPfii)
        /*01d0*/ 	.word	0x00000000


	//----- nvinfo : EIATTR_MIN_STACK_SIZE
	.align		4
.L_87:
        /*01d4*/ 	.byte	0x04, 0x12
        /*01d6*/ 	.short	(.L_89 - .L_88)
	.align		4
.L_88:
        /*01d8*/ 	.word	index@(_Z23process_dendritic_inputP20VertexDendriticStatePKf18WHCRIterationStatei)
        /*01dc*/ 	.word	0x00000000


	//----- nvinfo : EIATTR_MIN_STACK_SIZE
	.align		4
.L_89:
        /*01e0*/ 	.byte	0x04, 0x12
        /*01e2*/ 	.short	(.L_91 - .L_90)
	.align		4
.L_90:
        /*01e4*/ 	.word	index@(_Z18init_input_weightsPfiy)
        /*01e8*/ 	.word	0x00000030


	//----- nvinfo : EIATTR_MIN_STACK_SIZE
	.align		4
.L_91:
        /*01ec*/ 	.byte	0x04, 0x12
        /*01ee*/ 	.short	(.L_93 - .L_92)
	.align		4
.L_92:
        /*01f0*/ 	.word	index@(_Z18init_vertex_statesP20VertexDendriticStatePKfiy)
        /*01f4*/ 	.word	0x00000030


	//----- nvinfo : EIATTR_MIN_STACK_SIZE
	.align		4
.L_93:
        /*01f8*/ 	.byte	0x04, 0x12
        /*01fa*/ 	.short	(.L_95 - .L_94)
	.align		4
.L_94:
        /*01fc*/ 	.word	index@(_Z23init_reservoir_topologyPKiS0_PKfPiP19ReservoirConnectionify)
        /*0200*/ 	.word	0x00000030
.L_95:


//--------------------- .nv.compat                --------------------------
	.section	.nv.compat,"",@"SHT_CUDA_COMPAT_INFO"
	.align	4
        /*0000*/ 	.byte	0x02, 0x09, 0x00, 0x00, 0x02, 0x02, 0x01, 0x00, 0x02, 0x05, 0x05, 0x00, 0x03, 0x07, 0x01, 0x01
        /*0010*/ 	.byte	0x02, 0x03, 0x00, 0x00, 0x02, 0x06, 0x01, 0x00, 0x04, 0x0b, 0x08, 0x00, 0x01, 0x00, 0x00, 0x00
        /*0020*/ 	.byte	0x00, 0x00, 0x00, 0x00


//--------------------- .nv.info._Z24update_reservoir_weightsP19ReservoirConnectionPK20VertexDendriticStatePKiif --------------------------
	.section	.nv.info._Z24update_reservoir_weightsP19ReservoirConnectionPK20VertexDendriticStatePKiif,"",@"SHT_CUDA_INFO"
	.sectionflags	@""
	.align	4


	//----- nvinfo : EIATTR_CUDA_API_VERSION
	.align		4
        /*0000*/ 	.byte	0x04, 0x37
        /*0002*/ 	.short	(.L_97 - .L_96)
.L_96:
        /*0004*/ 	.word	0x00000082


	//----- nvinfo : EIATTR_KPARAM_INFO
	.align		4
.L_97:
        /*0008*/ 	.byte	0x04, 0x17
        /*000a*/ 	.short	(.L_99 - .L_98)
.L_98:
        /*000c*/ 	.word	0x00000000
        /*0010*/ 	.short	0x0004
        /*0012*/ 	.short	0x001c
        /*0014*/ 	.byte	0x00, 0xf0, 0x11, 0x00


	//----- nvinfo : EIATTR_KPARAM_INFO
	.align		4
.L_99:
        /*0018*/ 	.byte	0x04, 0x17
        /*001a*/ 	.short	(.L_101 - .L_100)
.L_100:
        /*001c*/ 	.word	0x00000000
        /*0020*/ 	.short	0x0003
        /*0022*/ 	.short	0x0018
        /*0024*/ 	.byte	0x00, 0xf0, 0x11, 0x00


	//----- nvinfo : EIATTR_KPARAM_INFO
	.align		4
.L_101:
        /*0028*/ 	.byte	0x04, 0x17
        /*002a*/ 	.short	(.L_103 - .L_102)
.L_102:
        /*002c*/ 	.word	0x00000000
        /*0030*/ 	.short	0x0002
        /*0032*/ 	.short	0x0010
        /*0034*/ 	.byte	0x00, 0xf5, 0x21, 0x00


	//----- nvinfo : EIATTR_KPARAM_INFO
	.align		4
.L_103:
        /*0038*/ 	.byte	0x04, 0x17
        /*003a*/ 	.short	(.L_105 - .L_104)
.L_104:
        /*003c*/ 	.word	0x00000000
        /*0040*/ 	.short	0x0001
        /*0042*/ 	.short	0x0008
        /*0044*/ 	.byte	0x00, 0xf5, 0x21, 0x00


	//----- nvinfo : EIATTR_KPARAM_INFO
	.align		4
.L_105:
        /*0048*/ 	.byte	0x04, 0x17
        /*004a*/ 	.short	(.L_107 - .L_106)
.L_106:
        /*004c*/ 	.word	0x00000000
        /*0050*/ 	.short	0x0000
        /*0052*/ 	.short	0x0000
        /*0054*/ 	.byte	0x00, 0xf5, 0x21, 0x00


	//----- nvinfo : EIATTR_SPARSE_MMA_MASK
	.align		4
.L_107:
        /*0058*/ 	.byte	0x03, 0x50
        /*005a*/ 	.short	0x0000


	//----- nvinfo : EIATTR_MAXREG_COUNT
	.align		4
        /*005c*/ 	.byte	0x03, 0x1b
        /*005e*/ 	.short	0x00ff


	//----- nvinfo : EIATTR_MERCURY_ISA_VERSION
	.align		4
        /*0060*/ 	.byte	0x03, 0x5f
        /*0062*/ 	.short	0x0101


	//----- nvinfo : EIATTR_VRC_CTA_INIT_COUNT
	.align		4
        /*0064*/ 	.byte	0x02, 0x4a
	.zero		1
	.zero		1


	//----- nvinfo : EIATTR_EXIT_INSTR_OFFSETS
	.align		4
        /*0068*/ 	.byte	0x04, 0x1c
        /*006a*/ 	.short	(.L_109 - .L_108)


	//   ....[0]....
.L_108:
        /*006c*/ 	.word	0x00000070


	//   ....[1]....
        /*0070*/ 	.word	0x00000280


	//----- nvinfo : EIATTR_CRS_STACK_SIZE
	.align		4
.L_109:
        /*0074*/ 	.byte	0x04, 0x1e
        /*0076*/ 	.short	(.L_111 - .L_110)
.L_110:
        /*0078*/ 	.word	0x00000000


	//----- nvinfo : EIATTR_CBANK_PARAM_SIZE
	.align		4
.L_111:
        /*007c*/ 	.byte	0x03, 0x19
        /*007e*/ 	.short	0x0020


	//----- nvinfo : EIATTR_PARAM_CBANK
	.align		4
        /*0080*/ 	.byte	0x04, 0x0a
        /*0082*/ 	.short	(.L_113 - .L_112)
	.align		4
.L_112:
        /*0084*/ 	.word	index@(.nv.constant0._Z24update_reservoir_weightsP19ReservoirConnectionPK20VertexDendriticStatePKiif)
        /*0088*/ 	.short	0x0380
        /*008a*/ 	.short	0x0020


	//----- nvinfo : EIATTR_SW_WAR
	.align		4
.L_113:
        /*008c*/ 	.byte	0x04, 0x36
        /*008e*/ 	.short	(.L_115 - .L_114)
.L_114:
        /*0090*/ 	.word	0x00000008
.L_115:


//--------------------- .nv.info._Z20compute_global_statePK20VertexDendriticStatePKfPfS4_S4_i --------------------------
	.section	.nv.info._Z20compute_global_statePK20VertexDendriticStatePKfPfS4_S4_i,"",@"SHT_CUDA_INFO"
	.sectionflags	@""
	.align	4


	//----- nvinfo : EIATTR_CUDA_API_VERSION
	.align		4
        /*0000*/ 	.byte	0x04, 0x37
        /*0002*/ 	.short	(.L_117 - .L_116)
.L_116:
        /*0004*/ 	.word	0x00000082


	//----- nvinfo : EIATTR_KPARAM_INFO
	.align		4
.L_117:
        /*0008*/ 	.byte	0x04, 0x17
        /*000a*/ 	.short	(.L_119 - .L_118)
.L_118:
        /*000c*/ 	.word	0x00000000
        /*0010*/ 	.short	0x0005
        /*0012*/ 	.short	0x0028
        /*0014*/ 	.byte	0x00, 0xf0, 0x11, 0x00


	//----- nvinfo : EIATTR_KPARAM_INFO
	.align		4
.L_119:
        /*0018*/ 	.byte	0x04, 0x17
        /*001a*/ 	.short	(.L_121 - .L_120)
.L_120:
        /*001c*/ 	.word	0x00000000
        /*0020*/ 	.short	0x0004
        /*0022*/ 	.short	0x0020
        /*0024*/ 	.byte	0x00, 0xf5, 0x21, 0x00


	//----- nvinfo : EIATTR_KPARAM_INFO
	.align		4
.L_121:
        /*0028*/ 	.byte	0x04, 0x17
        /*002a*/ 	.short	(.L_123 - .L_122)
.L_122:
        /*002c*/ 	.word	0x00000000
        /*0030*/ 	.short	0x0003
        /*0032*/ 	.short	0x0018
        /*0034*/ 	.byte	0x00, 0xf5, 0x21, 0x00


	//----- nvinfo : EIATTR_KPARAM_INFO
	.align		4
.L_123:
        /*0038*/ 	.byte	0x04, 0x17
        /*003a*/ 	.short	(.L_125 - .L_124)
.L_124:
        /*003c*/ 	.word	0x00000000
        /*0040*/ 	.short	0x0002
        /*0042*/ 	.short	0x0010
        /*0044*/ 	.byte	0x00, 0xf5, 0x21, 0x00


	//----- nvinfo : EIATTR_KPARAM_INFO
	.align		4
.L_125:
        /*0048*/ 	.byte	0x04, 0x17
        /*004a*/ 	.short	(.L_127 - .L_126)
.L_126:
        /*004c*/ 	.word	0x00000000
        /*0050*/ 	.short	0x0001
        /*0052*/ 	.short	0x0008
        /*0054*/ 	.byte	0x00, 0xf5, 0x21, 0x00


	//----- nvinfo : EIATTR_KPARAM_INFO
	.align		4
.L_127:
        /*0058*/ 	.byte	0x04, 0x17
        /*005a*/ 	.short	(.L_129 - .L_128)
.L_128:
        /*005c*/ 	.word	0x00000000
        /*0060*/ 	.short	0x0000
        /*0062*/ 	.short	0x0000
        /*0064*/ 	.byte	0x00, 0xf5, 0x21, 0x00


	//----- nvinfo : EIATTR_SPARSE_MMA_MASK
	.align		4
.L_129:
        /*0068*/ 	.byte	0x03, 0x50
        /*006a*/ 	.short	0x0000


	//----- nvinfo : EIATTR_MAXREG_COUNT
	.align		4
        /*006c*/ 	.byte	0x03, 0x1b
        /*006e*/ 	.short	0x00ff


	//----- nvinfo : EIATTR_NUM_BARRIERS
	.align		4
        /*0070*/ 	.byte	0x02, 0x4c
        /*0072*/ 	.byte	0x01
	.zero		1


	//----- nvinfo : EIATTR_MERCURY_ISA_VERSION
	.align		4
        /*0074*/ 	.byte	0x03, 0x5f
        /*0076*/ 	.short	0x0101


	//----- nvinfo : EIATTR_VRC_CTA_INIT_COUNT
	.align		4
        /*0078*/ 	.byte	0x02, 0x4a
	.zero		1
	.zero		1


	//----- nvinfo : EIATTR_EXIT_INSTR_OFFSETS
	.align		4
        /*007c*/ 	.byte	0x04, 0x1c
        /*007e*/ 	.short	(.L_131 - .L_130)


	//   ....[0]....
.L_130:
        /*0080*/ 	.word	0x00000690


	//   ....[1]....
        /*0084*/ 	.word	0x00000700


	//----- nvinfo : EIATTR_CBANK_PARAM_SIZE
	.align		4
.L_131:
        /*0088*/ 	.byte	0x03, 0x19
        /*008a*/ 	.short	0x002c


	//----- nvinfo : EIATTR_PARAM_CBANK
	.align		4
        /*008c*/ 	.byte	0x04, 0x0a
        /*008e*/ 	.short	(.L_133 - .L_132)
	.align		4
.L_132:
        /*0090*/ 	.word	index@(.nv.constant0._Z20compute_global_statePK20VertexDendriticStatePKfPfS4_S4_i)
        /*0094*/ 	.short	0x0380
        /*0096*/ 	.short	0x002c


	//----- nvinfo : EIATTR_SW_WAR
	.align		4
.L_133:
        /*0098*/ 	.byte	0x04, 0x36
        /*009a*/ 	.short	(.L_135 - .L_134)
.L_134:
        /*009c*/ 	.word	0x00000008
.L_135:


//--------------------- .nv.info._Z25detect_stubborn_conflictsPKfPK20VertexDendriticStatePfiiif --------------------------
	.section	.nv.info._Z25detect_stubborn_conflictsPKfPK20VertexDendriticStatePfiiif,"",@"SHT_CUDA_INFO"
	.sectionflags	@""
	.align	4


	//----- nvinfo : EIATTR_CUDA_API_VERSION
	.align		4
        /*0000*/ 	.byte	0x04, 0x37
        /*0002*/ 	.short	(.L_137 - .L_136)
.L_136:
        /*0004*/ 	.word	0x00000082


	//----- nvinfo : EIATTR_KPARAM_INFO
	.align		4
.L_137:
        /*0008*/ 	.byte	0x04, 0x17
        /*000a*/ 	.short	(.L_139 - .L_138)
.L_138:
        /*000c*/ 	.word	0x00000000
        /*0010*/ 	.short	0x0006
        /*0012*/ 	.short	0x0024
        /*0014*/ 	.byte	0x00, 0xf0, 0x11, 0x00


	//----- nvinfo : EIATTR_KPARAM_INFO
	.align		4
.L_139:
        /*0018*/ 	.byte	0x04, 0x17
        /*001a*/ 	.short	(.L_141 - .L_140)
.L_140:
        /*001c*/ 	.word	0x00000000
        /*0020*/ 	.short	0x0005
        /*0022*/ 	.short	0x0020
        /*0024*/ 	.byte	0x00, 0xf0, 0x11, 0x00


	//----- nvinfo : EIATTR_KPARAM_INFO
	.align		4
.L_141:
        /*0028*/ 	.byte	0x04, 0x17
        /*002a*/ 	.short	(.L_143 - .L_142)
.L_142:
        /*002c*/ 	.word	0x00000000
        /*0030*/ 	.short	0x0004
        /*0032*/ 	.short	0x001c
        /*0034*/ 	.byte	0x00, 0xf0, 0x11, 0x00


	//----- nvinfo : EIATTR_KPARAM_INFO
	.align		4
.L_143:
        /*0038*/ 	.byte	0x04, 0x17
        /*003a*/ 	.short	(.L_145 - .L_144)
.L_144:
        /*003c*/ 	.word	0x00000000
        /*0040*/ 	.short	0x0003
        /*0042*/ 	.short	0x0018
        /*0044*/ 	.byte	0x00, 0xf0, 0x11, 0x00


	//----- nvinfo : EIATTR_KPARAM_INFO
	.align		4
.L_145:
        /*0048*/ 	.byte	0x04, 0x17
        /*004a*/ 	.short	(.L_147 - .L_146)
.L_146:
        /*004c*/ 	.word	0x00000000
        /*0050*/ 	.short	0x0002
        /*0052*/ 	.short	0x0010
        /*0054*/ 	.byte	0x00, 0xf5, 0x21, 0x00


	//----- nvinfo : EIATTR_KPARAM_INFO
	.align		4
.L_147:
        /*0058*/ 	.byte	0x04, 0x17
        /*005a*/ 	.short	(.L_149 - .L_148)
.L_148:
        /*005c*/ 	.word	0x00000000
        /*0060*/ 	.short	0x0001
        /*0062*/ 	.short	0x0008
        /*0064*/ 	.byte	0x00, 0xf5, 0x21, 0x00


	//----- nvinfo : EIATTR_KPARAM_INFO
	.align		4
.L_149:
        /*0068*/ 	.byte	0x04, 0x17
        /*006a*/ 	.short	(.L_151 - .L_150)
.L_150:
        /*006c*/ 	.word	0x00000000
        /*0070*/ 	.short	0x0000
        /*0072*/ 	.short	0x0000
        /*0074*/ 	.byte	0x00, 0xf5, 0x21, 0x00


	//----- nvinfo : EIATTR_SPARSE_MMA_MASK
	.align		4
.L_151:
        /*0078*/ 	.byte	0x03, 0x50
        /*007a*/ 	.short	0x0000


	//----- nvinfo : EIATTR_MAXREG_COUNT
	.align		4
        /*007c*/ 	.byte	0x03, 0x1b
        /*007e*/ 	.short	0x00ff


	//----- nvinfo : EIATTR_MERCURY_ISA_VERSION
	.align		4
        /*0080*/ 	.byte	0x03, 0x5f
        /*0082*/ 	.short	0x0101


	//----- nvinfo : EIATTR_VRC_CTA_INIT_COUNT
	.align		4
        /*0084*/ 	.byte	0x02, 0x4a
	.zero		1
	.zero		1


	//----- nvinfo : EIATTR_EXIT_INSTR_OFFSETS
	.align		4
        /*0088*/ 	.byte	0x04, 0x1c
        /*008a*/ 	.short	(.L_153 - .L_152)


	//   ....[0]....
.L_152:
        /*008c*/ 	.word	0x00000070


	//   ....[1]....
        /*0090*/ 	.word	0x00000e00


	//----- nvinfo : EIATTR_CRS_STACK_SIZE
	.align		4
.L_153:
        /*0094*/ 	.byte	0x04, 0x1e
        /*0096*/ 	.short	(.L_155 - .L_154)
.L_154:
        /*0098*/ 	.word	0x00000000


	//----- nvinfo : EIATTR_CBANK_PARAM_SIZE
	.align		4
.L_155:
        /*009c*/ 	.byte	0x03, 0x19
        /*009e*/ 	.short	0x0028


	//----- nvinfo : EIATTR_PARAM_CBANK
	.align		4
        /*00a0*/ 	.byte	0x04, 0x0a
        /*00a2*/ 	.short	(.L_157 - .L_156)
	.align		4
.L_156:
        /*00a4*/ 	.word	index@(.nv.constant0._Z25detect_stubborn_conflictsPKfPK20VertexDendriticStatePfiiif)
        /*00a8*/ 	.short	0x0380
        /*00aa*/ 	.short	0x0028


	//----- nvinfo : EIATTR_SW_WAR
	.align		4
.L_157:
        /*00ac*/ 	.byte	0x04, 0x36
        /*00ae*/ 	.short	(.L_159 - .L_158)
.L_158:
        /*00b0*/ 	.word	0x00000008
.L_159:


//--------------------- .nv.info._Z19detect_oscillationsPKfPfiii --------------------------
	.section	.nv.info._Z19detect_oscillationsPKfPfiii,"",@"SHT_CUDA_INFO"
	.sectionflags	@""
	.align	4


	//----- nvinfo : EIATTR_CUDA_API_VERSION
	.align		4
        /*0000*/ 	.byte	0x04, 0x37
        /*0002*/ 	.short	(.L_161 - .L_160)
.L_160:
        /*0004*/ 	.word	0x00000082


	//----- nvinfo : EIATTR_KPARAM_INFO
	.align		4
.L_161:
        /*0008*/ 	.byte	0x04, 0x17
        /*000a*/ 	.short	(.L_163 - .L_162)
.L_162:
        /*000c*/ 	.word	0x00000000
        /*0010*/ 	.short	0x0004
        /*0012*/ 	.short	0x0018
        /*0014*/ 	.byte	0x00, 0xf0, 0x11, 0x00


	//----- nvinfo : EIATTR_KPARAM_INFO
	.align		4
.L_163:
        /*0018*/ 	.byte	0x04, 0x17
        /*001a*/ 	.short	(.L_165 - .L_164)
.L_164:
        /*001c*/ 	.word	0x00000000
        /*0020*/ 	.short	0x0003
        /*0022*/ 	.short	0x0014
        /*0024*/ 	.byte	0x00, 0xf0, 0x11, 0x00


	//----- nvinfo : EIATTR_KPARAM_INFO
	.align		4
.L_165:
        /*0028*/ 	.byte	0x04, 0x17
        /*002a*/ 	.short	(.L_167 - .L_166)
.L_166:
        /*002c*/ 	.word	0x00000000
        /*0030*/ 	.short	0x0002
        /*0032*/ 	.short	0x0010
        /*0034*/ 	.byte	0x00, 0xf0, 0x11, 0x00


	//----- nvinfo : EIATTR_KPARAM_INFO
	.align		4
.L_167:
        /*0038*/ 	.byte	0x04, 0x17
        /*003a*/ 	.short	(.L_169 - .L_168)
.L_168:
        /*003c*/ 	.word	0x00000000
        /*0040*/ 	.short	0x0001
        /*0042*/ 	.short	0x0008
        /*0044*/ 	.byte	0x00, 0xf5, 0x21, 0x00


	//----- nvinfo : EIATTR_KPARAM_INFO
	.align		4
.L_169:
        /*0048*/ 	.byte	0x04, 0x17
        /*004a*/ 	.short	(.L_171 - .L_170)
.L_170:
        /*004c*/ 	.word	0x00000000
        /*0050*/ 	.short	0x0000
        /*0052*/ 	.short	0x0000
        /*0054*/ 	.byte	0x00, 0xf5, 0x21, 0x00


	//----- nvinfo : EIATTR_SPARSE_MMA_MASK
	.align		4
.L_171:
        /*0058*/ 	.byte	0x03, 0x50
        /*005a*/ 	.short	0x0000


	//----- nvinfo : EIATTR_MAXREG_COUNT
	.align		4
        /*005c*/ 	.byte	0x03, 0x1b
        /*005e*/ 	.short	0x00ff


	//----- nvinfo : EIATTR_MERCURY_ISA_VERSION
	.align		4
        /*0060*/ 	.byte	0x03, 0x5f
        /*0062*/ 	.short	0x0101


	//----- nvinfo : EIATTR_VRC_CTA_INIT_COUNT
	.align		4
        /*0064*/ 	.byte	0x02, 0x4a
	.zero		1
	.zero		1


	//----- nvinfo : EIATTR_EXIT_INSTR_OFFSETS
	.align		4
        /*0068*/ 	.byte	0x04, 0x1c
        /*006a*/ 	.short	(.L_173 - .L_172)


	//   ....[0]....
.L_172:
        /*006c*/ 	.word	0x00000070


	//   ....[1]....
        /*0070*/ 	.word	0x000012f0


	//----- nvinfo : EIATTR_CRS_STACK_SIZE
	.align		4
.L_173:
        /*0074*/ 	.byte	0x04, 0x1e
        /*0076*/ 	.short	(.L_175 - .L_174)
.L_174:
        /*0078*/ 	.word	0x00000000


	//----- nvinfo : EIATTR_CBANK_PARAM_SIZE
	.align		4
.L_175:
        /*007c*/ 	.byte	0x03, 0x19
        /*007e*/ 	.short	0x001c


	//----- nvinfo : EIATTR_PARAM_CBANK
	.align		4
        /*0080*/ 	.byte	0x04, 0x0a
        /*0082*/ 	.short	(.L_177 - .L_176)
	.align		4
.L_176:
        /*0084*/ 	.word	index@(.nv.constant0._Z19detect_oscillationsPKfPfiii)
        /*0088*/ 	.short	0x0380
        /*008a*/ 	.short	0x001c


	//----- nvinfo : EIATTR_SW_WAR
	.align		4
.L_177:
        /*008c*/ 	.byte	0x04, 0x36
        /*008e*/ 	.short	(.L_179 - .L_178)
.L_178:
        /*0090*/ 	.word	0x00000008
.L_179:


//--------------------- .nv.info._Z23update_conflict_historyPfPKfiii --------------------------
	.section	.nv.info._Z23update_conflict_historyPfPKfiii,"",@"SHT_CUDA_INFO"
	.sectionflags	@""
	.align	4


	//----- nvinfo : EIATTR_CUDA_API_VERSION
	.align		4
        /*0000*/ 	.byte	0x04, 0x37
        /*0002*/ 	.short	(.L_181 - .L_180)
.L_180:
        /*0004*/ 	.word	0x00000082


	//----- nvinfo : EIATTR_KPARAM_INFO
	.align		4
.L_181:
        /*0008*/ 	.byte	0x04, 0x17
        /*000a*/ 	.short	(.L_183 - .L_182)
.L_182:
        /*000c*/ 	.word	0x00000000
        /*0010*/ 	.short	0x0004
        /*0012*/ 	.short	0x0018
        /*0014*/ 	.byte	0x00, 0xf0, 0x11, 0x00


	//----- nvinfo : EIATTR_KPARAM_INFO
	.align		4
.L_183:
        /*0018*/ 	.byte	0x04, 0x17
        /*001a*/ 	.short	(.L_185 - .L_184)
.L_184:
        /*001c*/ 	.word	0x00000000
        /*0020*/ 	.short	0x0003
        /*0022*/ 	.short	0x0014
        /*0024*/ 	.byte	0x00, 0xf0, 0x11, 0x00


	//----- nvinfo : EIATTR_KPARAM_INFO
	.align		4
.L_185:
        /*0028*/ 	.byte	0x04, 0x17
        /*002a*/ 	.short	(.L_187 - .L_186)
.L_186:
        /*002c*/ 	.word	0x00000000
        /*0030*/ 	.short	0x0002
        /*0032*/ 	.short	0x0010
        /*0034*/ 	.byte	0x00, 0xf0, 0x11, 0x00


	//----- nvinfo : EIATTR_KPARAM_INFO
	.align		4
.L_187:
        /*0038*/ 	.byte	0x04, 0x17
        /*003a*/ 	.short	(.L_189 - .L_188)
.L_188:
        /*003c*/ 	.word	0x00000000
        /*0040*/ 	.short	0x0001
        /*0042*/ 	.short	0x0008
        /*0044*/ 	.byte	0x00, 0xf5, 0x21, 0x00


	//----- nvinfo : EIATTR_KPARAM_INFO
	.align		4
.L_189:
        /*0048*/ 	.byte	0x04, 0x17
        /*004a*/ 	.short	(.L_191 - .L_190)
.L_190:
        /*004c*/ 	.word	0x00000000
        /*0050*/ 	.short	0x0000
        /*0052*/ 	.short	0x0000
        /*0054*/ 	.byte	0x00, 0xf5, 0x21, 0x00


	//----- nvinfo : EIATTR_SPARSE_MMA_MASK
	.align		4
.L_191:
        /*0058*/ 	.byte	0x03, 0x50
        /*005a*/ 	.short	0x0000


	//----- nvinfo : EIATTR_MAXREG_COUNT
	.align		4
        /*005c*/ 	.byte	0x03, 0x1b
        /*005e*/ 	.short	0x00ff


	//----- nvinfo : EIATTR_MERCURY_ISA_VERSION
	.align		4
        /*0060*/ 	.byte	0x03, 0x5f
        /*0062*/ 	.short	0x0101


	//----- nvinfo : EIATTR_VRC_CTA_INIT_COUNT
	.align		4
        /*0064*/ 	.byte	0x02, 0x4a
	.zero		1
	.zero		1


	//----- nvinfo : EIATTR_EXIT_INSTR_OFFSETS
	.align		4
        /*0068*/ 	.byte	0x04, 0x1c
        /*006a*/ 	.short	(.L_193 - .L_192)


	//   ....[0]....
.L_192:
        /*006c*/ 	.word	0x00000070


	//   ....[1]....
        /*0070*/ 	.word	0x00000110


	//----- nvinfo : EIATTR_CBANK_PARAM_SIZE
	.align		4
.L_193:
        /*0074*/ 	.byte	0x03, 0x19
        /*0076*/ 	.short	0x001c


	//----- nvinfo : EIATTR_PARAM_CBANK
	.align		4
        /*0078*/ 	.byte	0x04, 0x0a
        /*007a*/ 	.short	(.L_195 - .L_194)
	.align		4
.L_194:
        /*007c*/ 	.word	index@(.nv.constant0._Z23update_conflict_historyPfPKfiii)
        /*0080*/ 	.short	0x0380
        /*0082*/ 	.short	0x001c


	//----- nvinfo : EIATTR_SW_WAR
	.align		4
.L_195:
        /*0084*/ 	.byte	0x04, 0x36
        /*0086*/ 	.short	(.L_197 - .L_196)
.L_196:
        /*0088*/ 	.word	0x00000008
.L_197:


//--------------------- .nv.info._Z24modulate_whcr_prioritiesPKfS0_Pfif --------------------------
	.section	.nv.info._Z24modulate_whcr_prioritiesPKfS0_Pfif,"",@"SHT_CUDA_INFO"
	.sectionflags	@""
	.align	4


	//----- nvinfo : EIATTR_CUDA_API_VERSION
	.align		4
        /*0000*/ 	.byte	0x04, 0x37
        /*0002*/ 	.short	(.L_199 - .L_198)
.L_198:
        /*0004*/ 	.word	0x00000082


	//----- nvinfo : EIATTR_KPARAM_INFO
	.align		4
.L_199:
        /*0008*/ 	.byte	0x04, 0x17
        /*000a*/ 	.short	(.L_201 - .L_200)
.L_200:
        /*000c*/ 	.word	0x00000000
        /*0010*/ 	.short	0x0004
        /*0012*/ 	.short	0x001c
        /*0014*/ 	.byte	0x00, 0xf0, 0x11, 0x00


	//----- nvinfo : EIATTR_KPARAM_INFO
	.align		4
.L_201:
        /*0018*/ 	.byte	0x04, 0x17
        /*001a*/ 	.short	(.L_203 - .L_202)
.L_202:
        /*001c*/ 	.word	0x00000000
        /*0020*/ 	.short	0x0003
        /*0022*/ 	.short	0x0018
        /*0024*/ 	.byte	0x00, 0xf0, 0x11, 0x00


	//----- nvinfo : EIATTR_KPARAM_INFO
	.align		4
.L_203:
        /*0028*/ 	.byte	0x04, 0x17
        /*002a*/ 	.short	(.L_205 - .L_204)
.L_204:
        /*002c*/ 	.word	0x00000000
        /*0030*/ 	.short	0x0002
        /*0032*/ 	.short	0x0010
        /*0034*/ 	.byte	0x00, 0xf5, 0x21, 0x00


	//----- nvinfo : EIATTR_KPARAM_INFO
	.align		4
.L_205:
        /*0038*/ 	.byte	0x04, 0x17
        /*003a*/ 	.short	(.L_207 - .L_206)
.L_206:
        /*003c*/ 	.word	0x00000000
        /*0040*/ 	.short	0x0001
        /*0042*/ 	.short	0x0008
        /*0044*/ 	.byte	0x00, 0xf5, 0x21, 0x00


	//----- nvinfo : EIATTR_KPARAM_INFO
	.align		4
.L_207:
        /*0048*/ 	.byte	0x04, 0x17
        /*004a*/ 	.short	(.L_209 - .L_208)
.L_208:
        /*004c*/ 	.word	0x00000000
        /*0050*/ 	.short	0x0000
        /*0052*/ 	.short	0x0000
        /*0054*/ 	.byte	0x00, 0xf5, 0x21, 0x00


	//----- nvinfo : EIATTR_SPARSE_MMA_MASK
	.align		4
.L_209:
        /*0058*/ 	.byte	0x03, 0x50
        /*005a*/ 	.short	0x0000


	//----- nvinfo : EIATTR_MAXREG_COUNT
	.align		4
        /*005c*/ 	.byte	0x03, 0x1b
        /*005e*/ 	.short	0x00ff


	//----- nvinfo : EIATTR_MERCURY_ISA_VERSION
	.align		4
        /*0060*/ 	.byte	0x03, 0x5f
        /*0062*/ 	.short	0x0101


	//----- nvinfo : EIATTR_VRC_CTA_INIT_COUNT
	.align		4
        /*0064*/ 	.byte	0x02, 0x4a
	.zero		1
	.zero		1


	//----- nvinfo : EIATTR_EXIT_INSTR_OFFSETS
	.align		4
        /*0068*/ 	.byte	0x04, 0x1c
        /*006a*/ 	.short	(.L_211 - .L_210)


	//   ....[0]....
.L_210:
        /*006c*/ 	.word	0x00000070


	//   ....[1]....
        /*0070*/ 	.word	0x00000100


	//   ....[2]....
        /*0074*/ 	.word	0x00000230


	//----- nvinfo : EIATTR_CBANK_PARAM_SIZE
	.align		4
.L_211:
        /*0078*/ 	.byte	0x03, 0x19
        /*007a*/ 	.short	0x0020


	//----- nvinfo : EIATTR_PARAM_CBANK
	.align		4
        /*007c*/ 	.byte	0x04, 0x0a
        /*007e*/ 	.short	(.L_213 - .L_212)
	.align		4
.L_212:
        /*0080*/ 	.word	index@(.nv.constant0._Z24modulate_whcr_prioritiesPKfS0_Pfif)
        /*0084*/ 	.short	0x0380
        /*0086*/ 	.short	0x0020


	//----- nvinfo : EIATTR_SW_WAR
	.align		4
.L_213:
        /*0088*/ 	.byte	0x04, 0x36
        /*008a*/ 	.short	(.L_215 - .L_214)
.L_214:
        /*008c*/ 	.word	0x00000008
.L_215:


//--------------------- .nv.info._Z25compute_reservoir_outputsPK20VertexDendriticStatePKfS3_iiPfii --------------------------
	.section	.nv.info._Z25compute_reservoir_outputsPK20VertexDendriticStatePKfS3_iiPfii,"",@"SHT_CUDA_INFO"
	.sectionflags	@""
	.align	4


	//----- nvinfo : EIATTR_CUDA_API_VERSION
	.align		4
        /*0000*/ 	.byte	0x04, 0x37
        /*0002*/ 	.short	(.L_217 - .L_216)
.L_216:
        /*0004*/ 	.word	0x00000082


	//----- nvinfo : EIATTR_KPARAM_INFO
	.align		4
.L_217:
        /*0008*/ 	.byte	0x04, 0x17
        /*000a*/ 	.short	(.L_219 - .L_218)
.L_218:
        /*000c*/ 	.word	0x00000000
        /*0010*/ 	.short	0x0007
        /*0012*/ 	.short	0x002c
        /*0014*/ 	.byte	0x00, 0xf0, 0x11, 0x00


	//----- nvinfo : EIATTR_KPARAM_INFO
	.align		4
.L_219:
        /*0018*/ 	.byte	0x04, 0x17
        /*001a*/ 	.short	(.L_221 - .L_220)
.L_220:
        /*001c*/ 	.word	0x00000000
        /*0020*/ 	.short	0x0006
        /*0022*/ 	.short	0x0028
        /*0024*/ 	.byte	0x00, 0xf0, 0x11, 0x00


	//----- nvinfo : EIATTR_KPARAM_INFO
	.align		4
.L_221:
        /*0028*/ 	.byte	0x04, 0x17
        /*002a*/ 	.short	(.L_223 - .L_222)
.L_222:
        /*002c*/ 	.word	0x00000000
        /*0030*/ 	.short	0x0005
        /*0032*/ 	.short	0x0020
        /*0034*/ 	.byte	0x00, 0xf5, 0x21, 0x00


	//----- nvinfo : EIATTR_KPARAM_INFO
	.align		4
.L_223:
        /*0038*/ 	.byte	0x04, 0x17
        /*003a*/ 	.short	(.L_225 - .L_224)
.L_224:
        /*003c*/ 	.word	0x00000000
        /*0040*/ 	.short	0x0004
        /*0042*/ 	.short	0x001c
        /*0044*/ 	.byte	0x00, 0xf0, 0x11, 0x00


	//----- nvinfo : EIATTR_KPARAM_INFO
	.align		4
.L_225:
        /*0048*/ 	.byte	0x04, 0x17
        /*004a*/ 	.short	(.L_227 - .L_226)
.L_226:
        /*004c*/ 	.word	0x00000000
        /*0050*/ 	.short	0x0003
        /*0052*/ 	.short	0x0018
        /*0054*/ 	.byte	0x00, 0xf0, 0x11, 0x00


	//----- nvinfo : EIATTR_KPARAM_INFO
	.align		4
.L_227:
        /*0058*/ 	.byte	0x04, 0x17
        /*005a*/ 	.short	(.L_229 - .L_228)
.L_228:
        /*005c*/ 	.word	0x00000000
        /*0060*/ 	.short	0x0002
        /*0062*/ 	.short	0x0010
        /*0064*/ 	.byte	0x00, 0xf5, 0x21, 0x00


	//----- nvinfo : EIATTR_KPARAM_INFO
	.align		4
.L_229:
        /*0068*/ 	.byte	0x04, 0x17
        /*006a*/ 	.short	(.L_231 - .L_230)
.L_230:
        /*006c*/ 	.word	0x00000000
        /*0070*/ 	.short	0x0001
        /*0072*/ 	.short	0x0008
        /*0074*/ 	.byte	0x00, 0xf5, 0x21, 0x00


	//----- nvinfo : EIATTR_KPARAM_INFO
	.align		4
.L_231:
        /*0078*/ 	.byte	0x04, 0x17
        /*007a*/ 	.short	(.L_233 - .L_232)
.L_232:
        /*007c*/ 	.word	0x00000000
        /*0080*/ 	.short	0x0000
        /*0082*/ 	.short	0x0000
        /*0084*/ 	.byte	0x00, 0xf5, 0x21, 0x00


	//----- nvinfo : EIATTR_SPARSE_MMA_MASK
	.align		4
.L_233:
        /*0088*/ 	.byte	0x03, 0x50
        /*008a*/ 	.short	0x0000


	//----- nvinfo : EIATTR_MAXREG_COUNT
	.align		4
        /*008c*/ 	.byte	0x03, 0x1b
        /*008e*/ 	.short	0x00ff


	//----- nvinfo : EIATTR_MERCURY_ISA_VERSION
	.align		4
        /*0090*/ 	.byte	0x03, 0x5f
        /*0092*/ 	.short	0x0101


	//----- nvinfo : EIATTR_VRC_CTA_INIT_COUNT
	.align		4
        /*0094*/ 	.byte	0x02, 0x4a
	.zero		1
	.zero		1


	//----- nvinfo : EIATTR_EXIT_INSTR_OFFSETS
	.align		4
        /*0098*/ 	.byte	0x04, 0x1c
        /*009a*/ 	.short	(.L_235 - .L_234)


	//   ....[0]....
.L_234:
        /*009c*/ 	.word	0x00000070


	//   ....[1]....
        /*00a0*/ 	.word	0x000002a0


	//----- nvinfo : EIATTR_CBANK_PARAM_SIZE
	.align		4
.L_235:
        /*00a4*/ 	.byte	0x03, 0x19
        /*00a6*/ 	.short	0x0030


	//----- nvinfo : EIATTR_PARAM_CBANK
	.align		4
        /*00a8*/ 	.byte	0x04, 0x0a
        /*00aa*/ 	.short	(.L_237 - .L_236)
	.align		4
.L_236:
        /*00ac*/ 	.word	index@(.nv.constant0._Z25compute_reservoir_outputsPK20VertexDendriticStatePKfS3_iiPfii)
        /*00b0*/ 	.short	0x0380
        /*00b2*/ 	.short	0x0030


	//----- nvinfo : EIATTR_SW_WAR
	.align		4
.L_237:
        /*00b4*/ 	.byte	0x04, 0x36
        /*00b6*/ 	.short	(.L_239 - .L_238)
.L_238:
        /*00b8*/ 	.word	0x00000008
.L_239:


//--------------------- .nv.info._Z24compute_soma_integrationP20VertexDendriticStatei --------------------------
	.section	.nv.info._Z24compute_soma_integrationP20VertexDendriticStatei,"",@"SHT_CUDA_INFO"
	.sectionflags	@""
	.align	4


	//----- nvinfo : EIATTR_CUDA_API_VERSION
	.align		4
        /*0000*/ 	.byte	0x04, 0x37
        /*0002*/ 	.short	(.L_241 - .L_240)
.L_240:
        /*0004*/ 	.word	0x00000082


	//----- nvinfo : EIATTR_KPARAM_INFO
	.align		4
.L_241:
        /*0008*/ 	.byte	0x04, 0x17
        /*000a*/ 	.short	(.L_243 - .L_242)
.L_242:
        /*000c*/ 	.word	0x00000000
        /*0010*/ 	.short	0x0001
        /*0012*/ 	.short	0x0008
        /*0014*/ 	.byte	0x00, 0xf0, 0x11, 0x00


	//----- nvinfo : EIATTR_KPARAM_INFO
	.align		4
.L_243:
        /*0018*/ 	.byte	0x04, 0x17
        /*001a*/ 	.short	(.L_245 - .L_244)
.L_244:
        /*001c*/ 	.word	0x00000000
        /*0020*/ 	.short	0x0000
        /*0022*/ 	.short	0x0000
        /*0024*/ 	.byte	0x00, 0xf5, 0x21, 0x00


	//----- nvinfo : EIATTR_SPARSE_MMA_MASK
	.align		4
.L_245:
        /*0028*/ 	.byte	0x03, 0x50
        /*002a*/ 	.short	0x0000


	//----- nvinfo : EIATTR_MAXREG_COUNT
	.align		4
        /*002c*/ 	.byte	0x03, 0x1b
        /*002e*/ 	.short	0x00ff


	//----- nvinfo : EIATTR_MERCURY_ISA_VERSION
	.align		4
        /*0030*/ 	.byte	0x03, 0x5f
        /*0032*/ 	.short	0x0101


	//----- nvinfo : EIATTR_VRC_CTA_INIT_COUNT
	.align		4
        /*0034*/ 	.byte	0x02, 0x4a
	.zero		1
	.zero		1


	//----- nvinfo : EIATTR_EXIT_INSTR_OFFSETS
	.align		4
        /*0038*/ 	.byte	0x04, 0x1c
        /*003a*/ 	.short	(.L_247 - .L_246)


	//   ....[0]....
.L_246:
        /*003c*/ 	.word	0x00000070


	//   ....[1]....
        /*0040*/ 	.word	0x00000210


	//----- nvinfo : EIATTR_CBANK_PARAM_SIZE
	.align		4
.L_247:
        /*0044*/ 	.byte	0x03, 0x19
        /*0046*/ 	.short	0x000c


	//----- nvinfo : EIATTR_PARAM_CBANK
	.align		4
        /*0048*/ 	.byte	0x04, 0x0a
        /*004a*/ 	.short	(.L_249 - .L_248)
	.align		4
.L_248:
        /*004c*/ 	.word	index@(.nv.constant0._Z24compute_soma_integrationP20VertexDendriticStatei)
        /*0050*/ 	.short	0x0380
        /*0052*/ 	.short	0x000c


	//----- nvinfo : EIATTR_SW_WAR
	.align		4
.L_249:
        /*0054*/ 	.byte	0x04, 0x36
        /*0056*/ 	.short	(.L_251 - .L_250)
.L_250:
        /*0058*/ 	.word	0x00000008
.L_251:


//--------------------- .nv.info._Z29process_recurrent_connectionsP20VertexDendriticStatePKiPK19ReservoirConnectionPfii --------------------------
	.section	.nv.info._Z29process_recurrent_connectionsP20VertexDendriticStatePKiPK19ReservoirConnectionPfii,"",@"SHT_CUDA_INFO"
	.sectionflags	@""
	.align	4


	//----- nvinfo : EIATTR_CUDA_API_VERSION
	.align		4
        /*0000*/ 	.byte	0x04, 0x37
        /*0002*/ 	.short	(.L_253 - .L_252)
.L_252:
        /*0004*/ 	.word	0x00000082


	//----- nvinfo : EIATTR_KPARAM_INFO
	.align		4
.L_253:
        /*0008*/ 	.byte	0x04, 0x17
        /*000a*/ 	.short	(.L_255 - .L_254)
.L_254:
        /*000c*/ 	.word	0x00000000
        /*0010*/ 	.short	0x0005
        /*0012*/ 	.short	0x0024
        /*0014*/ 	.byte	0x00, 0xf0, 0x11, 0x00


	//----- nvinfo : EIATTR_KPARAM_INFO
	.align		4
.L_255:
        /*0018*/ 	.byte	0x04, 0x17
        /*001a*/ 	.short	(.L_257 - .L_256)
.L_256:
        /*001c*/ 	.word	0x00000000
        /*0020*/ 	.short	0x0004
        /*0022*/ 	.short	0x0020
        /*0024*/ 	.byte	0x00, 0xf0, 0x11, 0x00


	//----- nvinfo : EIATTR_KPARAM_INFO
	.align		4
.L_257:
        /*0028*/ 	.byte	0x04, 0x17
        /*002a*/ 	.short	(.L_259 - .L_258)
.L_258:
        /*002c*/ 	.word	0x00000000
        /*0030*/ 	.short	0x0003
        /*0032*/ 	.short	0x0018
        /*0034*/ 	.byte	0x00, 0xf5, 0x21, 0x00


	//----- nvinfo : EIATTR_KPARAM_INFO
	.align		4
.L_259:
        /*0038*/ 	.byte	0x04, 0x17
        /*003a*/ 	.short	(.L_261 - .L_260)
.L_260:
        /*003c*/ 	.word	0x00000000
        /*0040*/ 	.short	0x0002
        /*0042*/ 	.short	0x0010
        /*0044*/ 	.byte	0x00, 0xf5, 0x21, 0x00


	//----- nvinfo : EIATTR_KPARAM_INFO
	.align		4
.L_261:
        /*0048*/ 	.byte	0x04, 0x17
        /*004a*/ 	.short	(.L_263 - .L_262)
.L_262:
        /*004c*/ 	.word	0x00000000
        /*0050*/ 	.short	0x0001
        /*0052*/ 	.short	0x0008
        /*0054*/ 	.byte	0x00, 0xf5, 0x21, 0x00


	//----- nvinfo : EIATTR_KPARAM_INFO
	.align		4
.L_263:
        /*0058*/ 	.byte	0x04, 0x17
        /*005a*/ 	.short	(.L_265 - .L_264)
.L_264:
        /*005c*/ 	.word	0x00000000
        /*0060*/ 	.short	0x0000
        /*0062*/ 	.short	0x0000
        /*0064*/ 	.byte	0x00, 0xf5, 0x21, 0x00


	//----- nvinfo : EIATTR_SPARSE_MMA_MASK
	.align		4
.L_265:
        /*0068*/ 	.byte	0x03, 0x50
        /*006a*/ 	.short	0x0000


	//----- nvinfo : EIATTR_MAXREG_COUNT
	.align		4
        /*006c*/ 	.byte	0x03, 0x1b
        /*006e*/ 	.short	0x00ff


	//----- nvinfo : EIATTR_MERCURY_ISA_VERSION
	.align		4
        /*0070*/ 	.byte	0x03, 0x5f
        /*0072*/ 	.short	0x0101


	//----- nvinfo : EIATTR_VRC_CTA_INIT_COUNT
	.align		4
        /*0074*/ 	.byte	0x02, 0x4a
	.zero		1
	.zero		1


	//----- nvinfo : EIATTR_EXIT_INSTR_OFFSETS
	.align		4
        /*0078*/ 	.byte	0x04, 0x1c
        /*007a*/ 	.short	(.L_267 - .L_266)


	//   ....[0]....
.L_266:
        /*007c*/ 	.word	0x00000070


	//   ....[1]....
        /*0080*/ 	.word	0x00001390


	//----- nvinfo : EIATTR_CRS_STACK_SIZE
	.align		4
.L_267:
        /*0084*/ 	.byte	0x04, 0x1e
        /*0086*/ 	.short	(.L_269 - .L_268)
.L_268:
        /*0088*/ 	.word	0x00000000


	//----- nvinfo : EIATTR_CBANK_PARAM_SIZE
	.align		4
.L_269:
        /*008c*/ 	.byte	0x03, 0x19
        /*008e*/ 	.short	0x0028


	//----- nvinfo : EIATTR_PARAM_CBANK
	.align		4
        /*0090*/ 	.byte	0x04, 0x0a
        /*0092*/ 	.short	(.L_271 - .L_270)
	.align		4
.L_270:
        /*0094*/ 	.word	index@(.nv.constant0._Z29process_recurrent_connectionsP20VertexDendriticStatePKiPK19ReservoirConnectionPfii)
        /*0098*/ 	.short	0x0380
        /*009a*/ 	.short	0x0028


	//----- nvinfo : EIATTR_SW_WAR
	.align		4
.L_271:
        /*009c*/ 	.byte	0x04, 0x36
        /*009e*/ 	.short	(.L_273 - .L_272)
.L_272:
        /*00a0*/ 	.word	0x00000008
.L_273:


//--------------------- .nv.info._Z23process_dendritic_inputP20VertexDendriticStatePKf18WHCRIterationStatei --------------------------
	.section	.nv.info._Z23process_dendritic_inputP20VertexDendriticStatePKf18WHCRIterationStatei,"",@"SHT_CUDA_INFO"
	.sectionflags	@""
	.align	4


	//----- nvinfo : EIATTR_CUDA_API_VERSION
	.align		4
        /*0000*/ 	.byte	0x04, 0x37
        /*0002*/ 	.short	(.L_275 - .L_274)
.L_274:
        /*0004*/ 	.word	0x00000082


	//----- nvinfo : EIATTR_KPARAM_INFO
	.align		4
.L_275:
        /*0008*/ 	.byte	0x04, 0x17
        /*000a*/ 	.short	(.L_277 - .L_276)
.L_276:
        /*000c*/ 	.word	0x00000000
        /*0010*/ 	.short	0x0003
        /*0012*/ 	.short	0x0040
        /*0014*/ 	.byte	0x00, 0xf0, 0x11, 0x00


	//----- nvinfo : EIATTR_KPARAM_INFO
	.align		4
.L_277:
        /*0018*/ 	.byte	0x04, 0x17
        /*001a*/ 	.short	(.L_279 - .L_278)
.L_278:
        /*001c*/ 	.word	0x00000000
        /*0020*/ 	.short	0x0002
        /*0022*/ 	.short	0x0010
        /*0024*/ 	.byte	0x00, 0xf0, 0xc1, 0x00


	//----- nvinfo : EIATTR_KPARAM_INFO
	.align		4
.L_279:
        /*0028*/ 	.byte	0x04, 0x17
        /*002a*/ 	.short	(.L_281 - .L_280)
.L_280:
        /*002c*/ 	.word	0x00000000
        /*0030*/ 	.short	0x0001
        /*0032*/ 	.short	0x0008
        /*0034*/ 	.byte	0x00, 0xf5, 0x21, 0x00


	//----- nvinfo : EIATTR_KPARAM_INFO
	.align		4
.L_281:
        /*0038*/ 	.byte	0x04, 0x17
        /*003a*/ 	.short	(.L_283 - .L_282)
.L_282:
        /*003c*/ 	.word	0x00000000
        /*0040*/ 	.short	0x0000
        /*0042*/ 	.short	0x0000
        /*0044*/ 	.byte	0x00, 0xf5, 0x21, 0x00


	//----- nvinfo : EIATTR_SPARSE_MMA_MASK
	.align		4
.L_283:
        /*0048*/ 	.byte	0x03, 0x50
        /*004a*/ 	.short	0x0000


	//----- nvinfo : EIATTR_MAXREG_COUNT
	.align		4
        /*004c*/ 	.byte	0x03, 0x1b
        /*004e*/ 	.short	0x00ff


	//----- nvinfo : EIATTR_MERCURY_ISA_VERSION
	.align		4
        /*0050*/ 	.byte	0x03, 0x5f
        /*0052*/ 	.short	0x0101


	//----- nvinfo : EIATTR_VRC_CTA_INIT_COUNT
	.align		4
        /*0054*/ 	.byte	0x02, 0x4a
	.zero		1
	.zero		1


	//----- nvinfo : EIATTR_EXIT_INSTR_OFFSETS
	.align		4
        /*0058*/ 	.byte	0x04, 0x1c
        /*005a*/ 	.short	(.L_285 - .L_284)


	//   ....[0]....
.L_284:
        /*005c*/ 	.word	0x00000070


	//   ....[1]....
        /*0060*/ 	.word	0x000006b0


	//----- nvinfo : EIATTR_CBANK_PARAM_SIZE
	.align		4
.L_285:
        /*0064*/ 	.byte	0x03, 0x19
        /*0066*/ 	.short	0x0044


	//----- nvinfo : EIATTR_PARAM_CBANK
	.align		4
        /*0068*/ 	.byte	0x04, 0x0a
        /*006a*/ 	.short	(.L_287 - .L_286)
	.align		4
.L_286:
        /*006c*/ 	.word	index@(.nv.constant0._Z23process_dendritic_inputP20VertexDendriticStatePKf18WHCRIterationStatei)
        /*0070*/ 	.short	0x0380
        /*0072*/ 	.short	0x0044


	//----- nvinfo : EIATTR_SW_WAR
	.align		4
.L_287:
        /*0074*/ 	.byte	0x04, 0x36
        /*0076*/ 	.short	(.L_289 - .L_288)
.L_288:
        /*0078*/ 	.word	0x00000008
.L_289:


//--------------------- .nv.info._Z18init_input_weightsPfiy --------------------------
	.section	.nv.info._Z18init_input_weightsPfiy,"",@"SHT_CUDA_INFO"
	.sectionflags	@""
	.align	4


	//----- nvinfo : EIATTR_CUDA_API_VERSION
	.align		4
        /*0000*/ 	.byte	0x04, 0x37
        /*0002*/ 	.short	(.L_291 - .L_290)
.L_290:
        /*0004*/ 	.word	0x00000082


	//----- nvinfo : EIATTR_KPARAM_INFO
	.align		4
.L_291:
        /*0008*/ 	.byte	0x04, 0x17
        /*000a*/ 	.short	(.L_293 - .L_292)
.L_292:
        /*000c*/ 	.word	0x00000000
        /*0010*/ 	.short	0x0002
        /*0012*/ 	.short	0x0010
        /*0014*/ 	.byte	0x00, 0xf0, 0x21, 0x00


	//----- nvinfo : EIATTR_KPARAM_INFO
	.align		4
.L_293:
        /*0018*/ 	.byte	0x04, 0x17
        /*001a*/ 	.short	(.L_295 - .L_294)
.L_294:
        /*001c*/ 	.word	0x00000000
        /*0020*/ 	.short	0x0001
        /*0022*/ 	.short	0x0008
        /*0024*/ 	.byte	0x00, 0xf0, 0x11, 0x00


	//----- nvinfo : EIATTR_KPARAM_INFO
	.align		4
.L_295:
        /*0028*/ 	.byte	0x04, 0x17
        /*002a*/ 	.short	(.L_297 - .L_296)
.L_296:
        /*002c*/ 	.word	0x00000000
        /*0030*/ 	.short	0x0000
        /*0032*/ 	.short	0x0000
        /*0034*/ 	.byte	0x00, 0xf5, 0x21, 0x00


	//----- nvinfo : EIATTR_SPARSE_MMA_MASK
	.align		4
.L_297:
        /*0038*/ 	.byte	0x03, 0x50
        /*003a*/ 	.short	0x0000


	//----- nvinfo : EIATTR_MAXREG_COUNT
	.align		4
        /*003c*/ 	.byte	0x03, 0x1b
        /*003e*/ 	.short	0x00ff


	//----- nvinfo : EIATTR_MERCURY_ISA_VERSION
	.align		4
        /*0040*/ 	.byte	0x03, 0x5f
        /*0042*/ 	.short	0x0101


	//----- nvinfo : EIATTR_VRC_CTA_INIT_COUNT
	.align		4
        /*0044*/ 	.byte	0x02, 0x4a
	.zero		1
	.zero		1


	//----- nvinfo : EIATTR_EXIT_INSTR_OFFSETS
	.align		4
        /*0048*/ 	.byte	0x04, 0x1c
        /*004a*/ 	.short	(.L_299 - .L_298)


	//   ....[0]....
.L_298:
        /*004c*/ 	.word	0x00000090


	//   ....[1]....
        /*0050*/ 	.word	0x000029a0


	//----- nvinfo : EIATTR_CRS_STACK_SIZE
	.align		4
.L_299:
        /*0054*/ 	.byte	0x04, 0x1e
        /*0056*/ 	.short	(.L_301 - .L_300)
.L_300:
        /*0058*/ 	.word	0x00000000


	//----- nvinfo : EIATTR_CBANK_PARAM_SIZE
	.align		4
.L_301:
        /*005c*/ 	.byte	0x03, 0x19
        /*005e*/ 	.short	0x0018


	//----- nvinfo : EIATTR_PARAM_CBANK
	.align		4
        /*0060*/ 	.byte	0x04, 0x0a
        /*0062*/ 	.short	(.L_303 - .L_302)
	.align		4
.L_302:
        /*0064*/ 	.word	index@(.nv.constant0._Z18init_input_weightsPfiy)
        /*0068*/ 	.short	0x0380
        /*006a*/ 	.short	0x0018


	//----- nvinfo : EIATTR_SW_WAR
	.align		4
.L_303:
        /*006c*/ 	.byte	0x04, 0x36
        /*006e*/ 	.short	(.L_305 - .L_304)
.L_304:
        /*0070*/ 	.word	0x00000008
.L_305:


//--------------------- .nv.info._Z18init_vertex_statesP20VertexDendriticStatePKfiy --------------------------
	.section	.nv.info._Z18init_vertex_statesP20VertexDendriticStatePKfiy,"",@"SHT_CUDA_INFO"
	.sectionflags	@""
	.align	4


	//----- nvinfo : EIATTR_CUDA_API_VERSION
	.align		4
        /*0000*/ 	.byte	0x04, 0x37
        /*0002*/ 	.short	(.L_307 - .L_306)
.L_306:
        /*0004*/ 	.word	0x00000082


	//----- nvinfo : EIATTR_KPARAM_INFO
	.align		4
.L_307:
        /*0008*/ 	.byte	0x04, 0x17
        /*000a*/ 	.short	(.L_309 - .L_308)
.L_308:
        /*000c*/ 	.word	0x00000000
        /*0010*/ 	.short	0x0003
        /*0012*/ 	.short	0x0018
        /*0014*/ 	.byte	0x00, 0xf0, 0x21, 0x00


	//----- nvinfo : EIATTR_KPARAM_INFO
	.align		4
.L_309:
        /*0018*/ 	.byte	0x04, 0x17
        /*001a*/ 	.short	(.L_311 - .L_310)
.L_310:
        /*001c*/ 	.word	0x00000000
        /*0020*/ 	.short	0x0002
        /*0022*/ 	.short	0x0010
        /*0024*/ 	.byte	0x00, 0xf0, 0x11, 0x00


	//----- nvinfo : EIATTR_KPARAM_INFO
	.align		4
.L_311:
        /*0028*/ 	.byte	0x04, 0x17
        /*002a*/ 	.short	(.L_313 - .L_312)
.L_312:
        /*002c*/ 	.word	0x00000000
        /*0030*/ 	.short	0x0001
        /*0032*/ 	.short	0x0008
        /*0034*/ 	.byte	0x00, 0xf5, 0x21, 0x00


	//----- nvinfo : EIATTR_KPARAM_INFO
	.align		4
.L_313:
        /*0038*/ 	.byte	0x04, 0x17
        /*003a*/ 	.short	(.L_315 - .L_314)
.L_314:
        /*003c*/ 	.word	0x00000000
        /*0040*/ 	.short	0x0000
        /*0042*/ 	.short	0x0000
        /*0044*/ 	.byte	0x00, 0xf5, 0x21, 0x00


	//----- nvinfo : EIATTR_SPARSE_MMA_MASK
	.align		4
.L_315:
        /*0048*/ 	.byte	0x03, 0x50
        /*004a*/ 	.short	0x0000


	//----- nvinfo : EIATTR_MAXREG_COUNT
	.align		4
        /*004c*/ 	.byte	0x03, 0x1b
        /*004e*/ 	.short	0x00ff


	//----- nvinfo : EIATTR_MERCURY_ISA_VERSION
	.align		4
        /*0050*/ 	.byte	0x03, 0x5f
        /*0052*/ 	.short	0x0101


	//----- nvinfo : EIATTR_VRC_CTA_INIT_COUNT
	.align		4
        /*0054*/ 	.byte	0x02, 0x4a
	.zero		1
	.zero		1


	//----- nvinfo : EIATTR_EXIT_INSTR_OFFSETS
	.align		4
        /*0058*/ 	.byte	0x04, 0x1c
        /*005a*/ 	.short	(.L_317 - .L_316)


	//   ....[0]....
.L_316:
        /*005c*/ 	.word	0x00000080


	//   ....[1]....
        /*0060*/ 	.word	0x00002e50


	//----- nvinfo : EIATTR_CRS_STACK_SIZE
	.align		4
.L_317:
        /*0064*/ 	.byte	0x04, 0x1e
        /*0066*/ 	.short	(.L_319 - .L_318)
.L_318:
        /*0068*/ 	.word	0x00000000


	//----- nvinfo : EIATTR_CBANK_PARAM_SIZE
	.align		4
.L_319:
        /*006c*/ 	.byte	0x03, 0x19
        /*006e*/ 	.short	0x0020


	//----- nvinfo : EIATTR_PARAM_CBANK
	.align		4
        /*0070*/ 	.byte	0x04, 0x0a
        /*0072*/ 	.short	(.L_321 - .L_320)
	.align		4
.L_320:
        /*0074*/ 	.word	index@(.nv.constant0._Z18init_vertex_statesP20VertexDendriticStatePKfiy)
        /*0078*/ 	.short	0x0380
        /*007a*/ 	.short	0x0020


	//----- nvinfo : EIATTR_SW_WAR
	.align		4
.L_321:
        /*007c*/ 	.byte	0x04, 0x36
        /*007e*/ 	.short	(.L_323 - .L_322)
.L_322:
        /*0080*/ 	.word	0x00000008
.L_323:


//--------------------- .nv.info._Z23init_reservoir_topologyPKiS0_PKfPiP19ReservoirConnectionify --------------------------
	.section	.nv.info._Z23init_reservoir_topologyPKiS0_PKfPiP19ReservoirConnectionify,"",@"SHT_CUDA_INFO"
	.sectionflags	@""
	.align	4


	//----- nvinfo : EIATTR_CUDA_API_VERSION
	.align		4
        /*0000*/ 	.byte	0x04, 0x37
        /*0002*/ 	.short	(.L_325 - .L_324)
.L_324:
        /*0004*/ 	.word	0x00000082


	//----- nvinfo : EIATTR_KPARAM_INFO
	.align		4
.L_325:
        /*0008*/ 	.byte	0x04, 0x17
        /*000a*/ 	.short	(.L_327 - .L_326)
.L_326:
        /*000c*/ 	.word	0x00000000
        /*0010*/ 	.short	0x0007
        /*0012*/ 	.short	0x0030
        /*0014*/ 	.byte	0x00, 0xf0, 0x21, 0x00


	//----- nvinfo : EIATTR_KPARAM_INFO
	.align		4
.L_327:
        /*0018*/ 	.byte	0x04, 0x17
        /*001a*/ 	.short	(.L_329 - .L_328)
.L_328:
        /*001c*/ 	.word	0x00000000
        /*0020*/ 	.short	0x0006
        /*0022*/ 	.short	0x002c
        /*0024*/ 	.byte	0x00, 0xf0, 0x11, 0x00


	//----- nvinfo : EIATTR_KPARAM_INFO
	.align		4
.L_329:
        /*0028*/ 	.byte	0x04, 0x17
        /*002a*/ 	.short	(.L_331 - .L_330)
.L_330:
        /*002c*/ 	.word	0x00000000
        /*0030*/ 	.short	0x0005
        /*0032*/ 	.short	0x0028
        /*0034*/ 	.byte	0x00, 0xf0, 0x11, 0x00


	//----- nvinfo : EIATTR_KPARAM_INFO
	.align		4
.L_331:
        /*0038*/ 	.byte	0x04, 0x17
        /*003a*/ 	.short	(.L_333 - .L_332)
.L_332:
        /*003c*/ 	.word	0x00000000
        /*0040*/ 	.short	0x0004
        /*0042*/ 	.short	0x0020
        /*0044*/ 	.byte	0x00, 0xf5, 0x21, 0x00


	//----- nvinfo : EIATTR_KPARAM_INFO
	.align		4
.L_333:
        /*0048*/ 	.byte	0x04, 0x17
        /*004a*/ 	.short	(.L_335 - .L_334)
.L_334:
        /*004c*/ 	.word	0x00000000
        /*0050*/ 	.short	0x0003
        /*0052*/ 	.short	0x0018
        /*0054*/ 	.byte	0x00, 0xf5, 0x21, 0x00


	//----- nvinfo : EIATTR_KPARAM_INFO
	.align		4
.L_335:
        /*0058*/ 	.byte	0x04, 0x17
        /*005a*/ 	.short	(.L_337 - .L_336)
.L_336:
        /*005c*/ 	.word	0x00000000
        /*0060*/ 	.short	0x0002
        /*0062*/ 	.short	0x0010
        /*0064*/ 	.byte	0x00, 0xf5, 0x21, 0x00


	//----- nvinfo : EIATTR_KPARAM_INFO
	.align		4
.L_337:
        /*0068*/ 	.byte	0x04, 0x17
        /*006a*/ 	.short	(.L_339 - .L_338)
.L_338:
        /*006c*/ 	.word	0x00000000
        /*0070*/ 	.short	0x0001
        /*0072*/ 	.short	0x0008
        /*0074*/ 	.byte	0x00, 0xf5, 0x21, 0x00


	//----- nvinfo : EIATTR_KPARAM_INFO
	.align		4
.L_339:
        /*0078*/ 	.byte	0x04, 0x17
        /*007a*/ 	.short	(.L_341 - .L_340)
.L_340:
        /*007c*/ 	.word	0x00000000
        /*0080*/ 	.short	0x0000
        /*0082*/ 	.short	0x0000
        /*0084*/ 	.byte	0x00, 0xf5, 0x21, 0x00


	//----- nvinfo : EIATTR_SPARSE_MMA_MASK
	.align		4
.L_341:
        /*0088*/ 	.byte	0x03, 0x50
        /*008a*/ 	.short	0x0000


	//----- nvinfo : EIATTR_MAXREG_COUNT
	.align		4
        /*008c*/ 	.byte	0x03, 0x1b
        /*008e*/ 	.short	0x00ff


	//----- nvinfo : EIATTR_MERCURY_ISA_VERSION
	.align		4
        /*0090*/ 	.byte	0x03, 0x5f
        /*0092*/ 	.short	0x0101


	//----- nvinfo : EIATTR_VRC_CTA_INIT_COUNT
	.align		4
        /*0094*/ 	.byte	0x02, 0x4a
	.zero		1
	.zero		1


	//----- nvinfo : EIATTR_EXIT_INSTR_OFFSETS
	.align		4
        /*0098*/ 	.byte	0x04, 0x1c
        /*009a*/ 	.short	(.L_343 - .L_342)


	//   ....[0]....
.L_342:
        /*009c*/ 	.word	0x00000080


	//   ....[1]....
        /*00a0*/ 	.word	0x00002730


	//   ....[2]....
        /*00a4*/ 	.word	0x00002f70


	//----- nvinfo : EIATTR_CRS_STACK_SIZE
	.align		4
.L_343:
        /*00a8*/ 	.byte	0x04, 0x1e
        /*00aa*/ 	.short	(.L_345 - .L_344)
.L_344:
        /*00ac*/ 	.word	0x00000000


	//----- nvinfo : EIATTR_CBANK_PARAM_SIZE
	.align		4
.L_345:
        /*00b0*/ 	.byte	0x03, 0x19
        /*00b2*/ 	.short	0x0038


	//----- nvinfo : EIATTR_PARAM_CBANK
	.align		4
        /*00b4*/ 	.byte	0x04, 0x0a
        /*00b6*/ 	.short	(.L_347 - .L_346)
	.align		4
.L_346:
        /*00b8*/ 	.word	index@(.nv.constant0._Z23init_reservoir_topologyPKiS0_PKfPiP19ReservoirConnectionify)
        /*00bc*/ 	.short	0x0380
        /*00be*/ 	.short	0x0038


	//----- nvinfo : EIATTR_SW_WAR
	.align		4
.L_347:
        /*00c0*/ 	.byte	0x04, 0x36
        /*00c2*/ 	.short	(.L_349 - .L_348)
.L_348:
        /*00c4*/ 	.word	0x00000008
.L_349:


//--------------------- .nv.callgraph             --------------------------
	.section	.nv.callgraph,"",@"SHT_CUDA_CALLGRAPH"
	.align	4
	.sectionentsize	8
	.align		4
        /*0000*/ 	.word	0x00000000
	.align		4
        /*0004*/ 	.word	0xffffffff
	.align		4
        /*0008*/ 	.word	0x00000000
	.align		4
        /*000c*/ 	.word	0xfffffffe
	.align		4
        /*0010*/ 	.word	0x00000000
	.align		4
        /*0014*/ 	.word	0xfffffffd
	.align		4
        /*0018*/ 	.word	0x00000000
	.align		4
        /*001c*/ 	.word	0xfffffffc


//--------------------- .nv.constant4             --------------------------
	.section	.nv.constant4,"a",@progbits
	.align	8
	.align		8
.nv.constant4:
        /*0000*/ 	.dword	precalc_xorwow_matrix
	.align		8
        /*0008*/ 	.dword	precalc_xorwow_offset_matrix
	.align		8
        /*0010*/ 	.dword	mrg32k3aM1
	.align		8
        /*0018*/ 	.dword	mrg32k3aM2
	.align		8
        /*0020*/ 	.dword	mrg32k3aM1SubSeq
	.align		8
        /*0028*/ 	.dword	mrg32k3aM2SubSeq
	.align		8
        /*0030*/ 	.dword	mrg32k3aM1Seq
	.align		8
        /*0038*/ 	.dword	mrg32k3aM2Seq


//--------------------- .nv.constant3             --------------------------
	.section	.nv.constant3,"a",@progbits
	.align	8
.nv.constant3:
	.type		__cr_lgamma_table,@object
	.size		__cr_lgamma_table,(TAU_DECAY - __cr_lgamma_table)
__cr_lgamma_table:
        /*0000*/ 	.byte	0x00, 0x00, 0x00, 0x00, 0x00, 0x00, 0x00, 0x00, 0x00, 0x00, 0x00, 0x00, 0x00, 0x00, 0x00, 0x00
        /*0010*/ 	.byte	0xef, 0x39, 0xfa, 0xfe, 0x42, 0x2e, 0xe6, 0x3f, 0x02, 0x20, 0x2a, 0xfa, 0x0b, 0xab, 0xfc, 0x3f
        /*0020*/ 	.byte	0xf9, 0x2c, 0x92, 0x7c, 0xa7, 0x6c, 0x09, 0x40, 0xc9, 0x79, 0x44, 0x3c, 0x64, 0x26, 0x13, 0x40
        /*0030*/ 	.byte	0xca, 0x01, 0xcf, 0x3a, 0x27, 0x51, 0x1a, 0x40, 0x30, 0xcc, 0x2d, 0xf3, 0xe1, 0x0c, 0x21, 0x40
        /*0040*/ 	.byte	0x0d, 0xb7, 0xfc, 0x82, 0x8e, 0x35, 0x25, 0x40
	.type		TAU_DECAY,@object
	.size		TAU_DECAY,(.L_9 - TAU_DECAY)
TAU_DECAY:
        /*0048*/ 	.byte	0xcd, 0xcc, 0xcc, 0x3d, 0x00, 0x00, 0x00, 0x3f, 0x9a, 0x99, 0x59, 0x3f, 0x33, 0x33, 0x73, 0x3f
.L_9:


//--------------------- .text._Z24update_reservoir_weightsP19ReservoirConnectionPK20VertexDendriticStatePKiif --------------------------
	.section	.text._Z24update_reservoir_weightsP19ReservoirConnectionPK20VertexDendriticStatePKiif,"ax",@progbits
	.align	128
        .global         _Z24update_reservoir_weightsP19ReservoirConnectionPK20VertexDendriticStatePKiif
        .type           _Z24update_reservoir_weightsP19ReservoirConnectionPK20VertexDendriticStatePKiif,@function
        .size           _Z24update_reservoir_weightsP19ReservoirConnectionPK20VertexDendriticStatePKiif,(.L_x_119 - _Z24update_reservoir_weightsP19ReservoirConnectionPK20VertexDendriticStatePKiif)
        .other          _Z24update_reservoir_weightsP19ReservoirConnectionPK20VertexDendriticStatePKiif,@"STO_CUDA_ENTRY STV_DEFAULT"
_Z24update_reservoir_weightsP19ReservoirConnectionPK20VertexDendriticStatePKiif:
.text._Z24update_reservoir_weightsP19ReservoirConnectionPK20VertexDendriticStatePKiif:
[----:B------:R-:W-:Y:S01]  /*0000*/  LDC R1, c[0x0][0x37c] ;  /* 0x0000df00ff017b82 */ /* 0x000fe20000000800 */
[----:B------:R-:W0:Y:S07]  /*0010*/  S2R R0, SR_TID.X ;  /* 0x0000000000007919 */ /* 0x000e2e0000002100 */
[----:B------:R-:W0:Y:S01]  /*0020*/  S2UR UR4, SR_CTAID.X ;  /* 0x00000000000479c3 */ /* 0x000e220000002500 */
[----:B------:R-:W1:Y:S07]  /*0030*/  LDCU UR5, c[0x0][0x398] ;  /* 0x00007300ff0577ac */ /* 0x000e6e0008000800 */
[----:B------:R-:W0:Y:S02]  /*0040*/  LDC R5, c[0x0][0x360] ;  /* 0x0000d800ff057b82 */ /* 0x000e240000000800 */
[----:B0-----:R-:W-:-:S05]  /*0050*/  IMAD R5, R5, UR4, R0 ;  /* 0x0000000405057c24 */ /* 0x001fca000f8e0200 */
[----:B-1----:R-:W-:-:S13]  /*0060*/  ISETP.GE.AND P0, PT, R5, UR5, PT ;  /* 0x0000000505007c0c */ /* 0x002fda000bf06270 */
[----:B------:R-:W-:Y:S05]  /*0070*/  @P0 EXIT ;  /* 0x000000000000094d */ /* 0x000fea0003800000 */
[----:B------:R-:W0:Y:S01]  /*0080*/  LDC.64 R2, c[0x0][0x380] ;  /* 0x0000e000ff027b82 */ /* 0x000e220000000a00 */
[----:B------:R-:W1:Y:S07]  /*0090*/  LDCU.64 UR4, c[0x0][0x358] ;  /* 0x00006b00ff0477ac */ /* 0x000e6e0008000a00 */
[----:B------:R-:W2:Y:S08]  /*00a0*/  LDC.64 R8, c[0x0][0x390] ;  /* 0x0000e400ff087b82 */ /* 0x000eb00000000a00 */
[----:B------:R-:W3:Y:S01]  /*00b0*/  LDC.64 R6, c[0x0][0x388] ;  /* 0x0000e200ff067b82 */ /* 0x000ee20000000a00 */
[----:B0-----:R-:W-:-:S05]  /*00c0*/  IMAD.WIDE R2, R5, 0x18, R2 ;  /* 0x0000001805027825 */ /* 0x001fca00078e0202 */
[----:B-1----:R-:W2:Y:S04]  /*00d0*/  LDG.E R11, desc[UR4][R2.64+0x4] ;  /* 0x00000404020b7981 */ /* 0x002ea8000c1e1900 */
[----:B------:R-:W3:Y:S04]  /*00e0*/  LDG.E R5, desc[UR4][R2.64] ;  /* 0x0000000402057981 */ /* 0x000ee8000c1e1900 */
[----:B------:R-:W4:Y:S04]  /*00f0*/  LDG.E R13, desc[UR4][R2.64+0x8] ;  /* 0x00000804020d7981 */ /* 0x000f28000c1e1900 */
[----:B------:R-:W5:Y:S01]  /*0100*/  LDG.E R15, desc[UR4][R2.64+0xc] ;  /* 0x00000c04020f7981 */ /* 0x000f62000c1e1900 */
[----:B--2---:R-:W-:-:S06]  /*0110*/  IMAD.WIDE R8, R11, 0x4, R8 ;  /* 0x000000040b087825 */ /* 0x004fcc00078e0208 */
[----:B------:R-:W2:Y:S01]  /*0120*/  LDG.E.CONSTANT R8, desc[UR4][R8.64] ;  /* 0x0000000408087981 */ /* 0x000ea2000c1e9900 */
[----:B---3--:R-:W-:-:S04]  /*0130*/  IMAD.WIDE R4, R5, 0x50, R6 ;  /* 0x0000005005047825 */ /* 0x008fc800078e0206 */
[----:B------:R-:W-:Y:S02]  /*0140*/  IMAD.WIDE R6, R11, 0x50, R6 ;  /* 0x000000500b067825 */ /* 0x000fe400078e0206 */
[----:B------:R-:W3:Y:S02]  /*0150*/  LDG.E R11, desc[UR4][R2.64+0x10] ;  /* 0x00001004020b7981 */ /* 0x000ee4000c1e1900 */
[----:B----4-:R-:W-:-:S04]  /*0160*/  IMAD.WIDE R4, R13, 0x10, R4 ;  /* 0x000000100d047825 */ /* 0x010fc800078e0204 */
[----:B-----5:R-:W-:Y:S02]  /*0170*/  IMAD.WIDE R6, R15, 0x10, R6 ;  /* 0x000000100f067825 */ /* 0x020fe400078e0206 */
[----:B------:R-:W4:Y:S04]  /*0180*/  LDG.E.CONSTANT R4, desc[UR4][R4.64] ;  /* 0x0000000404047981 */ /* 0x000f28000c1e9900 */
[----:B------:R-:W3:Y:S01]  /*0190*/  LDG.E.CONSTANT R6, desc[UR4][R6.64] ;  /* 0x0000000406067981 */ /* 0x000ee2000c1e9900 */
[----:B------:R-:W-:Y:S01]  /*01a0*/  BSSY.RECONVERGENT B0, `(.L_x_0) ;  /* 0x000000a000007945 */ /* 0x000fe20003800200 */
[----:B--2---:R-:W-:-:S13]  /*01b0*/  ISETP.NE.AND P0, PT, R8, RZ, PT ;  /* 0x000000ff0800720c */ /* 0x004fda0003f05270 */
[----:B------:R-:W4:Y:S02]  /*01c0*/  @P0 LDC R13, c[0x0][0x39c] ;  /* 0x0000e700ff0d0b82 */ /* 0x000f240000000800 */
[----:B----4-:R-:W-:-:S04]  /*01d0*/  @P0 FMUL R0, R4, R13 ;  /* 0x0000000d04000220 */ /* 0x010fc80000400000 */
[----:B---3--:R-:W-:Y:S01]  /*01e0*/  @P0 FFMA R11, R6, R0, R11 ;  /* 0x00000000060b0223 */ /* 0x008fe2000000000b */
[----:B------:R-:W-:Y:S06]  /*01f0*/  @P0 BRA `(.L_x_1) ;  /* 0x0000000000100947 */ /* 0x000fec0003800000 */
[----:B------:R-:W-:-:S04]  /*0200*/  FSETP.GT.AND P0, PT, R6, 0.5, PT ;  /* 0x3f0000000600780b */ /* 0x000fc80003f04000 */
[----:B------:R-:W-:-:S13]  /*0210*/  FSETP.LEU.OR P0, PT, R4, 0.5, !P0 ;  /* 0x3f0000000400780b */ /* 0x000fda000470b400 */
[----:B------:R-:W0:Y:S02]  /*0220*/  @!P0 LDC R0, c[0x0][0x39c] ;  /* 0x0000e700ff008b82 */ /* 0x000e240000000800 */
[----:B0-----:R-:W-:-:S07]  /*0230*/  @!P0 FFMA R11, R0, -0.10000000149011611938, R11 ;  /* 0xbdcccccd000b8823 */ /* 0x001fce000000000b */
.L_x_1:
[----:B------:R-:W-:Y:S05]  /*0240*/  BSYNC.RECONVERGENT B0 ;  /* 0x0000000000007941 */ /* 0x000fea0003800200 */
.L_x_0:
[----:B------:R-:W-:-:S04]  /*0250*/  FMNMX R11, R11, 1, PT ;  /* 0x3f8000000b0b7809 */ /* 0x000fc80003800000 */
[----:B------:R-:W-:-:S05]  /*0260*/  FMNMX R11, R11, -1, !PT ;  /* 0xbf8000000b0b7809 */ /* 0x000fca0007800000 */
[----:B------:R-:W-:Y:S01]  /*0270*/  STG.E desc[UR4][R2.64+0x10], R11 ;  /* 0x0000100b02007986 */ /* 0x000fe2000c101904 */
[----:B------:R-:W-:Y:S05]  /*0280*/  EXIT ;  /* 0x000000000000794d */ /* 0x000fea0003800000 */
.L_x_2:
[----:B------:R-:W-:-:S00]  /*0290*/  BRA `(.L_x_2) ;  /* 0xfffffffc00fc7947 */ /* 0x000fc0000383ffff */
[----:B------:R-:W-:-:S00]  /*02a0*/  NOP ;  /* 0x0000000000007918 */ /* 0x000fc00000000000 */
        /* <DEDUP_REMOVED lines=13> */
.L_x_119:


//--------------------- .text._Z20compute_global_statePK20VertexDendriticStatePKfPfS4_S4_i --------------------------
	.section	.text._Z20compute_global_statePK20VertexDendriticStatePKfPfS4_S4_i,"ax",@progbits
	.align	128
        .global         _Z20compute_global_statePK20VertexDendriticStatePKfPfS4_S4_i
        .type           _Z20compute_global_statePK20VertexDendriticStatePKfPfS4_S4_i,@function
        .size           _Z20compute_global_statePK20VertexDendriticStatePKfPfS4_S4_i,(.L_x_120 - _Z20compute_global_statePK20VertexDendriticStatePKfPfS4_S4_i)
        .other          _Z20compute_global_statePK20VertexDendriticStatePKfPfS4_S4_i,@"STO_CUDA_ENTRY STV_DEFAULT"
_Z20compute_global_statePK20VertexDendriticStatePKfPfS4_S4_i:
.text._Z20compute_global_statePK20VertexDendriticStatePKfPfS4_S4_i:
[----:B------:R-:W-:Y:S01]  /*0000*/  LDC R1, c[0x0][0x37c] ;  /* 0x0000df00ff017b82 */ /* 0x000fe20000000800 */
[----:B------:R-:W0:Y:S07]  /*0010*/  S2R R0, SR_TID.X ;  /* 0x0000000000007919 */ /* 0x000e2e0000002100 */
[----:B------:R-:W0:Y:S01]  /*0020*/  S2UR UR4, SR_CTAID.X ;  /* 0x00000000000479c3 */ /* 0x000e220000002500 */
[----:B------:R-:W1:Y:S01]  /*0030*/  LDCU UR5, c[0x0][0x3a8] ;  /* 0x00007500ff0577ac */ /* 0x000e620008000800 */
[----:B------:R-:W-:Y:S01]  /*0040*/  CS2R R8, SRZ ;  /* 0x0000000000087805 */ /* 0x000fe2000001ff00 */
[----:B------:R-:W2:Y:S05]  /*0050*/  LDCU.64 UR8, c[0x0][0x358] ;  /* 0x00006b00ff0877ac */ /* 0x000eaa0008000a00 */
[----:B------:R-:W0:Y:S08]  /*0060*/  LDC R3, c[0x0][0x360] ;  /* 0x0000d800ff037b82 */ /* 0x000e300000000800 */
[----:B------:R-:W3:Y:S08]  /*0070*/  LDC.64 R4, c[0x0][0x380] ;  /* 0x0000e000ff047b82 */ /* 0x000ef00000000a00 */
[----:B------:R-:W4:Y:S01]  /*0080*/  LDC.64 R6, c[0x0][0x388] ;  /* 0x0000e200ff067b82 */ /* 0x000f220000000a00 */
[----:B0-----:R-:W-:-:S05]  /*0090*/  IMAD R3, R3, UR4, R0 ;  /* 0x0000000403037c24 */ /* 0x001fca000f8e0200 */
[----:B-1----:R-:W-:-:S13]  /*00a0*/  ISETP.GE.AND P0, PT, R3, UR5, PT ;  /* 0x0000000503007c0c */ /* 0x002fda000bf06270 */
[----:B---3--:R-:W-:-:S04]  /*00b0*/  @!P0 IMAD.WIDE R4, R3, 0x50, R4 ;  /* 0x0000005003048825 */ /* 0x008fc800078e0204 */
[----:B----4-:R-:W-:Y:S01]  /*00c0*/  @!P0 IMAD.WIDE R6, R3, 0x4, R6 ;  /* 0x0000000403068825 */ /* 0x010fe200078e0206 */
[----:B--2---:R-:W2:Y:S04]  /*00d0*/  @!P0 LDG.E.CONSTANT R8, desc[UR8][R4.64+0x40] ;  /* 0x0000400804088981 */ /* 0x004ea8000c1e9900 */
[----:B------:R-:W3:Y:S01]  /*00e0*/  @!P0 LDG.E.CONSTANT R9, desc[UR8][R6.64] ;  /* 0x0000000806098981 */ /* 0x000ee2000c1e9900 */
[----:B------:R-:W0:Y:S01]  /*00f0*/  S2UR UR6, SR_CgaCtaId ;  /* 0x00000000000679c3 */ /* 0x000e220000008800 */
[----:B------:R-:W-:Y:S01]  /*0100*/  UMOV UR4, 0x400 ;  /* 0x0000040000047882 */ /* 0x000fe20000000000 */
[C---:B------:R-:W-:Y:S01]  /*0110*/  ISETP.GT.U32.AND P1, PT, R0.reuse, 0x7f, PT ;  /* 0x0000007f0000780c */ /* 0x040fe20003f24070 */
[----:B------:R-:W-:Y:S01]  /*0120*/  UIADD3 UR5, UPT, UPT, UR4, 0x400, URZ ;  /* 0x0000040004057890 */ /* 0x000fe2000fffe0ff */
[----:B------:R-:W-:Y:S01]  /*0130*/  ISETP.GT.U32.AND P0, PT, R0, 0x3f, PT ;  /* 0x0000003f0000780c */ /* 0x000fe20003f04070 */
[----:B0-----:R-:W-:-:S02]  /*0140*/  ULEA UR4, UR6, UR4, 0x18 ;  /* 0x0000000406047291 */ /* 0x001fc4000f8ec0ff */
[----:B------:R-:W-:-:S04]  /*0150*/  ULEA UR5, UR6, UR5, 0x18 ;  /* 0x0000000506057291 */ /* 0x000fc8000f8ec0ff */
[C---:B------:R-:W-:Y:S02]  /*0160*/  LEA R3, R0.reuse, UR4, 0x2 ;  /* 0x0000000400037c11 */ /* 0x040fe4000f8e10ff */
[----:B------:R-:W-:-:S03]  /*0170*/  LEA R2, R0, UR5, 0x2 ;  /* 0x0000000500027c11 */ /* 0x000fc6000f8e10ff */
[----:B--2---:R-:W-:Y:S04]  /*0180*/  STS [R3], R8 ;  /* 0x0000000803007388 */ /* 0x004fe80000000800 */
[----:B---3--:R-:W-:Y:S01]  /*0190*/  STS [R2], R9 ;  /* 0x0000000902007388 */ /* 0x008fe20000000800 */
[----:B------:R-:W-:Y:S06]  /*01a0*/  BAR.SYNC.DEFER_BLOCKING 0x0 ;  /* 0x0000000000007b1d */ /* 0x000fec0000010000 */
[----:B------:R-:W-:Y:S04]  /*01b0*/  @!P1 LDS R4, [R3+0x200] ;  /* 0x0002000003049984 */ /* 0x000fe80000000800 */
[----:B------:R-:W0:Y:S02]  /*01c0*/  @!P1 LDS R5, [R3] ;  /* 0x0000000003059984 */ /* 0x000e240000000800 */
[----:B0-----:R-:W-:-:S05]  /*01d0*/  @!P1 FADD R4, R4, R5 ;  /* 0x0000000504049221 */ /* 0x001fca0000000000 */
[----:B------:R-:W-:Y:S04]  /*01e0*/  @!P1 STS [R3], R4 ;  /* 0x0000000403009388 */ /* 0x000fe80000000800 */
[----:B------:R-:W-:Y:S04]  /*01f0*/  @!P1 LDS R5, [R2+0x200] ;  /* 0x0002000002059984 */ /* 0x000fe80000000800 */
[----:B------:R-:W0:Y:S02]  /*0200*/  @!P1 LDS R6, [R2] ;  /* 0x0000000002069984 */ /* 0x000e240000000800 */
[----:B0-----:R-:W-:-:S05]  /*0210*/  @!P1 FADD R5, R5, R6 ;  /* 0x0000000605059221 */ /* 0x001fca0000000000 */
[----:B------:R-:W-:Y:S01]  /*0220*/  @!P1 STS [R2], R5 ;  /* 0x0000000502009388 */ /* 0x000fe20000000800 */
[----:B------:R-:W-:Y:S01]  /*0230*/  BAR.SYNC.DEFER_BLOCKING 0x0 ;  /* 0x0000000000007b1d */ /* 0x000fe20000010000 */
[----:B------:R-:W-:-:S05]  /*0240*/  ISETP.GT.U32.AND P1, PT, R0, 0x1f, PT ;  /* 0x0000001f0000780c */ /* 0x000fca0003f24070 */
        /* <DEDUP_REMOVED lines=49> */
[----:B------:R-:W-:-:S05]  /*0560*/  ISETP.NE.AND P0, PT, R0, RZ, PT ;  /* 0x000000ff0000720c */ /* 0x000fca0003f05270 */
        /* <DEDUP_REMOVED lines=8> */
[----:B------:R-:W-:Y:S06]  /*05f0*/  BAR.SYNC.DEFER_BLOCKING 0x0 ;  /* 0x0000000000007b1d */ /* 0x000fec0000010000 */
[----:B------:R-:W-:Y:S04]  /*0600*/  @!P0 LDS R0, [UR4+0x4] ;  /* 0x00000404ff008984 */ /* 0x000fe80008000800 */
[----:B------:R-:W0:Y:S02]  /*0610*/  @!P0 LDS R7, [R3] ;  /* 0x0000000003078984 */ /* 0x000e240000000800 */
[----:B0-----:R-:W-:-:S05]  /*0620*/  @!P0 FADD R0, R0, R7 ;  /* 0x0000000700008221 */ /* 0x001fca0000000000 */
[----:B------:R-:W-:Y:S04]  /*0630*/  @!P0 STS [R3], R0 ;  /* 0x0000000003008388 */ /* 0x000fe80000000800 */
[----:B------:R-:W-:Y:S04]  /*0640*/  @!P0 LDS R4, [UR4+0x404] ;  /* 0x00040404ff048984 */ /* 0x000fe80008000800 */
[----:B------:R-:W0:Y:S02]  /*0650*/  @!P0 LDS R7, [R2] ;  /* 0x0000000002078984 */ /* 0x000e240000000800 */
[----:B0-----:R-:W-:-:S05]  /*0660*/  @!P0 FADD R7, R4, R7 ;  /* 0x0000000704078221 */ /* 0x001fca0000000000 */
[----:B------:R0:W-:Y:S01]  /*0670*/  @!P0 STS [R2], R7 ;  /* 0x0000000702008388 */ /* 0x0001e20000000800 */
[----:B------:R-:W-:Y:S06]  /*0680*/  BAR.SYNC.DEFER_BLOCKING 0x0 ;  /* 0x0000000000007b1d */ /* 0x000fec0000010000 */
[----:B------:R-:W-:Y:S05]  /*0690*/  @P0 EXIT ;  /* 0x000000000000094d */ /* 0x000fea0003800000 */
[----:B0-----:R-:W0:Y:S01]  /*06a0*/  LDS R7, [UR4] ;  /* 0x00000004ff077984 */ /* 0x001e220008000800 */
[----:B------:R-:W0:Y:S03]  /*06b0*/  LDC.64 R2, c[0x0][0x390] ;  /* 0x0000e400ff027b82 */ /* 0x000e260000000a00 */
[----:B------:R-:W1:Y:S05]  /*06c0*/  LDS R9, [UR4+0x400] ;  /* 0x00040004ff097984 */ /* 0x000e6a0008000800 */
[----:B------:R-:W1:Y:S01]  /*06d0*/  LDC.64 R4, c[0x0][0x398] ;  /* 0x0000e600ff047b82 */ /* 0x000e620000000a00 */
[----:B0-----:R-:W-:Y:S04]  /*06e0*/  REDG.E.ADD.F32.FTZ.RN.STRONG.GPU desc[UR8][R2.64], R7 ;  /* 0x00000007020079a6 */ /* 0x001fe8000c12f308 */
[----:B-1----:R-:W-:Y:S01]  /*06f0*/  REDG.E.ADD.F32.FTZ.RN.STRONG.GPU desc[UR8][R4.64], R9 ;  /* 0x00000009040079a6 */ /* 0x002fe2000c12f308 */
[----:B------:R-:W-:Y:S05]  /*0700*/  EXIT ;  /* 0x000000000000794d */ /* 0x000fea0003800000 */
.L_x_3:
        /* <DEDUP_REMOVED lines=15> */
.L_x_120:


//--------------------- .text._Z25detect_stubborn_conflictsPKfPK20VertexDendriticStatePfiiif --------------------------
	.section	.text._Z25detect_stubborn_conflictsPKfPK20VertexDendriticStatePfiiif,"ax",@progbits
	.align	128
        .global         _Z25detect_stubborn_conflictsPKfPK20VertexDendriticStatePfiiif
        .type           _Z25detect_stubborn_conflictsPKfPK20VertexDendriticStatePfiiif,@function
        .size           _Z25detect_stubborn_conflictsPKfPK20VertexDendriticStatePfiiif,(.L_x_115 - _Z25detect_stubborn_conflictsPKfPK20VertexDendriticStatePfiiif)
        .other          _Z25detect_stubborn_conflictsPKfPK20VertexDendriticStatePfiiif,@"STO_CUDA_ENTRY STV_DEFAULT"
_Z25detect_stubborn_conflictsPKfPK20VertexDendriticStatePfiiif:
.text._Z25detect_stubborn_conflictsPKfPK20VertexDendriticStatePfiiif:
[----:B------:R-:W-:Y:S01]  /*0000*/  LDC R1, c[0x0][0x37c] ;  /* 0x0000df00ff017b82 */ /* 0x000fe20000000800 */
[----:B------:R-:W0:Y:S07]  /*0010*/  S2R R2, SR_TID.X ;  /* 0x0000000000027919 */ /* 0x000e2e0000002100 */
[----:B------:R-:W0:Y:S08]  /*0020*/  S2UR UR4, SR_CTAID.X ;  /* 0x00000000000479c3 */ /* 0x000e300000002500 */
[----:B------:R-:W0:Y:S08]  /*0030*/  LDC R3, c[0x0][0x360] ;  /* 0x0000d800ff037b82 */ /* 0x000e300000000800 */
[----:B------:R-:W1:Y:S01]  /*0040*/  LDC R0, c[0x0][0x398] ;  /* 0x0000e600ff007b82 */ /* 0x000e620000000800 */
[----:B0-----:R-:W-:-:S05]  /*0050*/  IMAD R3, R3, UR4, R2 ;  /* 0x0000000403037c24 */ /* 0x001fca000f8e0202 */
[----:B-1----:R-:W-:-:S13]  /*0060*/  ISETP.GE.AND P0, PT, R3, R0, PT ;  /* 0x000000000300720c */ /* 0x002fda0003f06270 */
[----:B------:R-:W-:Y:S05]  /*0070*/  @P0 EXIT ;  /* 0x000000000000094d */ /* 0x000fea0003800000 */
[----:B------:R-:W0:Y:S01]  /*0080*/  LDCU UR7, c[0x0][0x39c] ;  /* 0x00007380ff0777ac */ /* 0x000e220008000800 */
[----:B------:R-:W-:Y:S01]  /*0090*/  IMAD.MOV.U32 R5, RZ, RZ, RZ ;  /* 0x000000ffff057224 */ /* 0x000fe200078e00ff */
[----:B------:R-:W1:Y:S01]  /*00a0*/  LDCU.64 UR8, c[0x0][0x358] ;  /* 0x00006b00ff0877ac */ /* 0x000e620008000a00 */
[----:B0-----:R-:W-:-:S09]  /*00b0*/  UISETP.GE.AND UP0, UPT, UR7, 0x1, UPT ;  /* 0x000000010700788c */ /* 0x001fd2000bf06270 */
[----:B-1----:R-:W-:Y:S05]  /*00c0*/  BRA.U !UP0, `(.L_x_4) ;  /* 0x0000000908f87547 */ /* 0x002fea000b800000 */
[----:B------:R-:W-:Y:S01]  /*00d0*/  UISETP.GE.U32.AND UP1, UPT, UR7, 0x10, UPT ;  /* 0x000000100700788c */ /* 0x000fe2000bf26070 */
[----:B------:R-:W-:Y:S01]  /*00e0*/  IMAD.MOV.U32 R2, RZ, RZ, RZ ;  /* 0x000000ffff027224 */ /* 0x000fe200078e00ff */
[----:B------:R-:W-:Y:S01]  /*00f0*/  ULOP3.LUT UR5, UR7, 0xf, URZ, 0xc0, !UPT ;  /* 0x0000000f07057892 */ /* 0x000fe2000f8ec0ff */
[----:B------:R-:W-:-:S03]  /*0100*/  UMOV UR4, URZ ;  /* 0x000000ff00047c82 */ /* 0x000fc60008000000 */
[----:B------:R-:W-:-:S03]  /*0110*/  UISETP.NE.AND UP0, UPT, UR5, URZ, UPT ;  /* 0x000000ff0500728c */ /* 0x000fc6000bf05270 */
[----:B------:R-:W-:Y:S08]  /*0120*/  BRA.U !UP1, `(.L_x_5) ;  /* 0x0000000509687547 */ /* 0x000ff0000b800000 */
[----:B------:R-:W0:Y:S01]  /*0130*/  LDC.64 R14, c[0x0][0x380] ;  /* 0x0000e000ff0e7b82 */ /* 0x000e220000000a00 */
[----:B------:R-:W-:Y:S01]  /*0140*/  HFMA2 R2, -RZ, RZ, 0, 0 ;  /* 0x00000000ff027431 */ /* 0x000fe200000001ff */
[----:B------:R-:W-:Y:S01]  /*0150*/  ULOP3.LUT UR4, UR7, 0x7ffffff0, URZ, 0xc0, !UPT ;  /* 0x7ffffff007047892 */ /* 0x000fe2000f8ec0ff */
[----:B------:R-:W-:Y:S01]  /*0160*/  IMAD.MOV.U32 R5, RZ, RZ, R3 ;  /* 0x000000ffff057224 */ /* 0x000fe200078e0003 */
[----:B------:R-:W1:Y:S02]  /*0170*/  LDCU UR10, c[0x0][0x3a4] ;  /* 0x00007480ff0a77ac */ /* 0x000e640008000800 */
[----:B------:R-:W-:-:S12]  /*0180*/  UIADD3 UR6, UPT, UPT, -UR4, URZ, URZ ;  /* 0x000000ff04067290 */ /* 0x000fd8000fffe1ff */
.L_x_6:
[----:B0-----:R-:W-:-:S05]  /*0190*/  IMAD.WIDE R12, R5, 0x4, R14 ;  /* 0x00000004050c7825 */ /* 0x001fca00078e020e */
[----:B------:R-:W1:Y:S01]  /*01a0*/  LDG.E.CONSTANT R4, desc[UR8][R12.64] ;  /* 0x000000080c047981 */ /* 0x000e62000c1e9900 */
[----:B------:R-:W-:-:S05]  /*01b0*/  IMAD.WIDE R16, R0, 0x4, R12 ;  /* 0x0000000400107825 */ /* 0x000fca00078e020c */
[----:B------:R-:W2:Y:S01]  /*01c0*/  LDG.E.CONSTANT R6, desc[UR8][R16.64] ;  /* 0x0000000810067981 */ /* 0x000ea2000c1e9900 */
[----:B------:R-:W-:-:S05]  /*01d0*/  IMAD.WIDE R18, R0, 0x4, R16 ;  /* 0x0000000400127825 */ /* 0x000fca00078e0210 */
[----:B------:R-:W3:Y:S01]  /*01e0*/  LDG.E.CONSTANT R7, desc[UR8][R18.64] ;  /* 0x0000000812077981 */ /* 0x000ee2000c1e9900 */
[----:B------:R-:W-:-:S05]  /*01f0*/  IMAD.WIDE R20, R0, 0x4, R18 ;  /* 0x0000000400147825 */ /* 0x000fca00078e0212 */
[----:B------:R-:W4:Y:S01]  /*0200*/  LDG.E.CONSTANT R8, desc[UR8][R20.64] ;  /* 0x0000000814087981 */ /* 0x000f22000c1e9900 */
[----:B------:R-:W-:-:S05]  /*0210*/  IMAD.WIDE R22, R0, 0x4, R20 ;  /* 0x0000000400167825 */ /* 0x000fca00078e0214 */
[----:B------:R0:W5:Y:S02]  /*0220*/  LDG.E.CONSTANT R9, desc[UR8][R22.64] ;  /* 0x0000000816097981 */ /* 0x000164000c1e9900 */
[----:B0-----:R-:W-:-:S05]  /*0230*/  IMAD.WIDE R22, R0, 0x4, R22 ;  /* 0x0000000400167825 */ /* 0x001fca00078e0216 */
[----:B------:R-:W5:Y:S01]  /*0240*/  LDG.E.CONSTANT R10, desc[UR8][R22.64] ;  /* 0x00000008160a7981 */ /* 0x000f62000c1e9900 */
[----:B------:R-:W-:-:S05]  /*0250*/  IMAD.WIDE R20, R0, 0x4, R22 ;  /* 0x0000000400147825 */ /* 0x000fca00078e0216 */
[----:B------:R-:W5:Y:S01]  /*0260*/  LDG.E.CONSTANT R13, desc[UR8][R20.64] ;  /* 0x00000008140d7981 */ /* 0x000f62000c1e9900 */
[----:B------:R-:W-:-:S05]  /*0270*/  IMAD.WIDE R24, R0, 0x4, R20 ;  /* 0x0000000400187825 */ /* 0x000fca00078e0214 */
[----:B------:R0:W5:Y:S02]  /*0280*/  LDG.E.CONSTANT R12, desc[UR8][R24.64] ;  /* 0x00000008180c7981 */ /* 0x000164000c1e9900 */
[----:B0-----:R-:W-:-:S05]  /*0290*/  IMAD.WIDE R24, R0, 0x4, R24 ;  /* 0x0000000400187825 */ /* 0x001fca00078e0218 */
[----:B------:R0:W5:Y:S01]  /*02a0*/  LDG.E.CONSTANT R11, desc[UR8][R24.64] ;  /* 0x00000008180b7981 */ /* 0x000162000c1e9900 */
[----:B------:R-:W-:-:S05]  /*02b0*/  IMAD.WIDE R26, R0, 0x4, R24 ;  /* 0x00000004001a7825 */ /* 0x000fca00078e0218 */
[----:B------:R0:W5:Y:S01]  /*02c0*/  LDG.E.CONSTANT R28, desc[UR8][R26.64] ;  /* 0x000000081a1c7981 */ /* 0x000162000c1e9900 */
[----:B------:R-:W-:-:S05]  /*02d0*/  IMAD.WIDE R16, R0, 0x4, R26 ;  /* 0x0000000400107825 */ /* 0x000fca00078e021a */
[----:B------:R-:W5:Y:S01]  /*02e0*/  LDG.E.CONSTANT R29, desc[UR8][R16.64] ;  /* 0x00000008101d7981 */ /* 0x000f62000c1e9900 */
[----:B------:R-:W-:-:S04]  /*02f0*/  IMAD.WIDE R18, R0, 0x4, R16 ;  /* 0x0000000400127825 */ /* 0x000fc800078e0210 */
[C---:B------:R-:W-:Y:S01]  /*0300*/  IMAD.WIDE R20, R0.reuse, 0x4, R18 ;  /* 0x0000000400147825 */ /* 0x040fe200078e0212 */
[----:B------:R-:W5:Y:S03]  /*0310*/  LDG.E.CONSTANT R16, desc[UR8][R18.64] ;  /* 0x0000000812107981 */ /* 0x000f66000c1e9900 */
[C---:B------:R-:W-:Y:S01]  /*0320*/  IMAD.WIDE R22, R0.reuse, 0x4, R20 ;  /* 0x0000000400167825 */ /* 0x040fe200078e0214 */
[----:B------:R-:W5:Y:S04]  /*0330*/  LDG.E.CONSTANT R17, desc[UR8][R20.64] ;  /* 0x0000000814117981 */ /* 0x000f68000c1e9900 */
[----:B------:R-:W5:Y:S01]  /*0340*/  LDG.E.CONSTANT R18, desc[UR8][R22.64] ;  /* 0x0000000816127981 */ /* 0x000f62000c1e9900 */
[----:B0-----:R-:W-:-:S05]  /*0350*/  IMAD.WIDE R24, R0, 0x4, R22 ;  /* 0x0000000400187825 */ /* 0x001fca00078e0216 */
[----:B------:R-:W5:Y:S01]  /*0360*/  LDG.E.CONSTANT R19, desc[UR8][R24.64] ;  /* 0x0000000818137981 */ /* 0x000f62000c1e9900 */
[----:B------:R-:W-:-:S06]  /*0370*/  IMAD.WIDE R26, R0, 0x4, R24 ;  /* 0x00000004001a7825 */ /* 0x000fcc00078e0218 */
[----:B------:R-:W5:Y:S01]  /*0380*/  LDG.E.CONSTANT R26, desc[UR8][R26.64] ;  /* 0x000000081a1a7981 */ /* 0x000f62000c1e9900 */
[----:B------:R-:W-:Y:S01]  /*0390*/  UIADD3 UR6, UPT, UPT, UR6, 0x10, URZ ;  /* 0x0000001006067890 */ /* 0x000fe2000fffe0ff */
[----:B------:R-:W-:-:S03]  /*03a0*/  LEA R5, R0, R5, 0x4 ;  /* 0x0000000500057211 */ /* 0x000fc600078e20ff */
[----:B------:R-:W-:Y:S01]  /*03b0*/  UISETP.NE.AND UP1, UPT, UR6, URZ, UPT ;  /* 0x000000ff0600728c */ /* 0x000fe2000bf25270 */
[----:B-1----:R-:W-:Y:S01]  /*03c0*/  FSETP.GT.AND P0, PT, R4, UR10, PT ;  /* 0x0000000a04007c0b */ /* 0x002fe2000bf04000 */
[----:B------:R-:W-:Y:S01]  /*03d0*/  VIADD R4, R2, 0x1 ;  /* 0x0000000102047836 */ /* 0x000fe20000000000 */
[----:B--2---:R-:W-:-:S11]  /*03e0*/  FSETP.GT.AND P1, PT, R6, UR10, PT ;  /* 0x0000000a06007c0b */ /* 0x004fd6000bf24000 */
[----:B------:R-:W-:Y:S02]  /*03f0*/  @!P0 IADD3 R4, PT, PT, R2, RZ, RZ ;  /* 0x000000ff02048210 */ /* 0x000fe40007ffe0ff */
[----:B---3--:R-:W-:-:S03]  /*0400*/  FSETP.GT.AND P0, PT, R7, UR10, PT ;  /* 0x0000000a07007c0b */ /* 0x008fc6000bf04000 */
[----:B------:R-:W-:Y:S02]  /*0410*/  VIADD R2, R4, 0x1 ;  /* 0x0000000104027836 */ /* 0x000fe40000000000 */
[----:B------:R-:W-:Y:S01]  /*0420*/  @!P1 IMAD.MOV R2, RZ, RZ, R4 ;  /* 0x000000ffff029224 */ /* 0x000fe200078e0204 */
[----:B----4-:R-:W-:-:S04]  /*0430*/  FSETP.GT.AND P1, PT, R8, UR10, PT ;  /* 0x0000000a08007c0b */ /* 0x010fc8000bf24000 */
[----:B------:R-:W-:-:S03]  /*0440*/  IADD3 R4, PT, PT, R2, 0x1, RZ ;  /* 0x0000000102047810 */ /* 0x000fc60007ffe0ff */
[----:B------:R-:W-:Y:S01]  /*0450*/  @!P0 IMAD.MOV R4, RZ, RZ, R2 ;  /* 0x000000ffff048224 */ /* 0x000fe200078e0202 */
[----:B-----5:R-:W-:-:S03]  /*0460*/  FSETP.GT.AND P0, PT, R9, UR10, PT ;  /* 0x0000000a09007c0b */ /* 0x020fc6000bf04000 */
[C---:B------:R-:W-:Y:S02]  /*0470*/  VIADD R2, R4.reuse, 0x1 ;  /* 0x0000000104027836 */ /* 0x040fe40000000000 */
[----:B------:R-:W-:Y:S02]  /*0480*/  @!P1 IADD3 R2, PT, PT, R4, RZ, RZ ;  /* 0x000000ff04029210 */ /* 0x000fe40007ffe0ff */
[----:B------:R-:W-:-:S03]  /*0490*/  FSETP.GT.AND P1, PT, R10, UR10, PT ;  /* 0x0000000a0a007c0b */ /* 0x000fc6000bf24000 */
[----:B------:R-:W-:-:S03]  /*04a0*/  VIADD R4, R2, 0x1 ;  /* 0x0000000102047836 */ /* 0x000fc60000000000 */
[----:B------:R-:W-:Y:S01]  /*04b0*/  @!P0 IMAD.MOV R4, RZ, RZ, R2 ;  /* 0x000000ffff048224 */ /* 0x000fe200078e0202 */
[----:B------:R-:W-:-:S04]  /*04c0*/  FSETP.GT.AND P0, PT, R13, UR10, PT ;  /* 0x0000000a0d007c0b */ /* 0x000fc8000bf04000 */
[----:B------:R-:W-:Y:S02]  /*04d0*/  IADD3 R2, PT, PT, R4, 0x1, RZ ;  /* 0x0000000104027810 */ /* 0x000fe40007ffe0ff */
[----:B------:R-:W-:Y:S01]  /*04e0*/  @!P1 IMAD.MOV R2, RZ, RZ, R4 ;  /* 0x000000ffff029224 */ /* 0x000fe200078e0204 */
[----:B------:R-:W-:-:S03]  /*04f0*/  FSETP.GT.AND P1, PT, R12, UR10, PT ;  /* 0x0000000a0c007c0b */ /* 0x000fc6000bf24000 */
[----:B------:R-:W-:-:S03]  /*0500*/  VIADD R4, R2, 0x1 ;  /* 0x0000000102047836 */ /* 0x000fc60000000000 */
[----:B------:R-:W-:-:S05]  /*0510*/  @!P0 IADD3 R4, PT, PT, R2, RZ, RZ ;  /* 0x000000ff02048210 */ /* 0x000fca0007ffe0ff */
[----:B------:R-:W-:Y:S01]  /*0520*/  VIADD R2, R4, 0x1 ;  /* 0x0000000104027836 */ /* 0x000fe20000000000 */
[----:B------:R-:W-:Y:S01]  /*0530*/  FSETP.GT.AND P0, PT, R11, UR10, PT ;  /* 0x0000000a0b007c0b */ /* 0x000fe2000bf04000 */
[----:B------:R-:W-:Y:S01]  /*0540*/  @!P1 IMAD.MOV R2, RZ, RZ, R4 ;  /* 0x000000ffff029224 */ /* 0x000fe200078e0204 */
[----:B------:R-:W-:-:S04]  /*0550*/  FSETP.GT.AND P1, PT, R28, UR10, PT ;  /* 0x0000000a1c007c0b */ /* 0x000fc8000bf24000 */
[----:B------:R-:W-:-:S07]  /*0560*/  IADD3 R4, PT, PT, R2, 0x1, RZ ;  /* 0x0000000102047810 */ /* 0x000fce0007ffe0ff */
[----:B------:R-:W-:Y:S01]  /*0570*/  @!P0 IMAD.MOV R4, RZ, RZ, R2 ;  /* 0x000000ffff048224 */ /* 0x000fe200078e0202 */
[----:B------:R-:W-:-:S03]  /*0580*/  FSETP.GT.AND P0, PT, R29, UR10, PT ;  /* 0x0000000a1d007c0b */ /* 0x000fc6000bf04000 */
[C---:B------:R-:W-:Y:S01]  /*0590*/  VIADD R2, R4.reuse, 0x1 ;  /* 0x0000000104027836 */ /* 0x040fe20000000000 */
[----:B------:R-:W-:Y:S02]  /*05a0*/  @!P1 IADD3 R2, PT, PT, R4, RZ, RZ ;  /* 0x000000ff04029210 */ /* 0x000fe40007ffe0ff */
[----:B------:R-:W-:-:S03]  /*05b0*/  FSETP.GT.AND P1, PT, R16, UR10, PT ;  /* 0x0000000a10007c0b */ /* 0x000fc6000bf24000 */
[----:B------:R-:W-:-:S04]  /*05c0*/  VIADD R4, R2, 0x1 ;  /* 0x0000000102047836 */ /* 0x000fc80000000000 */
[----:B------:R-:W-:Y:S01]  /*05d0*/  @!P0 IMAD.MOV R4, RZ, RZ, R2 ;  /* 0x000000ffff048224 */ /* 0x000fe200078e0202 */
[----:B------:R-:W-:-:S04]  /*05e0*/  FSETP.GT.AND P0, PT, R17, UR10, PT ;  /* 0x0000000a11007c0b */ /* 0x000fc8000bf04000 */
[----:B------:R-:W-:Y:S01]  /*05f0*/  IADD3 R2, PT, PT, R4, 0x1, RZ ;  /* 0x0000000104027810 */ /* 0x000fe20007ffe0ff */
[----:B------:R-:W-:Y:S01]  /*0600*/  @!P1 IMAD.MOV R2, RZ, RZ, R4 ;  /* 0x000000ffff029224 */ /* 0x000fe200078e0204 */
[----:B------:R-:W-:-:S03]  /*0610*/  FSETP.GT.AND P1, PT, R18, UR10, PT ;  /* 0x0000000a12007c0b */ /* 0x000fc6000bf24000 */
[----:B------:R-:W-:-:S04]  /*0620*/  VIADD R4, R2, 0x1 ;  /* 0x0000000102047836 */ /* 0x000fc80000000000 */
[----:B------:R-:W-:Y:S02]  /*0630*/  @!P0 IADD3 R4, PT, PT, R2, RZ, RZ ;  /* 0x000000ff02048210 */ /* 0x000fe40007ffe0ff */
[----:B------:R-:W-:-:S03]  /*0640*/  FSETP.GT.AND P0, PT, R19, UR10, PT ;  /* 0x0000000a13007c0b */ /* 0x000fc6000bf04000 */
[----:B------:R-:W-:Y:S02]  /*0650*/  VIADD R2, R4, 0x1 ;  /* 0x0000000104027836 */ /* 0x000fe40000000000 */
[----:B------:R-:W-:Y:S01]  /*0660*/  @!P1 IMAD.MOV R2, RZ, RZ, R4 ;  /* 0x000000ffff029224 */ /* 0x000fe200078e0204 */
[----:B------:R-:W-:-:S04]  /*0670*/  FSETP.GT.AND P1, PT, R26, UR10, PT ;  /* 0x0000000a1a007c0b */ /* 0x000fc8000bf24000 */
[----:B------:R-:W-:-:S03]  /*0680*/  IADD3 R4, PT, PT, R2, 0x1, RZ ;  /* 0x0000000102047810 */ /* 0x000fc60007ffe0ff */
[----:B------:R-:W-:-:S04]  /*0690*/  @!P0 IMAD.MOV R4, RZ, RZ, R2 ;  /* 0x000000ffff048224 */ /* 0x000fc800078e0202 */
[----:B------:R-:W-:Y:S02]  /*06a0*/  VIADD R2, R4, 0x1 ;  /* 0x0000000104027836 */ /* 0x000fe40000000000 */
[----:B------:R-:W-:Y:S01]  /*06b0*/  @!P1 IMAD.MOV R2, RZ, RZ, R4 ;  /* 0x000000ffff029224 */ /* 0x000fe200078e0204 */
[----:B------:R-:W-:Y:S06]  /*06c0*/  BRA.U UP1, `(.L_x_6) ;  /* 0xfffffff901b07547 */ /* 0x000fec000b83ffff */
.L_x_5:
[----:B------:R-:W-:Y:S05]  /*06d0*/  BRA.U !UP0, `(.L_x_7) ;  /* 0x0000000508707547 */ /* 0x000fea000b800000 */
[----:B------:R-:W-:Y:S02]  /*06e0*/  UISETP.GE.U32.AND UP0, UPT, UR5, 0x8, UPT ;  /* 0x000000080500788c */ /* 0x000fe4000bf06070 */
[----:B------:R-:W-:-:S04]  /*06f0*/  ULOP3.LUT UR6, UR7, 0x7, URZ, 0xc0, !UPT ;  /* 0x0000000707067892 */ /* 0x000fc8000f8ec0ff */
[----:B------:R-:W-:-:S03]  /*0700*/  UISETP.NE.AND UP1, UPT, UR6, URZ, UPT ;  /* 0x000000ff0600728c */ /* 0x000fc6000bf25270 */
[----:B------:R-:W-:Y:S08]  /*0710*/  BRA.U !UP0, `(.L_x_8) ;  /* 0x0000000108b07547 */ /* 0x000ff0000b800000 */
[----:B------:R-:W0:Y:S01]  /*0720*/  LDC.64 R4, c[0x0][0x380] ;  /* 0x0000e000ff047b82 */ /* 0x000e220000000a00 */
[----:B------:R-:W-:Y:S01]  /*0730*/  IMAD R7, R0, UR4, R3 ;  /* 0x0000000400077c24 */ /* 0x000fe2000f8e0203 */
[----:B------:R-:W1:Y:S03]  /*0740*/  LDCU UR5, c[0x0][0x3a4] ;  /* 0x00007480ff0577ac */ /* 0x000e660008000800 */
[----:B0-----:R-:W-:-:S05]  /*0750*/  IMAD.WIDE R4, R7, 0x4, R4 ;  /* 0x0000000407047825 */ /* 0x001fca00078e0204 */
[----:B------:R0:W1:Y:S01]  /*0760*/  LDG.E.CONSTANT R22, desc[UR8][R4.64] ;  /* 0x0000000804167981 */ /* 0x000062000c1e9900 */
[----:B------:R-:W-:-:S05]  /*0770*/  IMAD.WIDE R6, R0, 0x4, R4 ;  /* 0x0000000400067825 */ /* 0x000fca00078e0204 */
[----:B------:R2:W3:Y:S01]  /*0780*/  LDG.E.CONSTANT R16, desc[UR8][R6.64] ;  /* 0x0000000806107981 */ /* 0x0004e2000c1e9900 */
[----:B------:R-:W-:-:S05]  /*0790*/  IMAD.WIDE R8, R0, 0x4, R6 ;  /* 0x0000000400087825 */ /* 0x000fca00078e0206 */
[----:B------:R4:W5:Y:S01]  /*07a0*/  LDG.E.CONSTANT R17, desc[UR8][R8.64] ;  /* 0x0000000808117981 */ /* 0x000962000c1e9900 */
[----:B------:R-:W-:-:S05]  /*07b0*/  IMAD.WIDE R10, R0, 0x4, R8 ;  /* 0x00000004000a7825 */ /* 0x000fca00078e0208 */
[----:B------:R-:W5:Y:S01]  /*07c0*/  LDG.E.CONSTANT R18, desc[UR8][R10.64] ;  /* 0x000000080a127981 */ /* 0x000f62000c1e9900 */
[----:B------:R-:W-:-:S05]  /*07d0*/  IMAD.WIDE R12, R0, 0x4, R10 ;  /* 0x00000004000c7825 */ /* 0x000fca00078e020a */
[----:B------:R-:W5:Y:S01]  /*07e0*/  LDG.E.CONSTANT R19, desc[UR8][R12.64] ;  /* 0x000000080c137981 */ /* 0x000f62000c1e9900 */
[----:B------:R-:W-:-:S05]  /*07f0*/  IMAD.WIDE R14, R0, 0x4, R12 ;  /* 0x00000004000e7825 */ /* 0x000fca00078e020c */
[----:B------:R-:W5:Y:S01]  /*0800*/  LDG.E.CONSTANT R20, desc[UR8][R14.64] ;  /* 0x000000080e147981 */ /* 0x000f62000c1e9900 */
[----:B0-----:R-:W-:-:S05]  /*0810*/  IMAD.WIDE R4, R0, 0x4, R14 ;  /* 0x0000000400047825 */ /* 0x001fca00078e020e */
[----:B------:R0:W5:Y:S01]  /*0820*/  LDG.E.CONSTANT R21, desc[UR8][R4.64] ;  /* 0x0000000804157981 */ /* 0x000162000c1e9900 */
[----:B--2---:R-:W-:-:S06]  /*0830*/  IMAD.WIDE R6, R0, 0x4, R4 ;  /* 0x0000000400067825 */ /* 0x004fcc00078e0204 */
[----:B------:R-:W2:Y:S01]  /*0840*/  LDG.E.CONSTANT R6, desc[UR8][R6.64] ;  /* 0x0000000806067981 */ /* 0x000ea2000c1e9900 */
[----:B----4-:R-:W-:Y:S01]  /*0850*/  VIADD R8, R2, 0x1 ;  /* 0x0000000102087836 */ /* 0x010fe20000000000 */
[----:B------:R-:W-:Y:S01]  /*0860*/  UIADD3 UR4, UPT, UPT, UR4, 0x8, URZ ;  /* 0x0000000804047890 */ /* 0x000fe2000fffe0ff */
[----:B-1----:R-:W-:Y:S02]  /*0870*/  FSETP.GT.AND P0, PT, R22, UR5, PT ;  /* 0x0000000516007c0b */ /* 0x002fe4000bf04000 */
[----:B---3--:R-:W-:-:S11]  /*0880*/  FSETP.GT.AND P1, PT, R16, UR5, PT ;  /* 0x0000000510007c0b */ /* 0x008fd6000bf24000 */
[----:B------:R-:W-:Y:S02]  /*0890*/  @!P0 IADD3 R8, PT, PT, R2, RZ, RZ ;  /* 0x000000ff02088210 */ /* 0x000fe40007ffe0ff */
[----:B-----5:R-:W-:-:S03]  /*08a0*/  FSETP.GT.AND P0, PT, R17, UR5, PT ;  /* 0x0000000511007c0b */ /* 0x020fc6000bf04000 */
[----:B------:R-:W-:Y:S02]  /*08b0*/  VIADD R2, R8, 0x1 ;  /* 0x0000000108027836 */ /* 0x000fe40000000000 */
[----:B------:R-:W-:Y:S01]  /*08c0*/  @!P1 IMAD.MOV R2, RZ, RZ, R8 ;  /* 0x000000ffff029224 */ /* 0x000fe200078e0208 */
[----:B------:R-:W-:-:S04]  /*08d0*/  FSETP.GT.AND P1, PT, R18, UR5, PT ;  /* 0x0000000512007c0b */ /* 0x000fc8000bf24000 */
[----:B0-----:R-:W-:-:S03]  /*08e0*/  IADD3 R4, PT, PT, R2, 0x1, RZ ;  /* 0x0000000102047810 */ /* 0x001fc60007ffe0ff */
[----:B------:R-:W-:Y:S01]  /*08f0*/  @!P0 IMAD.MOV R4, RZ, RZ, R2 ;  /* 0x000000ffff048224 */ /* 0x000fe200078e0202 */
[----:B------:R-:W-:-:S03]  /*0900*/  FSETP.GT.AND P0, PT, R19, UR5, PT ;  /* 0x0000000513007c0b */ /* 0x000fc6000bf04000 */
        /* <DEDUP_REMOVED lines=8> */
[----:B--2---:R-:W-:-:S03]  /*0990*/  FSETP.GT.AND P1, PT, R6, UR5, PT ;  /* 0x0000000506007c0b */ /* 0x004fc6000bf24000 */
[----:B------:R-:W-:-:S03]  /*09a0*/  VIADD R4, R2, 0x1 ;  /* 0x0000000102047836 */ /* 0x000fc60000000000 */
[----:B------:R-:W-:-:S05]  /*09b0*/  @!P0 IADD3 R4, PT, PT, R2, RZ, RZ ;  /* 0x000000ff02048210 */ /* 0x000fca0007ffe0ff */
[----:B------:R-:W-:Y:S02]  /*09c0*/  VIADD R2, R4, 0x1 ;  /* 0x0000000104027836 */ /* 0x000fe40000000000 */
[----:B------:R-:W-:-:S07]  /*09d0*/  @!P1 IMAD.MOV R2, RZ, RZ, R4 ;  /* 0x000000ffff029224 */ /* 0x000fce00078e0204 */
.L_x_8:
        /* <DEDUP_REMOVED lines=9> */
[----:B------:R-:W1:Y:S01]  /*0a70*/  LDG.E.CONSTANT R14, desc[UR8][R4.64] ;  /* 0x00000008040e7981 */ /* 0x000e62000c1e9900 */
[----:B------:R-:W-:-:S05]  /*0a80*/  IMAD.WIDE R6, R0, 0x4, R4 ;  /* 0x0000000400067825 */ /* 0x000fca00078e0204 */
[----:B------:R-:W2:Y:S01]  /*0a90*/  LDG.E.CONSTANT R12, desc[UR8][R6.64] ;  /* 0x00000008060c7981 */ /* 0x000ea2000c1e9900 */
[----:B------:R-:W-:-:S05]  /*0aa0*/  IMAD.WIDE R8, R0, 0x4, R6 ;  /* 0x0000000400087825 */ /* 0x000fca00078e0206 */
[----:B------:R-:W3:Y:S01]  /*0ab0*/  LDG.E.CONSTANT R13, desc[UR8][R8.64] ;  /* 0x00000008080d7981 */ /* 0x000ee2000c1e9900 */
[----:B------:R-:W-:-:S06]  /*0ac0*/  IMAD.WIDE R10, R0, 0x4, R8 ;  /* 0x00000004000a7825 */ /* 0x000fcc00078e0208 */
[----:B------:R-:W4:Y:S01]  /*0ad0*/  LDG.E.CONSTANT R10, desc[UR8][R10.64] ;  /* 0x000000080a0a7981 */ /* 0x000f22000c1e9900 */
[----:B------:R-:W-:Y:S01]  /*0ae0*/  UIADD3 UR4, UPT, UPT, UR4, 0x4, URZ ;  /* 0x0000000404047890 */ /* 0x000fe2000fffe0ff */
[----:B-1----:R-:W-:Y:S02]  /*0af0*/  FSETP.GT.AND P0, PT, R14, UR6, PT ;  /* 0x000000060e007c0b */ /* 0x002fe4000bf04000 */
[----:B--2---:R-:W-:Y:S02]  /*0b00*/  FSETP.GT.AND P1, PT, R12, UR6, PT ;  /* 0x000000060c007c0b */ /* 0x004fe4000bf24000 */
[----:B------:R-:W-:-:S09]  /*0b10*/  IADD3 R12, PT, PT, R2, 0x1, RZ ;  /* 0x00000001020c7810 */ /* 0x000fd20007ffe0ff */
[----:B------:R-:W-:Y:S01]  /*0b20*/  @!P0 IMAD.MOV R12, RZ, RZ, R2 ;  /* 0x000000ffff0c8224 */ /* 0x000fe200078e0202 */
[----:B---3--:R-:W-:-:S03]  /*0b30*/  FSETP.GT.AND P0, PT, R13, UR6, PT ;  /* 0x000000060d007c0b */ /* 0x008fc6000bf04000 */
[C---:B------:R-:W-:Y:S01]  /*0b40*/  VIADD R2, R12.reuse, 0x1 ;  /* 0x000000010c027836 */ /* 0x040fe20000000000 */
[----:B------:R-:W-:Y:S02]  /*0b50*/  @!P1 IADD3 R2, PT, PT, R12, RZ, RZ ;  /* 0x000000ff0c029210 */ /* 0x000fe40007ffe0ff */
[----:B----4-:R-:W-:-:S03]  /*0b60*/  FSETP.GT.AND P1, PT, R10, UR6, PT ;  /* 0x000000060a007c0b */ /* 0x010fc6000bf24000 */
[----:B------:R-:W-:-:S04]  /*0b70*/  VIADD R4, R2, 0x1 ;  /* 0x0000000102047836 */ /* 0x000fc80000000000 */
[----:B------:R-:W-:-:S05]  /*0b80*/  @!P0 IMAD.MOV R4, RZ, RZ, R2 ;  /* 0x000000ffff048224 */ /* 0x000fca00078e0202 */
[----:B------:R-:W-:Y:S01]  /*0b90*/  IADD3 R2, PT, PT, R4, 0x1, RZ ;  /* 0x0000000104027810 */ /* 0x000fe20007ffe0ff */
[----:B------:R-:W-:-:S07]  /*0ba0*/  @!P1 IMAD.MOV R2, RZ, RZ, R4 ;  /* 0x000000ffff029224 */ /* 0x000fce00078e0204 */
.L_x_9:
[----:B------:R-:W-:Y:S05]  /*0bb0*/  BRA.U !UP1, `(.L_x_7) ;  /* 0x0000000109387547 */ /* 0x000fea000b800000 */
[----:B------:R-:W0:Y:S01]  /*0bc0*/  LDC.64 R6, c[0x0][0x380] ;  /* 0x0000e000ff067b82 */ /* 0x000e220000000a00 */
[----:B------:R-:W-:Y:S01]  /*0bd0*/  IMAD R9, R0, UR4, R3 ;  /* 0x0000000400097c24 */ /* 0x000fe2000f8e0203 */
[----:B------:R-:W1:Y:S01]  /*0be0*/  LDCU UR6, c[0x0][0x3a4] ;  /* 0x00007480ff0677ac */ /* 0x000e620008000800 */
[----:B------:R-:W-:-:S12]  /*0bf0*/  UIADD3 UR5, UPT, UPT, -UR5, URZ, URZ ;  /* 0x000000ff05057290 */ /* 0x000fd8000fffe1ff */
.L_x_10:
[----:B0-----:R-:W-:-:S06]  /*0c00*/  IMAD.WIDE R4, R9, 0x4, R6 ;  /* 0x0000000409047825 */ /* 0x001fcc00078e0206 */
[----:B------:R-:W1:Y:S01]  /*0c10*/  LDG.E.CONSTANT R4, desc[UR8][R4.64] ;  /* 0x0000000804047981 */ /* 0x000e62000c1e9900 */
[----:B------:R-:W-:Y:S01]  /*0c20*/  UIADD3 UR5, UPT, UPT, UR5, 0x1, URZ ;  /* 0x0000000105057890 */ /* 0x000fe2000fffe0ff */
[----:B------:R-:W-:Y:S02]  /*0c30*/  VIADD R8, R2, 0x1 ;  /* 0x0000000102087836 */ /* 0x000fe40000000000 */
[----:B------:R-:W-:Y:S01]  /*0c40*/  IMAD.IADD R9, R9, 0x1, R0 ;  /* 0x0000000109097824 */ /* 0x000fe200078e0200 */
[----:B------:R-:W-:Y:S01]  /*0c50*/  UISETP.NE.AND UP0, UPT, UR5, URZ, UPT ;  /* 0x000000ff0500728c */ /* 0x000fe2000bf05270 */
[----:B-1----:R-:W-:-:S13]  /*0c60*/  FSETP.GT.AND P0, PT, R4, UR6, PT ;  /* 0x0000000604007c0b */ /* 0x002fda000bf04000 */
[----:B------:R-:W-:-:S04]  /*0c70*/  @!P0 IADD3 R8, PT, PT, R2, RZ, RZ ;  /* 0x000000ff02088210 */ /* 0x000fc80007ffe0ff */
[----:B------:R-:W-:Y:S01]  /*0c80*/  MOV R2, R8 ;  /* 0x0000000800027202 */ /* 0x000fe20000000f00 */
[----:B------:R-:W-:Y:S06]  /*0c90*/  BRA.U UP0, `(.L_x_10) ;  /* 0xfffffffd00d87547 */ /* 0x000fec000b83ffff */
.L_x_7:
[----:B------:R-:W-:-:S07]  /*0ca0*/  I2FP.F32.U32 R5, R2 ;  /* 0x0000000200057245 */ /* 0x000fce0000201000 */
.L_x_4:
[----:B------:R-:W-:Y:S01]  /*0cb0*/  I2FP.F32.S32 R4, UR7 ;  /* 0x0000000700047c45 */ /* 0x000fe20008201400 */
[----:B------:R-:W-:Y:S03]  /*0cc0*/  BSSY.RECONVERGENT B0, `(.L_x_11) ;  /* 0x000000b000007945 */ /* 0x000fe60003800200 */
[----:B------:R-:W0:Y:S08]  /*0cd0*/  MUFU.RCP R7, R4 ;  /* 0x0000000400077308 */ /* 0x000e300000001000 */
[----:B------:R-:W1:Y:S01]  /*0ce0*/  FCHK P0, R5, R4 ;  /* 0x0000000405007302 */ /* 0x000e620000000000 */
[----:B0-----:R-:W-:-:S04]  /*0cf0*/  FFMA R0, -R4, R7, 1 ;  /* 0x3f80000004007423 */ /* 0x001fc80000000107 */
[----:B------:R-:W-:-:S04]  /*0d00*/  FFMA R0, R7, R0, R7 ;  /* 0x0000000007007223 */ /* 0x000fc80000000007 */
[----:B------:R-:W-:-:S04]  /*0d10*/  FFMA R7, R0, R5, RZ ;  /* 0x0000000500077223 */ /* 0x000fc800000000ff */
[----:B------:R-:W-:-:S04]  /*0d20*/  FFMA R2, -R4, R7, R5 ;  /* 0x0000000704027223 */ /* 0x000fc80000000105 */
[----:B------:R-:W-:Y:S01]  /*0d30*/  FFMA R0, R0, R2, R7 ;  /* 0x0000000200007223 */ /* 0x000fe20000000007 */
[----:B-1----:R-:W-:Y:S06]  /*0d40*/  @!P0 BRA `(.L_x_12) ;  /* 0x0000000000088947 */ /* 0x002fec0003800000 */
[----:B------:R-:W-:-:S07]  /*0d50*/  MOV R2, 0xd70 ;  /* 0x00000d7000027802 */ /* 0x000fce0000000f00 */
[----:B------:R-:W-:Y:S05]  /*0d60*/  CALL.REL.NOINC `($__internal_0_$__cuda_sm3x_div_rn_noftz_f32_slowpath) ;  /* 0x0000000000287944 */ /* 0x000fea0003c00000 */
.L_x_12:
[----:B------:R-:W-:Y:S05]  /*0d70*/  BSYNC.RECONVERGENT B0 ;  /* 0x0000000000007941 */ /* 0x000fea0003800200 */
.L_x_11:
[----:B------:R-:W0:Y:S08]  /*0d80*/  LDC.64 R4, c[0x0][0x388] ;  /* 0x0000e200ff047b82 */ /* 0x000e300000000a00 */
[----:B------:R-:W1:Y:S01]  /*0d90*/  LDC.64 R6, c[0x0][0x390] ;  /* 0x0000e400ff067b82 */ /* 0x000e620000000a00 */
[----:B0-----:R-:W-:-:S06]  /*0da0*/  IMAD.WIDE R4, R3, 0x50, R4 ;  /* 0x0000005003047825 */ /* 0x001fcc00078e0204 */
[----:B------:R-:W2:Y:S01]  /*0db0*/  LDG.E.CONSTANT R4, desc[UR8][R4.64+0x34] ;  /* 0x0000340804047981 */ /* 0x000ea2000c1e9900 */
[----:B-1----:R-:W-:-:S04]  /*0dc0*/  IMAD.WIDE R2, R3, 0x4, R6 ;  /* 0x0000000403027825 */ /* 0x002fc800078e0206 */
[----:B--2---:R-:W-:-:S04]  /*0dd0*/  FMUL R9, R4, 0.40000000596046447754 ;  /* 0x3ecccccd04097820 */ /* 0x004fc80000400000 */
[----:B------:R-:W-:-:S05]  /*0de0*/  FFMA R9, R0, 0.60000002384185791016, R9 ;  /* 0x3f19999a00097823 */ /* 0x000fca0000000009 */
[----:B------:R-:W-:Y:S01]  /*0df0*/  STG.E desc[UR8][R2.64], R9 ;  /* 0x0000000902007986 */ /* 0x000fe2000c101908 */
[----:B------:R-:W-:Y:S05]  /*0e00*/  EXIT ;  /* 0x000000000000794d */ /* 0x000fea0003800000 */
        .weak           $__internal_0_$__cuda_sm3x_div_rn_noftz_f32_slowpath
        .type           $__internal_0_$__cuda_sm3x_div_rn_noftz_f32_slowpath,@function
        .size           $__internal_0_$__cuda_sm3x_div_rn_noftz_f32_slowpath,(.L_x_115 - $__internal_0_$__cuda_sm3x_div_rn_noftz_f32_slowpath)
$__internal_0_$__cuda_sm3x_div_rn_noftz_f32_slowpath:
[----:B------:R-:W-:Y:S01]  /*0e10*/  SHF.R.U32.HI R6, RZ, 0x17, R4 ;  /* 0x00000017ff067819 */ /* 0x000fe20000011604 */
[----:B------:R-:W-:Y:S01]  /*0e20*/  BSSY.RECONVERGENT B1, `(.L_x_13) ;  /* 0x0000063000017945 */ /* 0x000fe20003800200 */
[----:B------:R-:W-:Y:S02]  /*0e30*/  SHF.R.U32.HI R0, RZ, 0x17, R5 ;  /* 0x00000017ff007819 */ /* 0x000fe40000011605 */
[----:B------:R-:W-:Y:S02]  /*0e40*/  LOP3.LUT R6, R6, 0xff, RZ, 0xc0, !PT ;  /* 0x000000ff06067812 */ /* 0x000fe400078ec0ff */
[----:B------:R-:W-:-:S03]  /*0e50*/  LOP3.LUT R10, R0, 0xff, RZ, 0xc0, !PT ;  /* 0x000000ff000a7812 */ /* 0x000fc600078ec0ff */
[----:B------:R-:W-:Y:S01]  /*0e60*/  VIADD R8, R6, 0xffffffff ;  /* 0xffffffff06087836 */ /* 0x000fe20000000000 */
[----:B------:R-:W-:-:S04]  /*0e70*/  IADD3 R9, PT, PT, R10, -0x1, RZ ;  /* 0xffffffff0a097810 */ /* 0x000fc80007ffe0ff */
[----:B------:R-:W-:-:S04]  /*0e80*/  ISETP.GT.U32.AND P0, PT, R8, 0xfd, PT ;  /* 0x000000fd0800780c */ /* 0x000fc80003f04070 */
[----:B------:R-:W-:-:S13]  /*0e90*/  ISETP.GT.U32.OR P0, PT, R9, 0xfd, P0 ;  /* 0x000000fd0900780c */ /* 0x000fda0000704470 */
[----:B------:R-:W-:Y:S01]  /*0ea0*/  @!P0 IMAD.MOV.U32 R7, RZ, RZ, RZ ;  /* 0x000000ffff078224 */ /* 0x000fe200078e00ff */
[----:B------:R-:W-:Y:S06]  /*0eb0*/  @!P0 BRA `(.L_x_14) ;  /* 0x0000000000608947 */ /* 0x000fec0003800000 */
[----:B------:R-:W-:Y:S02]  /*0ec0*/  FSETP.GTU.FTZ.AND P0, PT, |R5|, +INF , PT ;  /* 0x7f8000000500780b */ /* 0x000fe40003f1c200 */
[----:B------:R-:W-:Y:S02]  /*0ed0*/  FSETP.GTU.FTZ.AND P1, PT, |R4|, +INF , PT ;  /* 0x7f8000000400780b */ /* 0x000fe40003f3c200 */
[----:B------:R-:W-:Y:S02]  /*0ee0*/  MOV R0, R4 ;  /* 0x0000000400007202 */ /* 0x000fe40000000f00 */
[----:B------:R-:W-:-:S13]  /*0ef0*/  PLOP3.LUT P0, PT, P0, P1, PT, 0xf8, 0x8f ;  /* 0x00000000008f781c */ /* 0x000fda0000703f70 */
[----:B------:R-:W-:Y:S05]  /*0f00*/  @P0 BRA `(.L_x_15) ;  /* 0x00000004004c0947 */ /* 0x000fea0003800000 */
[----:B------:R-:W-:-:S13]  /*0f10*/  LOP3.LUT P0, RZ, R4, 0x7fffffff, R5, 0xc8, !PT ;  /* 0x7fffffff04ff7812 */ /* 0x000fda000780c805 */
[----:B------:R-:W-:Y:S05]  /*0f20*/  @!P0 BRA `(.L_x_16) ;  /* 0x00000004003c8947 */ /* 0x000fea0003800000 */
[C---:B------:R-:W-:Y:S02]  /*0f30*/  FSETP.NEU.FTZ.AND P2, PT, |R5|.reuse, +INF , PT ;  /* 0x7f8000000500780b */ /* 0x040fe40003f5d200 */
[----:B------:R-:W-:Y:S02]  /*0f40*/  FSETP.NEU.FTZ.AND P1, PT, |R0|, +INF , PT ;  /* 0x7f8000000000780b */ /* 0x000fe40003f3d200 */
[----:B------:R-:W-:-:S11]  /*0f50*/  FSETP.NEU.FTZ.AND P0, PT, |R5|, +INF , PT ;  /* 0x7f8000000500780b */ /* 0x000fd60003f1d200 */
[----:B------:R-:W-:Y:S05]  /*0f60*/  @!P1 BRA !P2, `(.L_x_16) ;  /* 0x00000004002c9947 */ /* 0x000fea0005000000 */
[----:B------:R-:W-:-:S04]  /*0f70*/  LOP3.LUT P2, RZ, R5, 0x7fffffff, RZ, 0xc0, !PT ;  /* 0x7fffffff05ff7812 */ /* 0x000fc8000784c0ff */
[----:B------:R-:W-:-:S13]  /*0f80*/  PLOP3.LUT P1, PT, P1, P2, PT, 0x2f, 0xf2 ;  /* 0x0000000000f2781c */ /* 0x000fda0000f24577 */
[----:B------:R-:W-:Y:S05]  /*0f90*/  @P1 BRA `(.L_x_17) ;  /* 0x0000000400181947 */ /* 0x000fea0003800000 */
[----:B------:R-:W-:-:S04]  /*0fa0*/  LOP3.LUT P1, RZ, R4, 0x7fffffff, RZ, 0xc0, !PT ;  /* 0x7fffffff04ff7812 */ /* 0x000fc8000782c0ff */
[----:B------:R-:W-:-:S13]  /*0fb0*/  PLOP3.LUT P0, PT, P0, P1, PT, 0x2f, 0xf2 ;  /* 0x0000000000f2781c */ /* 0x000fda0000702577 */
[----:B------:R-:W-:Y:S05]  /*0fc0*/  @P0 BRA `(.L_x_18) ;  /* 0x0000000400000947 */ /* 0x000fea0003800000 */
[----:B------:R-:W-:Y:S02]  /*0fd0*/  ISETP.GE.AND P0, PT, R9, RZ, PT ;  /* 0x000000ff0900720c */ /* 0x000fe40003f06270 */
[----:B------:R-:W-:-:S11]  /*0fe0*/  ISETP.GE.AND P1, PT, R8, RZ, PT ;  /* 0x000000ff0800720c */ /* 0x000fd60003f26270 */
[----:B------:R-:W-:Y:S01]  /*0ff0*/  @P0 IMAD.MOV.U32 R7, RZ, RZ, RZ ;  /* 0x000000ffff070224 */ /* 0x000fe200078e00ff */
[----:B------:R-:W-:Y:S01]  /*1000*/  @!P0 MOV R7, 0xffffffc0 ;  /* 0xffffffc000078802 */ /* 0x000fe20000000f00 */
[----:B------:R-:W-:Y:S01]  /*1010*/  @!P0 FFMA R5, R5, 1.84467440737095516160e+19, RZ ;  /* 0x5f80000005058823 */ /* 0x000fe200000000ff */
[----:B------:R-:W-:-:S03]  /*1020*/  @!P1 FFMA R4, R0, 1.84467440737095516160e+19, RZ ;  /* 0x5f80000000049823 */ /* 0x000fc600000000ff */
[----:B------:R-:W-:-:S07]  /*1030*/  @!P1 VIADD R7, R7, 0x40 ;  /* 0x0000004007079836 */ /* 0x000fce0000000000 */
.L_x_14:
[----:B------:R-:W-:Y:S01]  /*1040*/  LEA R9, R6, 0xc0800000, 0x17 ;  /* 0xc080000006097811 */ /* 0x000fe200078eb8ff */
[----:B------:R-:W-:Y:S03]  /*1050*/  BSSY.RECONVERGENT B2, `(.L_x_19) ;  /* 0x0000036000027945 */ /* 0x000fe60003800200 */
[----:B------:R-:W-:Y:S01]  /*1060*/  IADD3 R9, PT, PT, -R9, R4, RZ ;  /* 0x0000000409097210 */ /* 0x000fe20007ffe1ff */
[----:B------:R-:W-:-:S03]  /*1070*/  VIADD R4, R10, 0xffffff81 ;  /* 0xffffff810a047836 */ /* 0x000fc60000000000 */
[----:B------:R-:W0:Y:S01]  /*1080*/  MUFU.RCP R8, R9 ;  /* 0x0000000900087308 */ /* 0x000e220000001000 */
[----:B------:R-:W-:Y:S01]  /*1090*/  FADD.FTZ R11, -R9, -RZ ;  /* 0x800000ff090b7221 */ /* 0x000fe20000010100 */
[C---:B------:R-:W-:Y:S01]  /*10a0*/  IMAD R0, R4.reuse, -0x800000, R5 ;  /* 0xff80000004007824 */ /* 0x040fe200078e0205 */
[----:B------:R-:W-:-:S04]  /*10b0*/  IADD3 R6, PT, PT, R4, 0x7f, -R6 ;  /* 0x0000007f04067810 */ /* 0x000fc80007ffe806 */
[----:B------:R-:W-:Y:S01]  /*10c0*/  IADD3 R7, PT, PT, R6, R7, RZ ;  /* 0x0000000706077210 */ /* 0x000fe20007ffe0ff */
[----:B0-----:R-:W-:-:S04]  /*10d0*/  FFMA R13, R8, R11, 1 ;  /* 0x3f800000080d7423 */ /* 0x001fc8000000000b */
[----:B------:R-:W-:-:S04]  /*10e0*/  FFMA R10, R8, R13, R8 ;  /* 0x0000000d080a7223 */ /* 0x000fc80000000008 */
[----:B------:R-:W-:-:S04]  /*10f0*/  FFMA R5, R0, R10, RZ ;  /* 0x0000000a00057223 */ /* 0x000fc800000000ff */
[----:B------:R-:W-:-:S04]  /*1100*/  FFMA R8, R11, R5, R0 ;  /* 0x000000050b087223 */ /* 0x000fc80000000000 */
[----:B------:R-:W-:-:S04]  /*1110*/  FFMA R5, R10, R8, R5 ;  /* 0x000000080a057223 */ /* 0x000fc80000000005 */
[----:B------:R-:W-:-:S04]  /*1120*/  FFMA R8, R11, R5, R0 ;  /* 0x000000050b087223 */ /* 0x000fc80000000000 */
[----:B------:R-:W-:-:S05]  /*1130*/  FFMA R0, R10, R8, R5 ;  /* 0x000000080a007223 */ /* 0x000fca0000000005 */
[----:B------:R-:W-:-:S04]  /*1140*/  SHF.R.U32.HI R4, RZ, 0x17, R0 ;  /* 0x00000017ff047819 */ /* 0x000fc80000011600 */
[----:B------:R-:W-:-:S05]  /*1150*/  LOP3.LUT R4, R4, 0xff, RZ, 0xc0, !PT ;  /* 0x000000ff04047812 */ /* 0x000fca00078ec0ff */
[----:B------:R-:W-:-:S05]  /*1160*/  IMAD.IADD R9, R4, 0x1, R7 ;  /* 0x0000000104097824 */ /* 0x000fca00078e0207 */
[----:B------:R-:W-:-:S04]  /*1170*/  IADD3 R4, PT, PT, R9, -0x1, RZ ;  /* 0xffffffff09047810 */ /* 0x000fc80007ffe0ff */
[----:B------:R-:W-:-:S13]  /*1180*/  ISETP.GE.U32.AND P0, PT, R4, 0xfe, PT ;  /* 0x000000fe0400780c */ /* 0x000fda0003f06070 */
[----:B------:R-:W-:Y:S05]  /*1190*/  @!P0 BRA `(.L_x_20) ;  /* 0x0000000000808947 */ /* 0x000fea0003800000 */
[----:B------:R-:W-:-:S13]  /*11a0*/  ISETP.GT.AND P0, PT, R9, 0xfe, PT ;  /* 0x000000fe0900780c */ /* 0x000fda0003f04270 */
[----:B------:R-:W-:Y:S05]  /*11b0*/  @P0 BRA `(.L_x_21) ;  /* 0x00000000006c0947 */ /* 0x000fea0003800000 */
[----:B------:R-:W-:-:S13]  /*11c0*/  ISETP.GE.AND P0, PT, R9, 0x1, PT ;  /* 0x000000010900780c */ /* 0x000fda0003f06270 */
[----:B------:R-:W-:Y:S05]  /*11d0*/  @P0 BRA `(.L_x_22) ;  /* 0x0000000000740947 */ /* 0x000fea0003800000 */
[----:B------:R-:W-:Y:S02]  /*11e0*/  ISETP.GE.AND P0, PT, R9, -0x18, PT ;  /* 0xffffffe80900780c */ /* 0x000fe40003f06270 */
[----:B------:R-:W-:-:S11]  /*11f0*/  LOP3.LUT R0, R0, 0x80000000, RZ, 0xc0, !PT ;  /* 0x8000000000007812 */ /* 0x000fd600078ec0ff */
[----:B------:R-:W-:Y:S05]  /*1200*/  @!P0 BRA `(.L_x_22) ;  /* 0x0000000000688947 */ /* 0x000fea0003800000 */
[-CC-:B------:R-:W-:Y:S01]  /*1210*/  FFMA.RZ R4, R10, R8.reuse, R5.reuse ;  /* 0x000000080a047223 */ /* 0x180fe2000000c005 */
[C---:B------:R-:W-:Y:S01]  /*1220*/  VIADD R7, R9.reuse, 0x20 ;  /* 0x0000002009077836 */ /* 0x040fe20000000000 */
[C---:B------:R-:W-:Y:S02]  /*1230*/  ISETP.NE.AND P2, PT, R9.reuse, RZ, PT ;  /* 0x000000ff0900720c */ /* 0x040fe40003f45270 */
[C---:B------:R-:W-:Y:S02]  /*1240*/  ISETP.NE.AND P1, PT, R9.reuse, RZ, PT ;  /* 0x000000ff0900720c */ /* 0x040fe40003f25270 */
[----:B------:R-:W-:Y:S01]  /*1250*/  LOP3.LUT R6, R4, 0x7fffff, RZ, 0xc0, !PT ;  /* 0x007fffff04067812 */ /* 0x000fe200078ec0ff */
[CCC-:B------:R-:W-:Y:S01]  /*1260*/  FFMA.RP R4, R10.reuse, R8.reuse, R5.reuse ;  /* 0x000000080a047223 */ /* 0x1c0fe20000008005 */
[----:B------:R-:W-:Y:S01]  /*1270*/  FFMA.RM R5, R10, R8, R5 ;  /* 0x000000080a057223 */ /* 0x000fe20000004005 */
[----:B------:R-:W-:Y:S02]  /*1280*/  IADD3 R8, PT, PT, -R9, RZ, RZ ;  /* 0x000000ff09087210 */ /* 0x000fe40007ffe1ff */
[----:B------:R-:W-:-:S02]  /*1290*/  LOP3.LUT R6, R6, 0x800000, RZ, 0xfc, !PT ;  /* 0x0080000006067812 */ /* 0x000fc400078efcff */
[----:B------:R-:W-:Y:S02]  /*12a0*/  FSETP.NEU.FTZ.AND P0, PT, R4, R5, PT ;  /* 0x000000050400720b */ /* 0x000fe40003f1d000 */
[----:B------:R-:W-:Y:S02]  /*12b0*/  SHF.L.U32 R7, R6, R7, RZ ;  /* 0x0000000706077219 */ /* 0x000fe400000006ff */
[----:B------:R-:W-:Y:S02]  /*12c0*/  SEL R5, R8, RZ, P2 ;  /* 0x000000ff08057207 */ /* 0x000fe40001000000 */
[----:B------:R-:W-:Y:S02]  /*12d0*/  ISETP.NE.AND P1, PT, R7, RZ, P1 ;  /* 0x000000ff0700720c */ /* 0x000fe40000f25270 */
[----:B------:R-:W-:Y:S02]  /*12e0*/  SHF.R.U32.HI R5, RZ, R5, R6 ;  /* 0x00000005ff057219 */ /* 0x000fe40000011606 */
[----:B------:R-:W-:-:S02]  /*12f0*/  PLOP3.LUT P0, PT, P0, P1, PT, 0xf8, 0x8f ;  /* 0x00000000008f781c */ /* 0x000fc40000703f70 */
[----:B------:R-:W-:Y:S02]  /*1300*/  SHF.R.U32.HI R7, RZ, 0x1, R5 ;  /* 0x00000001ff077819 */ /* 0x000fe40000011605 */
[----:B------:R-:W-:-:S04]  /*1310*/  SEL R4, RZ, 0x1, !P0 ;  /* 0x00000001ff047807 */ /* 0x000fc80004000000 */
[----:B------:R-:W-:-:S04]  /*1320*/  LOP3.LUT R4, R4, 0x1, R7, 0xf8, !PT ;  /* 0x0000000104047812 */ /* 0x000fc800078ef807 */
[----:B------:R-:W-:-:S05]  /*1330*/  LOP3.LUT R4, R4, R5, RZ, 0xc0, !PT ;  /* 0x0000000504047212 */ /* 0x000fca00078ec0ff */
[----:B------:R-:W-:-:S05]  /*1340*/  IMAD.IADD R7, R7, 0x1, R4 ;  /* 0x0000000107077824 */ /* 0x000fca00078e0204 */
[----:B------:R-:W-:Y:S01]  /*1350*/  LOP3.LUT R0, R7, R0, RZ, 0xfc, !PT ;  /* 0x0000000007007212 */ /* 0x000fe200078efcff */
[----:B------:R-:W-:Y:S06]  /*1360*/  BRA `(.L_x_22) ;  /* 0x0000000000107947 */ /* 0x000fec0003800000 */
.L_x_21:
[----:B------:R-:W-:-:S04]  /*1370*/  LOP3.LUT R0, R0, 0x80000000, RZ, 0xc0, !PT ;  /* 0x8000000000007812 */ /* 0x000fc800078ec0ff */
[----:B------:R-:W-:Y:S01]  /*1380*/  LOP3.LUT R0, R0, 0x7f800000, RZ, 0xfc, !PT ;  /* 0x7f80000000007812 */ /* 0x000fe200078efcff */
[----:B------:R-:W-:Y:S06]  /*1390*/  BRA `(.L_x_22) ;  /* 0x0000000000047947 */ /* 0x000fec0003800000 */
.L_x_20:
[----:B------:R-:W-:-:S07]  /*13a0*/  LEA R0, R7, R0, 0x17 ;  /* 0x0000000007007211 */ /* 0x000fce00078eb8ff */
.L_x_22:
[----:B------:R-:W-:Y:S05]  /*13b0*/  BSYNC.RECONVERGENT B2 ;  /* 0x0000000000027941 */ /* 0x000fea0003800200 */
.L_x_19:
[----:B------:R-:W-:Y:S05]  /*13c0*/  BRA `(.L_x_23) ;  /* 0x0000000000207947 */ /* 0x000fea0003800000 */
.L_x_18:
[----:B------:R-:W-:-:S04]  /*13d0*/  LOP3.LUT R0, R4, 0x80000000, R5, 0x48, !PT ;  /* 0x8000000004007812 */ /* 0x000fc800078e4805 */
[----:B------:R-:W-:Y:S01]  /*13e0*/  LOP3.LUT R0, R0, 0x7f800000, RZ, 0xfc, !PT ;  /* 0x7f80000000007812 */ /* 0x000fe200078efcff */
[----:B------:R-:W-:Y:S06]  /*13f0*/  BRA `(.L_x_23) ;  /* 0x0000000000147947 */ /* 0x000fec0003800000 */
.L_x_17:
[----:B------:R-:W-:Y:S01]  /*1400*/  LOP3.LUT R0, R4, 0x80000000, R5, 0x48, !PT ;  /* 0x8000000004007812 */ /* 0x000fe200078e4805 */
[----:B------:R-:W-:Y:S06]  /*1410*/  BRA `(.L_x_23) ;  /* 0x00000000000c7947 */ /* 0x000fec0003800000 */
.L_x_16:
[----:B------:R-:W0:Y:S01]  /*1420*/  MUFU.RSQ R0, -QNAN ;  /* 0xffc0000000007908 */ /* 0x000e220000001400 */
[----:B------:R-:W-:Y:S05]  /*1430*/  BRA `(.L_x_23) ;  /* 0x0000000000047947 */ /* 0x000fea0003800000 */
.L_x_15:
[----:B------:R-:W-:-:S07]  /*1440*/  FADD.FTZ R0, R5, R0 ;  /* 0x0000000005007221 */ /* 0x000fce0000010000 */
.L_x_23:
[----:B------:R-:W-:Y:S05]  /*1450*/  BSYNC.RECONVERGENT B1 ;  /* 0x0000000000017941 */ /* 0x000fea0003800200 */
.L_x_13:
[----:B------:R-:W-:Y:S02]  /*1460*/  HFMA2 R5, -RZ, RZ, 0, 0 ;  /* 0x00000000ff057431 */ /* 0x000fe400000001ff */
[----:B------:R-:W-:-:S04]  /*1470*/  IMAD.MOV.U32 R4, RZ, RZ, R2 ;  /* 0x000000ffff047224 */ /* 0x000fc800078e0002 */
[----:B0-----:R-:W-:Y:S05]  /*1480*/  RET.REL.NODEC R4 `(_Z25detect_stubborn_conflictsPKfPK20VertexDendriticStatePfiiif) ;  /* 0xffffffe804dc7950 */ /* 0x001fea0003c3ffff */
.L_x_24:
        /* <DEDUP_REMOVED lines=15> */
.L_x_115:


//--------------------- .text._Z19detect_oscillationsPKfPfiii --------------------------
	.section	.text._Z19detect_oscillationsPKfPfiii,"ax",@progbits
	.align	128
        .global         _Z19detect_oscillationsPKfPfiii
        .type           _Z19detect_oscillationsPKfPfiii,@function
        .size           _Z19detect_oscillationsPKfPfiii,(.L_x_116 - _Z19detect_oscillationsPKfPfiii)
        .other          _Z19detect_oscillationsPKfPfiii,@"STO_CUDA_ENTRY STV_DEFAULT"
_Z19detect_oscillationsPKfPfiii:
.text._Z19detect_oscillationsPKfPfiii:
        /* <DEDUP_REMOVED lines=8> */
[----:B------:R-:W0:Y:S01]  /*0080*/  LDCU UR5, c[0x0][0x394] ;  /* 0x00007280ff0577ac */ /* 0x000e220008000800 */
[----:B------:R-:W-:Y:S01]  /*0090*/  IMAD.MOV.U32 R3, RZ, RZ, RZ ;  /* 0x000000ffff037224 */ /* 0x000fe200078e00ff */
[----:B------:R-:W1:Y:S01]  /*00a0*/  LDCU.64 UR6, c[0x0][0x358] ;  /* 0x00006b00ff0677ac */ /* 0x000e620008000a00 */
[----:B0-----:R-:W-:-:S05]  /*00b0*/  IMAD.U32 R14, RZ, RZ, UR5 ;  /* 0x00000005ff0e7e24 */ /* 0x001fca000f8e00ff */
[----:B------:R-:W-:-:S13]  /*00c0*/  ISETP.GE.AND P0, PT, R14, 0x2, PT ;  /* 0x000000020e00780c */ /* 0x000fda0003f06270 */
[----:B-1----:R-:W-:Y:S05]  /*00d0*/  @!P0 BRA `(.L_x_25) ;  /* 0x00000010003c8947 */ /* 0x002fea0003800000 */
[----:B------:R-:W0:Y:S01]  /*00e0*/  LDCU UR5, c[0x0][0x398] ;  /* 0x00007300ff0577ac */ /* 0x000e220008000800 */
[C---:B------:R-:W-:Y:S01]  /*00f0*/  VIADD R0, R14.reuse, 0xfffffffe ;  /* 0xfffffffe0e007836 */ /* 0x040fe20000000000 */
[----:B------:R-:W-:Y:S01]  /*0100*/  IADD3 R12, PT, PT, R14, -0x1, RZ ;  /* 0xffffffff0e0c7810 */ /* 0x000fe20007ffe0ff */
[----:B------:R-:W-:Y:S02]  /*0110*/  IMAD.MOV.U32 R5, RZ, RZ, RZ ;  /* 0x000000ffff057224 */ /* 0x000fe400078e00ff */
[----:B------:R-:W-:Y:S01]  /*0120*/  IMAD.MOV.U32 R2, RZ, RZ, 0x1 ;  /* 0x00000001ff027424 */ /* 0x000fe200078e00ff */
[----:B------:R-:W-:Y:S01]  /*0130*/  ISETP.GE.U32.AND P0, PT, R0, 0x3, PT ;  /* 0x000000030000780c */ /* 0x000fe20003f06070 */
[----:B------:R-:W-:Y:S01]  /*0140*/  IMAD.MOV.U32 R0, RZ, RZ, RZ ;  /* 0x000000ffff007224 */ /* 0x000fe200078e00ff */
[----:B------:R-:W-:Y:S02]  /*0150*/  LOP3.LUT R21, R12, 0x3, RZ, 0xc0, !PT ;  /* 0x000000030c157812 */ /* 0x000fe400078ec0ff */
[----:B0-----:R-:W-:-:S09]  /*0160*/  IADD3 R13, PT, PT, R14, UR5, RZ ;  /* 0x000000050e0d7c10 */ /* 0x001fd2000fffe0ff */
[----:B------:R-:W-:Y:S05]  /*0170*/  @!P0 BRA `(.L_x_26) ;  /* 0x0000000800148947 */ /* 0x000fea0003800000 */
[----:B------:R-:W-:Y:S01]  /*0180*/  IABS R16, R14 ;  /* 0x0000000e00107213 */ /* 0x000fe20000000000 */
[----:B------:R-:W0:Y:S01]  /*0190*/  LDC.64 R2, c[0x0][0x380] ;  /* 0x0000e000ff027b82 */ /* 0x000e220000000a00 */
[----:B------:R-:W-:Y:S01]  /*01a0*/  LOP3.LUT R18, R12, 0xfffffffc, RZ, 0xc0, !PT ;  /* 0xfffffffc0c127812 */ /* 0x000fe200078ec0ff */
[----:B------:R-:W-:Y:S01]  /*01b0*/  IMAD.MOV.U32 R19, RZ, RZ, RZ ;  /* 0x000000ffff137224 */ /* 0x000fe200078e00ff */
[----:B------:R-:W1:Y:S01]  /*01c0*/  I2F.RP R0, R16 ;  /* 0x0000001000007306 */ /* 0x000e620000209400 */
[----:B------:R-:W-:Y:S01]  /*01d0*/  IADD3 R15, PT, PT, R13, -0x2, RZ ;  /* 0xfffffffe0d0f7810 */ /* 0x000fe20007ffe0ff */
[----:B------:R-:W-:Y:S01]  /*01e0*/  IMAD.MOV.U32 R5, RZ, RZ, RZ ;  /* 0x000000ffff057224 */ /* 0x000fe200078e00ff */
[----:B------:R-:W2:Y:S02]  /*01f0*/  LDCU UR4, c[0x0][0x390] ;  /* 0x00007200ff0477ac */ /* 0x000ea40008000800 */
[----:B------:R-:W3:Y:S03]  /*0200*/  LDC R14, c[0x0][0x394] ;  /* 0x0000e500ff0e7b82 */ /* 0x000ee60000000800 */
[----:B-1----:R-:W1:Y:S02]  /*0210*/  MUFU.RCP R0, R0 ;  /* 0x0000000000007308 */ /* 0x002e640000001000 */
[----:B-1----:R-:W-:-:S02]  /*0220*/  VIADD R6, R0, 0xffffffe ;  /* 0x0ffffffe00067836 */ /* 0x002fc40000000000 */
[----:B------:R-:W-:-:S04]  /*0230*/  IMAD.MOV.U32 R0, RZ, RZ, RZ ;  /* 0x000000ffff007224 */ /* 0x000fc800078e00ff */
[----:B------:R1:W4:Y:S02]  /*0240*/  F2I.FTZ.U32.TRUNC.NTZ R7, R6 ;  /* 0x0000000600077305 */ /* 0x000324000021f000 */
[----:B-1----:R-:W-:Y:S02]  /*0250*/  IMAD.MOV.U32 R6, RZ, RZ, RZ ;  /* 0x000000ffff067224 */ /* 0x002fe400078e00ff */
[----:B----4-:R-:W-:-:S04]  /*0260*/  IMAD.MOV R17, RZ, RZ, -R7 ;  /* 0x000000ffff117224 */ /* 0x010fc800078e0a07 */
[----:B------:R-:W-:-:S04]  /*0270*/  IMAD R17, R17, R16, RZ ;  /* 0x0000001011117224 */ /* 0x000fc800078e02ff */
[----:B0-23--:R-:W-:-:S07]  /*0280*/  IMAD.HI.U32 R17, R7, R17, R6 ;  /* 0x0000001107117227 */ /* 0x00dfce00078e0006 */
.L_x_27:
[----:B------:R-:W-:Y:S01]  /*0290*/  IABS R10, R14 ;  /* 0x0000000e000a7213 */ /* 0x000fe20000000000 */
[C---:B------:R-:W-:Y:S01]  /*02a0*/  VIADD R20, R15.reuse, 0xffffffff ;  /* 0xffffffff0f147836 */ /* 0x040fe20000000000 */
[C---:B------:R-:W-:Y:S02]  /*02b0*/  IADD3 R8, PT, PT, R15.reuse, 0x1, RZ ;  /* 0x000000010f087810 */ /* 0x040fe40007ffe0ff */
[----:B------:R-:W0:Y:S01]  /*02c0*/  I2F.RP R11, R10 ;  /* 0x0000000a000b7306 */ /* 0x000e220000209400 */
[----:B------:R-:W-:Y:S02]  /*02d0*/  IABS R25, R15 ;  /* 0x0000000f00197213 */ /* 0x000fe40000000000 */
[----:B------:R-:W-:Y:S02]  /*02e0*/  IABS R9, R8 ;  /* 0x0000000800097213 */ /* 0x000fe40000000000 */
[----:B------:R-:W-:Y:S01]  /*02f0*/  ISETP.GE.AND P5, PT, R8, RZ, PT ;  /* 0x000000ff0800720c */ /* 0x000fe20003fa6270 */
[----:B------:R-:W-:-:S02]  /*0300*/  VIADD R8, R15, 0xfffffffe ;  /* 0xfffffffe0f087836 */ /* 0x000fc40000000000 */
[----:B------:R-:W-:-:S04]  /*0310*/  IMAD.HI.U32 R17, R17, R9, RZ ;  /* 0x0000000911117227 */ /* 0x000fc800078e00ff */
[----:B------:R-:W-:Y:S01]  /*0320*/  IMAD.MOV R17, RZ, RZ, -R17 ;  /* 0x000000ffff117224 */ /* 0x000fe200078e0a11 */
[----:B0-----:R-:W0:Y:S03]  /*0330*/  MUFU.RCP R11, R11 ;  /* 0x0000000b000b7308 */ /* 0x001e260000001000 */
[----:B------:R-:W-:-:S05]  /*0340*/  IMAD R9, R10, R17, R9 ;  /* 0x000000110a097224 */ /* 0x000fca00078e0209 */
[----:B------:R-:W-:Y:S01]  /*0350*/  ISETP.GT.U32.AND P0, PT, R16, R9, PT ;  /* 0x000000091000720c */ /* 0x000fe20003f04070 */
[----:B0-----:R-:W-:-:S12]  /*0360*/  VIADD R6, R11, 0xffffffe ;  /* 0x0ffffffe0b067836 */ /* 0x001fd80000000000 */
[--C-:B------:R-:W-:Y:S01]  /*0370*/  @!P0 IMAD.IADD R9, R9, 0x1, -R10.reuse ;  /* 0x0000000109098824 */ /* 0x100fe200078e0a0a */
[----:B------:R0:W1:Y:S04]  /*0380*/  F2I.FTZ.U32.TRUNC.NTZ R7, R6 ;  /* 0x0000000600077305 */ /* 0x000068000021f000 */
[----:B------:R-:W-:Y:S01]  /*0390*/  ISETP.GT.U32.AND P1, PT, R16, R9, PT ;  /* 0x000000091000720c */ /* 0x000fe20003f24070 */
[----:B------:R-:W-:Y:S02]  /*03a0*/  IMAD.MOV.U32 R16, RZ, RZ, R10 ;  /* 0x000000ffff107224 */ /* 0x000fe400078e000a */
[----:B0-----:R-:W-:Y:S02]  /*03b0*/  HFMA2 R6, -RZ, RZ, 0, 0 ;  /* 0x00000000ff067431 */ /* 0x001fe400000001ff */
[----:B-1----:R-:W-:-:S08]  /*03c0*/  IMAD.MOV R23, RZ, RZ, -R7 ;  /* 0x000000ffff177224 */ /* 0x002fd000078e0a07 */
[----:B------:R-:W-:Y:S01]  /*03d0*/  @!P1 IMAD.IADD R9, R9, 0x1, -R10 ;  /* 0x0000000109099824 */ /* 0x000fe200078e0a0a */
[----:B------:R-:W-:Y:S01]  /*03e0*/  ISETP.GE.AND P1, PT, R15, RZ, PT ;  /* 0x000000ff0f00720c */ /* 0x000fe20003f26270 */
[----:B------:R-:W-:Y:S01]  /*03f0*/  IMAD R17, R23, R10, RZ ;  /* 0x0000000a17117224 */ /* 0x000fe200078e02ff */
[----:B------:R-:W-:Y:S01]  /*0400*/  IABS R23, R8 ;  /* 0x0000000800177213 */ /* 0x000fe20000000000 */
[----:B------:R-:W-:Y:S01]  /*0410*/  @!P5 IMAD.MOV R9, RZ, RZ, -R9 ;  /* 0x000000ffff09d224 */ /* 0x000fe200078e0a09 */
[----:B------:R-:W-:Y:S01]  /*0420*/  ISETP.GE.AND P5, PT, R8, RZ, PT ;  /* 0x000000ff0800720c */ /* 0x000fe20003fa6270 */
[----:B------:R-:W-:Y:S01]  /*0430*/  IMAD.HI.U32 R17, R7, R17, R6 ;  /* 0x0000001107117227 */ /* 0x000fe200078e0006 */
[----:B------:R-:W-:-:S05]  /*0440*/  IABS R7, R20 ;  /* 0x0000001400077213 */ /* 0x000fca0000000000 */
[----:B------:R-:W-:-:S04]  /*0450*/  IMAD.HI.U32 R6, R17, R25, RZ ;  /* 0x0000001911067227 */ /* 0x000fc800078e00ff */
[----:B------:R-:W-:Y:S01]  /*0460*/  IMAD.HI.U32 R22, R17, R7, RZ ;  /* 0x0000000711167227 */ /* 0x000fe200078e00ff */
[----:B------:R-:W-:-:S03]  /*0470*/  IADD3 R11, PT, PT, -R6, RZ, RZ ;  /* 0x000000ff060b7210 */ /* 0x000fc60007ffe1ff */
[----:B------:R-:W-:Y:S02]  /*0480*/  IMAD.MOV R24, RZ, RZ, -R22 ;  /* 0x000000ffff187224 */ /* 0x000fe400078e0a16 */
[----:B------:R-:W-:Y:S02]  /*0490*/  IMAD R25, R10, R11, R25 ;  /* 0x0000000b0a197224 */ /* 0x000fe400078e0219 */
[----:B------:R-:W-:-:S03]  /*04a0*/  IMAD.HI.U32 R22, R17, R23, RZ ;  /* 0x0000001711167227 */ /* 0x000fc600078e00ff */
[----:B------:R-:W-:Y:S01]  /*04b0*/  ISETP.GT.U32.AND P0, PT, R16, R25, PT ;  /* 0x000000191000720c */ /* 0x000fe20003f04070 */
[----:B------:R-:W-:Y:S02]  /*04c0*/  VIADD R6, R15, 0xfffffffd ;  /* 0xfffffffd0f067836 */ /* 0x000fe40000000000 */
[----:B------:R-:W-:Y:S01]  /*04d0*/  IMAD R7, R10, R24, R7 ;  /* 0x000000180a077224 */ /* 0x000fe200078e0207 */
[----:B------:R-:W-:Y:S02]  /*04e0*/  IADD3 R24, PT, PT, -R22, RZ, RZ ;  /* 0x000000ff16187210 */ /* 0x000fe40007ffe1ff */
[----:B------:R-:W-:Y:S02]  /*04f0*/  IABS R11, R6 ;  /* 0x00000006000b7213 */ /* 0x000fe40000000000 */
[----:B------:R-:W-:Y:S01]  /*0500*/  ISETP.GT.U32.AND P2, PT, R16, R7, PT ;  /* 0x000000071000720c */ /* 0x000fe20003f44070 */
[----:B------:R-:W-:Y:S02]  /*0510*/  IMAD R23, R10, R24, R23 ;  /* 0x000000180a177224 */ /* 0x000fe400078e0217 */
[----:B------:R-:W-:-:S04]  /*0520*/  IMAD.HI.U32 R22, R17, R11, RZ ;  /* 0x0000000b11167227 */ /* 0x000fc800078e00ff */
[----:B------:R-:W-:Y:S01]  /*0530*/  @!P0 IMAD.IADD R25, R25, 0x1, -R10 ;  /* 0x0000000119198824 */ /* 0x000fe200078e0a0a */
[----:B------:R-:W-:Y:S01]  /*0540*/  ISETP.GT.U32.AND P0, PT, R16, R23, PT ;  /* 0x000000171000720c */ /* 0x000fe20003f04070 */
[----:B------:R-:W-:-:S03]  /*0550*/  IMAD.MOV R22, RZ, RZ, -R22 ;  /* 0x000000ffff167224 */ /* 0x000fc600078e0a16 */
[----:B------:R-:W-:Y:S01]  /*0560*/  ISETP.GT.U32.AND P6, PT, R16, R25, PT ;  /* 0x000000191000720c */ /* 0x000fe20003fc4070 */
[----:B------:R-:W-:Y:S01]  /*0570*/  IMAD R11, R10, R22, R11 ;  /* 0x000000160a0b7224 */ /* 0x000fe200078e020b */
[----:B------:R-:W-:Y:S02]  /*0580*/  @!P2 IADD3 R7, PT, PT, R7, -R10, RZ ;  /* 0x8000000a0707a210 */ /* 0x000fe40007ffe0ff */
[----:B------:R-:W-:Y:S02]  /*0590*/  ISETP.GE.AND P2, PT, R20, RZ, PT ;  /* 0x000000ff1400720c */ /* 0x000fe40003f46270 */
[C---:B------:R-:W-:Y:S02]  /*05a0*/  ISETP.GT.U32.AND P3, PT, R16.reuse, R11, PT ;  /* 0x0000000b1000720c */ /* 0x040fe40003f64070 */
[----:B------:R-:W-:Y:S01]  /*05b0*/  ISETP.GT.U32.AND P4, PT, R16, R7, PT ;  /* 0x000000071000720c */ /* 0x000fe20003f84070 */
[----:B------:R-:W-:Y:S01]  /*05c0*/  @!P0 IMAD.IADD R23, R23, 0x1, -R10 ;  /* 0x0000000117178824 */ /* 0x000fe200078e0a0a */
[----:B------:R-:W-:-:S02]  /*05d0*/  ISETP.NE.AND P0, PT, R14, RZ, PT ;  /* 0x000000ff0e00720c */ /* 0x000fc40003f05270 */
[----:B------:R-:W-:Y:S01]  /*05e0*/  LOP3.LUT R22, RZ, R14, RZ, 0x33, !PT ;  /* 0x0000000eff167212 */ /* 0x000fe200078e33ff */
[--C-:B------:R-:W-:Y:S01]  /*05f0*/  @!P6 IMAD.IADD R25, R25, 0x1, -R10.reuse ;  /* 0x000000011919e824 */ /* 0x100fe200078e0a0a */
[----:B------:R-:W-:Y:S02]  /*0600*/  ISETP.GT.U32.AND P6, PT, R16, R23, PT ;  /* 0x000000171000720c */ /* 0x000fe40003fc4070 */
[----:B------:R-:W-:Y:S02]  /*0610*/  SEL R9, R22, R9, !P0 ;  /* 0x0000000916097207 */ /* 0x000fe40004000000 */
[----:B------:R-:W-:Y:S01]  /*0620*/  @!P1 IADD3 R25, PT, PT, -R25, RZ, RZ ;  /* 0x000000ff19199210 */ /* 0x000fe20007ffe1ff */
[--C-:B------:R-:W-:Y:S01]  /*0630*/  @!P3 IMAD.IADD R11, R11, 0x1, -R10.reuse ;  /* 0x000000010b0bb824 */ /* 0x100fe200078e0a0a */
[----:B------:R-:W-:Y:S01]  /*0640*/  ISETP.GE.AND P3, PT, R6, RZ, PT ;  /* 0x000000ff0600720c */ /* 0x000fe20003f66270 */
[----:B------:R-:W-:Y:S01]  /*0650*/  @!P4 IMAD.IADD R7, R7, 0x1, -R10 ;  /* 0x000000010707c824 */ /* 0x000fe200078e0a0a */
[----:B------:R-:W-:Y:S01]  /*0660*/  SEL R25, R22, R25, !P0 ;  /* 0x0000001916197207 */ /* 0x000fe20004000000 */
[----:B------:R-:W-:Y:S01]  /*0670*/  IMAD R29, R9, UR4, R4 ;  /* 0x00000004091d7c24 */ /* 0x000fe2000f8e0204 */
[----:B------:R-:W-:Y:S01]  /*0680*/  ISETP.GT.U32.AND P1, PT, R16, R11, PT ;  /* 0x0000000b1000720c */ /* 0x000fe20003f24070 */
[----:B------:R-:W-:-:S02]  /*0690*/  IMAD.MOV.U32 R27, RZ, RZ, R7 ;  /* 0x000000ffff1b7224 */ /* 0x000fc400078e0007 */
[----:B------:R-:W-:Y:S01]  /*06a0*/  IMAD R9, R25, UR4, R4 ;  /* 0x0000000419097c24 */ /* 0x000fe2000f8e0204 */
[----:B------:R-:W-:Y:S01]  /*06b0*/  @!P6 IADD3 R23, PT, PT, R23, -R10, RZ ;  /* 0x8000000a1717e210 */ /* 0x000fe20007ffe0ff */
[----:B------:R-:W-:Y:S02]  /*06c0*/  @!P2 IMAD.MOV R27, RZ, RZ, -R27 ;  /* 0x000000ffff1ba224 */ /* 0x000fe400078e0a1b */
[----:B------:R-:W-:-:S04]  /*06d0*/  IMAD.WIDE R6, R29, 0x4, R2 ;  /* 0x000000041d067825 */ /* 0x000fc800078e0202 */
[----:B------:R-:W-:Y:S01]  /*06e0*/  IMAD.WIDE R8, R9, 0x4, R2 ;  /* 0x0000000409087825 */ /* 0x000fe200078e0202 */
[----:B------:R-:W-:Y:S01]  /*06f0*/  SEL R27, R22, R27, !P0 ;  /* 0x0000001b161b7207 */ /* 0x000fe20004000000 */
[----:B------:R0:W2:Y:S02]  /*0700*/  LDG.E.CONSTANT R20, desc[UR6][R6.64] ;  /* 0x0000000606147981 */ /* 0x0000a4000c1e9900 */
[----:B------:R-:W-:Y:S02]  /*0710*/  IMAD.MOV.U32 R25, RZ, RZ, R23 ;  /* 0x000000ffff197224 */ /* 0x000fe400078e0017 */
[----:B------:R1:W2:Y:S01]  /*0720*/  LDG.E.CONSTANT R23, desc[UR6][R8.64] ;  /* 0x0000000608177981 */ /* 0x0002a2000c1e9900 */
[----:B------:R-:W-:Y:S01]  /*0730*/  @!P1 IADD3 R11, PT, PT, R11, -R10, RZ ;  /* 0x8000000a0b0b9210 */ /* 0x000fe20007ffe0ff */
[----:B------:R-:W-:Y:S02]  /*0740*/  @!P5 IMAD.MOV R25, RZ, RZ, -R25 ;  /* 0x000000ffff19d224 */ /* 0x000fe400078e0a19 */
[----:B------:R-:W-:-:S02]  /*0750*/  IMAD R27, R27, UR4, R4 ;  /* 0x000000041b1b7c24 */ /* 0x000fc4000f8e0204 */
[----:B------:R-:W-:Y:S01]  /*0760*/  IMAD.MOV.U32 R29, RZ, RZ, R11 ;  /* 0x000000ffff1d7224 */ /* 0x000fe200078e000b */
[----:B------:R-:W-:Y:S01]  /*0770*/  SEL R25, R22, R25, !P0 ;  /* 0x0000001916197207 */ /* 0x000fe20004000000 */
[----:B------:R-:W-:-:S03]  /*0780*/  IMAD.WIDE R10, R27, 0x4, R2 ;  /* 0x000000041b0a7825 */ /* 0x000fc600078e0202 */
[----:B------:R-:W-:Y:S01]  /*0790*/  @!P3 IADD3 R29, PT, PT, -R29, RZ, RZ ;  /* 0x000000ff1d1db210 */ /* 0x000fe20007ffe1ff */
[----:B0-----:R-:W-:Y:S02]  /*07a0*/  IMAD R7, R25, UR4, R4 ;  /* 0x0000000419077c24 */ /* 0x001fe4000f8e0204 */
[----:B------:R-:W3:Y:S01]  /*07b0*/  LDG.E.CONSTANT R10, desc[UR6][R10.64] ;  /* 0x000000060a0a7981 */ /* 0x000ee2000c1e9900 */
[----:B------:R-:W-:Y:S01]  /*07c0*/  SEL R29, R22, R29, !P0 ;  /* 0x0000001d161d7207 */ /* 0x000fe20004000000 */
[----:B------:R-:W-:-:S04]  /*07d0*/  IMAD.WIDE R6, R7, 0x4, R2 ;  /* 0x0000000407067825 */ /* 0x000fc800078e0202 */
[----:B-1----:R-:W-:Y:S02]  /*07e0*/  IMAD R9, R29, UR4, R4 ;  /* 0x000000041d097c24 */ /* 0x002fe4000f8e0204 */
[----:B------:R0:W4:Y:S02]  /*07f0*/  LDG.E.CONSTANT R7, desc[UR6][R6.64] ;  /* 0x0000000606077981 */ /* 0x000124000c1e9900 */
[----:B------:R-:W-:-:S05]  /*0800*/  IMAD.WIDE R8, R9, 0x4, R2 ;  /* 0x0000000409087825 */ /* 0x000fca00078e0202 */
[----:B------:R1:W5:Y:S01]  /*0810*/  LDG.E.CONSTANT R22, desc[UR6][R8.64] ;  /* 0x0000000608167981 */ /* 0x000362000c1e9900 */
[----:B------:R-:W-:Y:S02]  /*0820*/  VIADD R15, R15, 0xfffffffc ;  /* 0xfffffffc0f0f7836 */ /* 0x000fe40000000000 */
[----:B0-----:R-:W-:Y:S02]  /*0830*/  VIADD R6, R5, 0x1 ;  /* 0x0000000105067836 */ /* 0x001fe40000000000 */
[----:B--2---:R-:W-:-:S04]  /*0840*/  FADD R25, R20, -R23 ;  /* 0x8000001714197221 */ /* 0x004fc80000000000 */
[----:B------:R-:W-:-:S05]  /*0850*/  FMUL R0, R25, R0 ;  /* 0x0000000019007220 */ /* 0x000fca0000400000 */
[----:B------:R-:W-:Y:S01]  /*0860*/  FSETP.GEU.AND P0, PT, R0, RZ, PT ;  /* 0x000000ff0000720b */ /* 0x000fe20003f0e000 */
[C---:B------:R-:W-:Y:S02]  /*0870*/  VIADD R0, R19.reuse, 0x1 ;  /* 0x0000000113007836 */ /* 0x040fe40000000000 */
[----:B------:R-:W-:Y:S02]  /*0880*/  VIADD R19, R19, 0x4 ;  /* 0x0000000413137836 */ /* 0x000fe40000000000 */
[----:B---3--:R-:W-:Y:S01]  /*0890*/  FADD R20, R23, -R10 ;  /* 0x8000000a17147221 */ /* 0x008fe20000000000 */
[----:B------:R-:W-:-:S03]  /*08a0*/  ISETP.GT.U32.AND P0, PT, R0, 0x1, !P0 ;  /* 0x000000010000780c */ /* 0x000fc60004704070 */
[----:B------:R-:W-:Y:S01]  /*08b0*/  FMUL R0, R25, R20 ;  /* 0x0000001419007220 */ /* 0x000fe20000400000 */
[----:B----4-:R-:W-:-:S04]  /*08c0*/  FADD R11, R10, -R7 ;  /* 0x800000070a0b7221 */ /* 0x010fc80000000000 */
[----:B------:R-:W-:Y:S01]  /*08d0*/  FSETP.GEU.AND P1, PT, R0, RZ, PT ;  /* 0x000000ff0000720b */ /* 0x000fe20003f2e000 */
[----:B-1----:R-:W-:-:S04]  /*08e0*/  FMUL R8, R20, R11 ;  /* 0x0000000b14087220 */ /* 0x002fc80000400000 */
[----:B------:R-:W-:Y:S01]  /*08f0*/  @!P0 IADD3 R6, PT, PT, R5, RZ, RZ ;  /* 0x000000ff05068210 */ /* 0x000fe20007ffe0ff */
[----:B-----5:R-:W-:Y:S01]  /*0900*/  FADD R0, R7, -R22 ;  /* 0x8000001607007221 */ /* 0x020fe20000000000 */
[----:B------:R-:W-:-:S03]  /*0910*/  FSETP.GEU.AND P0, PT, R8, RZ, PT ;  /* 0x000000ff0800720b */ /* 0x000fc60003f0e000 */
[----:B------:R-:W-:Y:S02]  /*0920*/  VIADD R7, R6, 0x1 ;  /* 0x0000000106077836 */ /* 0x000fe40000000000 */
[----:B------:R-:W-:Y:S01]  /*0930*/  FMUL R5, R11, R0 ;  /* 0x000000000b057220 */ /* 0x000fe20000400000 */
[----:B------:R-:W-:-:S04]  /*0940*/  @P1 IMAD.MOV R7, RZ, RZ, R6 ;  /* 0x000000ffff071224 */ /* 0x000fc800078e0206 */
[----:B------:R-:W-:Y:S02]  /*0950*/  FSETP.GEU.AND P1, PT, R5, RZ, PT ;  /* 0x000000ff0500720b */ /* 0x000fe40003f2e000 */
[----:B------:R-:W-:Y:S01]  /*0960*/  IADD3 R6, PT, PT, R7, 0x1, RZ ;  /* 0x0000000107067810 */ /* 0x000fe20007ffe0ff */
[----:B------:R-:W-:Y:S01]  /*0970*/  @P0 IMAD.MOV R6, RZ, RZ, R7 ;  /* 0x000000ffff060224 */ /* 0x000fe200078e0207 */
[----:B------:R-:W-:-:S04]  /*0980*/  ISETP.NE.AND P0, PT, R19, R18, PT ;  /* 0x000000121300720c */ /* 0x000fc80003f05270 */
[----:B------:R-:W-:-:S05]  /*0990*/  IADD3 R5, PT, PT, R6, 0x1, RZ ;  /* 0x0000000106057810 */ /* 0x000fca0007ffe0ff */
[----:B------:R-:W-:-:S04]  /*09a0*/  @P1 IMAD.MOV R5, RZ, RZ, R6 ;  /* 0x000000ffff051224 */ /* 0x000fc800078e0206 */
[----:B------:R-:W-:Y:S05]  /*09b0*/  @P0 BRA `(.L_x_27) ;  /* 0xfffffff800340947 */ /* 0x000fea000383ffff */
[----:B------:R-:W-:-:S07]  /*09c0*/  IADD3 R2, PT, PT, R19, 0x1, RZ ;  /* 0x0000000113027810 */ /* 0x000fce0007ffe0ff */
.L_x_26:
[----:B------:R-:W-:-:S13]  /*09d0*/  ISETP.NE.AND P0, PT, R21, RZ, PT ;  /* 0x000000ff1500720c */ /* 0x000fda0003f05270 */
[----:B------:R-:W-:Y:S05]  /*09e0*/  @!P0 BRA `(.L_x_28) ;  /* 0x0000000400f48947 */ /* 0x000fea0003800000 */
[----:B------:R-:W-:Y:S02]  /*09f0*/  ISETP.NE.AND P0, PT, R21, 0x1, PT ;  /* 0x000000011500780c */ /* 0x000fe40003f05270 */
[----:B------:R-:W-:-:S04]  /*0a00*/  LOP3.LUT R12, R12, 0x1, RZ, 0xc0, !PT ;  /* 0x000000010c0c7812 */ /* 0x000fc800078ec0ff */
[----:B------:R-:W-:-:S07]  /*0a10*/  ISETP.NE.U32.AND P1, PT, R12, 0x1, PT ;  /* 0x000000010c00780c */ /* 0x000fce0003f25070 */
[----:B------:R-:W-:Y:S06]  /*0a20*/  @!P0 BRA `(.L_x_29) ;  /* 0x0000000400188947 */ /* 0x000fec0003800000 */
[----:B------:R-:W-:Y:S02]  /*0a30*/  IABS R3, R14 ;  /* 0x0000000e00037213 */ /* 0x000fe40000000000 */
[-C--:B------:R-:W-:Y:S02]  /*0a40*/  LOP3.LUT R6, RZ, R2.reuse, RZ, 0x33, !PT ;  /* 0x00000002ff067212 */ /* 0x080fe400078e33ff */
[----:B------:R-:W0:Y:S01]  /*0a50*/  I2F.RP R10, R3 ;  /* 0x00000003000a7306 */ /* 0x000e220000209400 */
[C---:B------:R-:W-:Y:S02]  /*0a60*/  IADD3 R8, PT, PT, R13.reuse, -R2, RZ ;  /* 0x800000020d087210 */ /* 0x040fe40007ffe0ff */
[----:B------:R-:W-:Y:S02]  /*0a70*/  IMAD.IADD R9, R13, 0x1, R6 ;  /* 0x000000010d097824 */ /* 0x000fe400078e0206 */
[----:B------:R-:W-:Y:S01]  /*0a80*/  IMAD.MOV.U32 R6, RZ, RZ, RZ ;  /* 0x000000ffff067224 */ /* 0x000fe200078e00ff */
[----:B------:R-:W-:-:S04]  /*0a90*/  IADD3 R17, PT, PT, R8, -0x2, RZ ;  /* 0xfffffffe08117810 */ /* 0x000fc80007ffe0ff */
[----:B------:R-:W-:Y:S01]  /*0aa0*/  IABS R16, R17 ;  /* 0x0000001100107213 */ /* 0x000fe20000000000 */
[----:B0-----:R-:W0:Y:S02]  /*0ab0*/  MUFU.RCP R10, R10 ;  /* 0x0000000a000a7308 */ /* 0x001e240000001000 */
[----:B0-----:R-:W-:Y:S01]  /*0ac0*/  VIADD R7, R10, 0xffffffe ;  /* 0x0ffffffe0a077836 */ /* 0x001fe20000000000 */
[----:B------:R-:W-:-:S05]  /*0ad0*/  IABS R10, R8 ;  /* 0x00000008000a7213 */ /* 0x000fca0000000000 */
[----:B------:R-:W0:Y:S02]  /*0ae0*/  F2I.FTZ.U32.TRUNC.NTZ R7, R7 ;  /* 0x0000000700077305 */ /* 0x000e24000021f000 */
[----:B0-----:R-:W-:-:S04]  /*0af0*/  IMAD.MOV R12, RZ, RZ, -R7 ;  /* 0x000000ffff0c7224 */ /* 0x001fc800078e0a07 */
[----:B------:R-:W-:Y:S01]  /*0b00*/  IMAD R11, R12, R3, RZ ;  /* 0x000000030c0b7224 */ /* 0x000fe200078e02ff */
[----:B------:R-:W-:-:S03]  /*0b10*/  IABS R12, R9 ;  /* 0x00000009000c7213 */ /* 0x000fc60000000000 */
[----:B------:R-:W-:-:S06]  /*0b20*/  IMAD.HI.U32 R15, R7, R11, R6 ;  /* 0x0000000b070f7227 */ /* 0x000fcc00078e0006 */
[----:B------:R-:W-:-:S04]  /*0b30*/  IMAD.HI.U32 R6, R15, R10, RZ ;  /* 0x0000000a0f067227 */ /* 0x000fc800078e00ff */
[----:B------:R-:W-:-:S04]  /*0b40*/  IMAD.HI.U32 R7, R15, R12, RZ ;  /* 0x0000000c0f077227 */ /* 0x000fc800078e00ff */
[----:B------:R-:W-:Y:S02]  /*0b50*/  IMAD.MOV R11, RZ, RZ, -R6 ;  /* 0x000000ffff0b7224 */ /* 0x000fe400078e0a06 */
[----:B------:R-:W-:Y:S02]  /*0b60*/  IMAD.MOV R7, RZ, RZ, -R7 ;  /* 0x000000ffff077224 */ /* 0x000fe400078e0a07 */
[----:B------:R-:W-:Y:S01]  /*0b70*/  IMAD.HI.U32 R6, R15, R16, RZ ;  /* 0x000000100f067227 */ /* 0x000fe200078e00ff */
[----:B------:R-:W-:-:S03]  /*0b80*/  LOP3.LUT R15, RZ, R14, RZ, 0x33, !PT ;  /* 0x0000000eff0f7212 */ /* 0x000fc600078e33ff */
[C---:B------:R-:W-:Y:S01]  /*0b90*/  IMAD R10, R3.reuse, R11, R10 ;  /* 0x0000000b030a7224 */ /* 0x040fe200078e020a */
[----:B------:R-:W-:Y:S01]  /*0ba0*/  IADD3 R6, PT, PT, -R6, RZ, RZ ;  /* 0x000000ff06067210 */ /* 0x000fe20007ffe1ff */
[----:B------:R-:W-:-:S03]  /*0bb0*/  IMAD R12, R3, R7, R12 ;  /* 0x00000007030c7224 */ /* 0x000fc600078e020c */
[C---:B------:R-:W-:Y:S01]  /*0bc0*/  ISETP.GT.U32.AND P0, PT, R3.reuse, R10, PT ;  /* 0x0000000a0300720c */ /* 0x040fe20003f04070 */
[C---:B------:R-:W-:Y:S01]  /*0bd0*/  IMAD R16, R3.reuse, R6, R16 ;  /* 0x0000000603107224 */ /* 0x040fe200078e0210 */
[C---:B------:R-:W-:Y:S01]  /*0be0*/  ISETP.GT.U32.AND P2, PT, R3.reuse, R12, PT ;  /* 0x0000000c0300720c */ /* 0x040fe20003f44070 */
[----:B------:R-:W0:Y:S03]  /*0bf0*/  LDC.64 R6, c[0x0][0x380] ;  /* 0x0000e000ff067b82 */ /* 0x000e260000000a00 */
[----:B------:R-:W-:-:S07]  /*0c00*/  ISETP.GT.U32.AND P3, PT, R3, R16, PT ;  /* 0x000000100300720c */ /* 0x000fce0003f64070 */
[--C-:B------:R-:W-:Y:S02]  /*0c10*/  @!P0 IMAD.IADD R10, R10, 0x1, -R3.reuse ;  /* 0x000000010a0a8824 */ /* 0x100fe400078e0a03 */
[----:B------:R-:W-:Y:S01]  /*0c20*/  @!P2 IMAD.IADD R12, R12, 0x1, -R3 ;  /* 0x000000010c0ca824 */ /* 0x000fe200078e0a03 */
[----:B------:R-:W-:Y:S02]  /*0c30*/  ISETP.GE.AND P2, PT, R9, RZ, PT ;  /* 0x000000ff0900720c */ /* 0x000fe40003f46270 */
[C---:B------:R-:W-:Y:S02]  /*0c40*/  ISETP.GT.U32.AND P4, PT, R3.reuse, R10, PT ;  /* 0x0000000a0300720c */ /* 0x040fe40003f84070 */
[----:B------:R-:W-:Y:S02]  /*0c50*/  ISETP.GT.U32.AND P5, PT, R3, R12, PT ;  /* 0x0000000c0300720c */ /* 0x000fe40003fa4070 */
[----:B------:R-:W-:Y:S02]  /*0c60*/  @!P3 IADD3 R16, PT, PT, R16, -R3, RZ ;  /* 0x800000031010b210 */ /* 0x000fe40007ffe0ff */
[----:B------:R-:W-:-:S02]  /*0c70*/  ISETP.GE.AND P3, PT, R8, RZ, PT ;  /* 0x000000ff0800720c */ /* 0x000fc40003f66270 */
[----:B------:R-:W-:-:S05]  /*0c80*/  ISETP.GT.U32.AND P0, PT, R3, R16, PT ;  /* 0x000000100300720c */ /* 0x000fca0003f04070 */
[--C-:B------:R-:W-:Y:S01]  /*0c90*/  @!P4 IMAD.IADD R10, R10, 0x1, -R3.reuse ;  /* 0x000000010a0ac824 */ /* 0x100fe200078e0a03 */
[----:B------:R-:W-:Y:S01]  /*0ca0*/  ISETP.GE.AND P4, PT, R17, RZ, PT ;  /* 0x000000ff1100720c */ /* 0x000fe20003f86270 */
[----:B------:R-:W-:Y:S01]  /*0cb0*/  @!P5 IMAD.IADD R12, R12, 0x1, -R3 ;  /* 0x000000010c0cd824 */ /* 0x000fe200078e0a03 */
[----:B------:R-:W-:-:S03]  /*0cc0*/  ISETP.NE.AND P5, PT, R14, RZ, PT ;  /* 0x000000ff0e00720c */ /* 0x000fc60003fa5270 */
[----:B------:R-:W-:Y:S01]  /*0cd0*/  @!P2 IMAD.MOV R12, RZ, RZ, -R12 ;  /* 0x000000ffff0ca224 */ /* 0x000fe200078e0a0c */
[----:B------:R-:W-:Y:S01]  /*0ce0*/  @!P3 IADD3 R10, PT, PT, -R10, RZ, RZ ;  /* 0x000000ff0a0ab210 */ /* 0x000fe20007ffe1ff */
[----:B------:R-:W-:-:S03]  /*0cf0*/  @!P0 IMAD.IADD R16, R16, 0x1, -R3 ;  /* 0x0000000110108824 */ /* 0x000fc600078e0a03 */
[C---:B------:R-:W-:Y:S02]  /*0d00*/  SEL R3, R15.reuse, R10, !P5 ;  /* 0x0000000a0f037207 */ /* 0x040fe40006800000 */
[----:B------:R-:W-:Y:S02]  /*0d10*/  SEL R9, R15, R12, !P5 ;  /* 0x0000000c0f097207 */ /* 0x000fe40006800000 */
[----:B------:R-:W-:Y:S01]  /*0d20*/  @!P4 IADD3 R16, PT, PT, -R16, RZ, RZ ;  /* 0x000000ff1010c210 */ /* 0x000fe20007ffe1ff */
[--C-:B------:R-:W-:Y:S02]  /*0d30*/  IMAD R3, R3, UR4, R4.reuse ;  /* 0x0000000403037c24 */ /* 0x100fe4000f8e0204 */
[----:B------:R-:W-:Y:S02]  /*0d40*/  IMAD R11, R9, UR4, R4 ;  /* 0x00000004090b7c24 */ /* 0x000fe4000f8e0204 */
[----:B0-----:R-:W-:Y:S01]  /*0d50*/  IMAD.WIDE R8, R3, 0x4, R6 ;  /* 0x0000000403087825 */ /* 0x001fe200078e0206 */
[----:B------:R-:W-:-:S03]  /*0d60*/  SEL R3, R15, R16, !P5 ;  /* 0x000000100f037207 */ /* 0x000fc60006800000 */
[----:B------:R-:W-:Y:S02]  /*0d70*/  IMAD.WIDE R10, R11, 0x4, R6 ;  /* 0x000000040b0a7825 */ /* 0x000fe400078e0206 */
[----:B------:R-:W2:Y:S02]  /*0d80*/  LDG.E.CONSTANT R8, desc[UR6][R8.64] ;  /* 0x0000000608087981 */ /* 0x000ea4000c1e9900 */
[----:B------:R-:W-:Y:S02]  /*0d90*/  IMAD R3, R3, UR4, R4 ;  /* 0x0000000403037c24 */ /* 0x000fe4000f8e0204 */
[----:B------:R-:W2:Y:S02]  /*0da0*/  LDG.E.CONSTANT R11, desc[UR6][R10.64] ;  /* 0x000000060a0b7981 */ /* 0x000ea4000c1e9900 */
[----:B------:R-:W-:-:S06]  /*0db0*/  IMAD.WIDE R6, R3, 0x4, R6 ;  /* 0x0000000403067825 */ /* 0x000fcc00078e0206 */
[----:B------:R-:W3:Y:S01]  /*0dc0*/  LDG.E.CONSTANT R6, desc[UR6][R6.64] ;  /* 0x0000000606067981 */ /* 0x000ee2000c1e9900 */
[----:B--2---:R-:W-:-:S04]  /*0dd0*/  FADD R3, R8, -R11 ;  /* 0x8000000b08037221 */ /* 0x004fc80000000000 */
[----:B------:R-:W-:-:S05]  /*0de0*/  FMUL R0, R0, R3 ;  /* 0x0000000300007220 */ /* 0x000fca0000400000 */
[----:B------:R-:W-:Y:S01]  /*0df0*/  FSETP.GEU.AND P0, PT, R0, RZ, PT ;  /* 0x000000ff0000720b */ /* 0x000fe20003f0e000 */
[----:B---3--:R-:W-:-:S03]  /*0e00*/  FADD R0, R11, -R6 ;  /* 0x800000060b007221 */ /* 0x008fc60000000000 */
[C---:B------:R-:W-:Y:S01]  /*0e10*/  ISETP.GT.U32.AND P0, PT, R2.reuse, 0x1, !P0 ;  /* 0x000000010200780c */ /* 0x040fe20004704070 */
[----:B------:R-:W-:Y:S01]  /*0e20*/  FMUL R3, R3, R0 ;  /* 0x0000000003037220 */ /* 0x000fe20000400000 */
[----:B------:R-:W-:-:S04]  /*0e30*/  VIADD R2, R2, 0x2 ;  /* 0x0000000202027836 */ /* 0x000fc80000000000 */
[----:B------:R-:W-:Y:S01]  /*0e40*/  FSETP.GEU.AND P2, PT, R3, RZ, PT ;  /* 0x000000ff0300720b */ /* 0x000fe20003f4e000 */
[----:B------:R-:W-:-:S06]  /*0e50*/  VIADD R3, R5, 0x1 ;  /* 0x0000000105037836 */ /* 0x000fcc0000000000 */
[----:B------:R-:W-:-:S05]  /*0e60*/  @!P0 IMAD.MOV R3, RZ, RZ, R5 ;  /* 0x000000ffff038224 */ /* 0x000fca00078e0205 */
[----:B------:R-:W-:Y:S01]  /*0e70*/  IADD3 R5, PT, PT, R3, 0x1, RZ ;  /* 0x0000000103057810 */ /* 0x000fe20007ffe0ff */
[----:B------:R-:W-:-:S07]  /*0e80*/  @P2 IMAD.MOV R5, RZ, RZ, R3 ;  /* 0x000000ffff052224 */ /* 0x000fce00078e0203 */
.L_x_29:
[----:B------:R-:W-:Y:S05]  /*0e90*/  @P1 BRA `(.L_x_28) ;  /* 0x0000000000c81947 */ /* 0x000fea0003800000 */
[----:B------:R-:W-:Y:S01]  /*0ea0*/  IABS R3, R14 ;  /* 0x0000000e00037213 */ /* 0x000fe20000000000 */
[C---:B------:R-:W-:Y:S01]  /*0eb0*/  IMAD.IADD R8, R13.reuse, 0x1, -R2 ;  /* 0x000000010d087824 */ /* 0x040fe200078e0a02 */
[----:B------:R-:W-:Y:S02]  /*0ec0*/  LOP3.LUT R6, RZ, R2, RZ, 0x33, !PT ;  /* 0x00000002ff067212 */ /* 0x000fe400078e33ff */
[----:B------:R-:W0:Y:S02]  /*0ed0*/  I2F.RP R9, R3 ;  /* 0x0000000300097306 */ /* 0x000e240000209400 */
[----:B------:R-:W-:Y:S01]  /*0ee0*/  IADD3 R13, PT, PT, R13, R6, RZ ;  /* 0x000000060d0d7210 */ /* 0x000fe20007ffe0ff */
[----:B------:R-:W-:-:S03]  /*0ef0*/  IMAD.MOV.U32 R6, RZ, RZ, RZ ;  /* 0x000000ffff067224 */ /* 0x000fc600078e00ff */
[----:B------:R-:W-:Y:S02]  /*0f00*/  IABS R12, R13 ;  /* 0x0000000d000c7213 */ /* 0x000fe40000000000 */
[----:B------:R-:W-:Y:S01]  /*0f10*/  ISETP.GE.AND P3, PT, R13, RZ, PT ;  /* 0x000000ff0d00720c */ /* 0x000fe20003f66270 */
[----:B0-----:R-:W0:Y:S02]  /*0f20*/  MUFU.RCP R9, R9 ;  /* 0x0000000900097308 */ /* 0x001e240000001000 */
[----:B0-----:R-:W-:Y:S02]  /*0f30*/  IADD3 R7, PT, PT, R9, 0xffffffe, RZ ;  /* 0x0ffffffe09077810 */ /* 0x001fe40007ffe0ff */
[----:B------:R-:W-:-:S04]  /*0f40*/  LOP3.LUT R9, RZ, R14, RZ, 0x33, !PT ;  /* 0x0000000eff097212 */ /* 0x000fc800078e33ff */
[----:B------:R-:W0:Y:S02]  /*0f50*/  F2I.FTZ.U32.TRUNC.NTZ R7, R7 ;  /* 0x0000000700077305 */ /* 0x000e24000021f000 */
[----:B0-----:R-:W-:-:S04]  /*0f60*/  IMAD.MOV R10, RZ, RZ, -R7 ;  /* 0x000000ffff0a7224 */ /* 0x001fc800078e0a07 */
[----:B------:R-:W-:Y:S01]  /*0f70*/  IMAD R11, R10, R3, RZ ;  /* 0x000000030a0b7224 */ /* 0x000fe200078e02ff */
[----:B------:R-:W-:-:S03]  /*0f80*/  IABS R10, R8 ;  /* 0x00000008000a7213 */ /* 0x000fc60000000000 */
[----:B------:R-:W-:-:S06]  /*0f90*/  IMAD.HI.U32 R11, R7, R11, R6 ;  /* 0x0000000b070b7227 */ /* 0x000fcc00078e0006 */
[----:B------:R-:W-:-:S04]  /*0fa0*/  IMAD.HI.U32 R6, R11, R10, RZ ;  /* 0x0000000a0b067227 */ /* 0x000fc800078e00ff */
[----:B------:R-:W-:-:S04]  /*0fb0*/  IMAD.HI.U32 R7, R11, R12, RZ ;  /* 0x0000000c0b077227 */ /* 0x000fc800078e00ff */
[----:B------:R-:W-:Y:S01]  /*0fc0*/  IMAD.MOV R6, RZ, RZ, -R6 ;  /* 0x000000ffff067224 */ /* 0x000fe200078e0a06 */
[----:B------:R-:W-:-:S03]  /*0fd0*/  IADD3 R7, PT, PT, -R7, RZ, RZ ;  /* 0x000000ff07077210 */ /* 0x000fc60007ffe1ff */
[C---:B------:R-:W-:Y:S02]  /*0fe0*/  IMAD R10, R3.reuse, R6, R10 ;  /* 0x00000006030a7224 */ /* 0x040fe400078e020a */
[C---:B------:R-:W-:Y:S02]  /*0ff0*/  IMAD R12, R3.reuse, R7, R12 ;  /* 0x00000007030c7224 */ /* 0x040fe400078e020c */
[----:B------:R-:W0:Y:S01]  /*1000*/  LDC.64 R6, c[0x0][0x380] ;  /* 0x0000e000ff067b82 */ /* 0x000e220000000a00 */
[C---:B------:R-:W-:Y:S02]  /*1010*/  ISETP.GT.U32.AND P0, PT, R3.reuse, R10, PT ;  /* 0x0000000a0300720c */ /* 0x040fe40003f04070 */
[----:B------:R-:W-:-:S11]  /*1020*/  ISETP.GT.U32.AND P1, PT, R3, R12, PT ;  /* 0x0000000c0300720c */ /* 0x000fd60003f24070 */
[--C-:B------:R-:W-:Y:S02]  /*1030*/  @!P0 IMAD.IADD R10, R10, 0x1, -R3.reuse ;  /* 0x000000010a0a8824 */ /* 0x100fe400078e0a03 */
[----:B------:R-:W-:Y:S01]  /*1040*/  @!P1 IMAD.IADD R12, R12, 0x1, -R3 ;  /* 0x000000010c0c9824 */ /* 0x000fe200078e0a03 */
[----:B------:R-:W-:Y:S02]  /*1050*/  ISETP.GE.AND P1, PT, R8, RZ, PT ;  /* 0x000000ff0800720c */ /* 0x000fe40003f26270 */
[C---:B------:R-:W-:Y:S02]  /*1060*/  ISETP.GT.U32.AND P0, PT, R3.reuse, R10, PT ;  /* 0x0000000a0300720c */ /* 0x040fe40003f04070 */
[----:B------:R-:W-:-:S11]  /*1070*/  ISETP.GT.U32.AND P2, PT, R3, R12, PT ;  /* 0x0000000c0300720c */ /* 0x000fd60003f44070 */
[----:B------:R-:W-:Y:S02]  /*1080*/  @!P0 IADD3 R10, PT, PT, R10, -R3, RZ ;  /* 0x800000030a0a8210 */ /* 0x000fe40007ffe0ff */
[----:B------:R-:W-:Y:S01]  /*1090*/  @!P2 IMAD.IADD R12, R12, 0x1, -R3 ;  /* 0x000000010c0ca824 */ /* 0x000fe200078e0a03 */
[----:B------:R-:W-:Y:S02]  /*10a0*/  ISETP.NE.AND P0, PT, R14, RZ, PT ;  /* 0x000000ff0e00720c */ /* 0x000fe40003f05270 */
[----:B------:R-:W-:Y:S02]  /*10b0*/  @!P1 IMAD.MOV R10, RZ, RZ, -R10 ;  /* 0x000000ffff0a9224 */ /* 0x000fe400078e0a0a */
[----:B------:R-:W-:-:S03]  /*10c0*/  @!P3 IADD3 R12, PT, PT, -R12, RZ, RZ ;  /* 0x000000ff0c0cb210 */ /* 0x000fc60007ffe1ff */
[C---:B------:R-:W-:Y:S02]  /*10d0*/  SEL R3, R9.reuse, R10, !P0 ;  /* 0x0000000a09037207 */ /* 0x040fe40004000000 */
[----:B------:R-:W-:-:S03]  /*10e0*/  SEL R9, R9, R12, !P0 ;  /* 0x0000000c09097207 */ /* 0x000fc60004000000 */
[--C-:B------:R-:W-:Y:S02]  /*10f0*/  IMAD R11, R3, UR4, R4.reuse ;  /* 0x00000004030b7c24 */ /* 0x100fe4000f8e0204 */
[----:B------:R-:W-:Y:S02]  /*1100*/  IMAD R3, R9, UR4, R4 ;  /* 0x0000000409037c24 */ /* 0x000fe4000f8e0204 */
[----:B0-----:R-:W-:-:S04]  /*1110*/  IMAD.WIDE R8, R11, 0x4, R6 ;  /* 0x000000040b087825 */ /* 0x001fc800078e0206 */
[----:B------:R-:W-:Y:S02]  /*1120*/  IMAD.WIDE R6, R3, 0x4, R6 ;  /* 0x0000000403067825 */ /* 0x000fe400078e0206 */
[----:B------:R-:W2:Y:S04]  /*1130*/  LDG.E.CONSTANT R8, desc[UR6][R8.64] ;  /* 0x0000000608087981 */ /* 0x000ea8000c1e9900 */
[----:B------:R-:W2:Y:S02]  /*1140*/  LDG.E.CONSTANT R7, desc[UR6][R6.64] ;  /* 0x0000000606077981 */ /* 0x000ea4000c1e9900 */
[----:B--2---:R-:W-:-:S04]  /*1150*/  FADD R3, R8, -R7 ;  /* 0x8000000708037221 */ /* 0x004fc80000000000 */
[----:B------:R-:W-:Y:S01]  /*1160*/  FMUL R3, R3, R0 ;  /* 0x0000000003037220 */ /* 0x000fe20000400000 */
[----:B------:R-:W-:-:S04]  /*1170*/  VIADD R0, R5, 0x1 ;  /* 0x0000000105007836 */ /* 0x000fc80000000000 */
[----:B------:R-:W-:-:S04]  /*1180*/  FSETP.GEU.AND P0, PT, R3, RZ, PT ;  /* 0x000000ff0300720b */ /* 0x000fc80003f0e000 */
[----:B------:R-:W-:-:S13]  /*1190*/  ISETP.GT.U32.AND P0, PT, R2, 0x1, !P0 ;  /* 0x000000010200780c */ /* 0x000fda0004704070 */
[----:B------:R-:W-:-:S05]  /*11a0*/  @!P0 IMAD.MOV R0, RZ, RZ, R5 ;  /* 0x000000ffff008224 */ /* 0x000fca00078e0205 */
[----:B------:R-:W-:-:S07]  /*11b0*/  MOV R5, R0 ;  /* 0x0000000000057202 */ /* 0x000fce0000000f00 */
.L_x_28:
[----:B------:R-:W-:-:S07]  /*11c0*/  I2FP.F32.U32 R3, R5 ;  /* 0x0000000500037245 */ /* 0x000fce0000201000 */
.L_x_25:
[----:B------:R-:W-:Y:S01]  /*11d0*/  VIADD R6, R14, 0xfffffffe ;  /* 0xfffffffe0e067836 */ /* 0x000fe20000000000 */
[----:B------:R-:W-:Y:S04]  /*11e0*/  BSSY.RECONVERGENT B0, `(.L_x_30) ;  /* 0x000000d000007945 */ /* 0x000fe80003800200 */
[----:B------:R-:W-:-:S04]  /*11f0*/  I2FP.F32.S32 R6, R6 ;  /* 0x0000000600067245 */ /* 0x000fc80000201400 */
        /* <DEDUP_REMOVED lines=9> */
[----:B------:R-:W-:Y:S05]  /*1290*/  CALL.REL.NOINC `($__internal_1_$__cuda_sm3x_div_rn_noftz_f32_slowpath) ;  /* 0x0000000000187944 */ /* 0x000fea0003c00000 */
[----:B------:R-:W-:-:S07]  /*12a0*/  IMAD.MOV.U32 R7, RZ, RZ, R0 ;  /* 0x000000ffff077224 */ /* 0x000fce00078e0000 */
.L_x_31:
[----:B------:R-:W-:Y:S05]  /*12b0*/  BSYNC.RECONVERGENT B0 ;  /* 0x0000000000007941 */ /* 0x000fea0003800200 */
.L_x_30:
[----:B------:R-:W0:Y:S02]  /*12c0*/  LDC.64 R2, c[0x0][0x388] ;  /* 0x0000e200ff027b82 */ /* 0x000e240000000a00 */
[----:B0-----:R-:W-:-:S05]  /*12d0*/  IMAD.WIDE R4, R4, 0x4, R2 ;  /* 0x0000000404047825 */ /* 0x001fca00078e0202 */
[----:B------:R-:W-:Y:S01]  /*12e0*/  STG.E desc[UR6][R4.64], R7 ;  /* 0x0000000704007986 */ /* 0x000fe2000c101906 */
[----:B------:R-:W-:Y:S05]  /*12f0*/  EXIT ;  /* 0x000000000000794d */ /* 0x000fea0003800000 */
        .weak           $__internal_1_$__cuda_sm3x_div_rn_noftz_f32_slowpath
        .type           $__internal_1_$__cuda_sm3x_div_rn_noftz_f32_slowpath,@function
        .size           $__internal_1_$__cuda_sm3x_div_rn_noftz_f32_slowpath,(.L_x_116 - $__internal_1_$__cuda_sm3x_div_rn_noftz_f32_slowpath)
$__internal_1_$__cuda_sm3x_div_rn_noftz_f32_slowpath:
[----:B------:R-:W-:Y:S01]  /*1300*/  SHF.R.U32.HI R5, RZ, 0x17, R6 ;  /* 0x00000017ff057819 */ /* 0x000fe20000011606 */
[----:B------:R-:W-:Y:S01]  /*1310*/  BSSY.RECONVERGENT B1, `(.L_x_32) ;  /* 0x0000063000017945 */ /* 0x000fe20003800200 */
[----:B------:R-:W-:Y:S02]  /*1320*/  SHF.R.U32.HI R0, RZ, 0x17, R3 ;  /* 0x00000017ff007819 */ /* 0x000fe40000011603 */
[----:B------:R-:W-:Y:S02]  /*1330*/  LOP3.LUT R5, R5, 0xff, RZ, 0xc0, !PT ;  /* 0x000000ff05057812 */ /* 0x000fe400078ec0ff */
[----:B------:R-:W-:Y:S02]  /*1340*/  LOP3.LUT R10, R0, 0xff, RZ, 0xc0, !PT ;  /* 0x000000ff000a7812 */ /* 0x000fe400078ec0ff */
[----:B------:R-:W-:-:S03]  /*1350*/  IADD3 R8, PT, PT, R5, -0x1, RZ ;  /* 0xffffffff05087810 */ /* 0x000fc60007ffe0ff */
[----:B------:R-:W-:Y:S01]  /*1360*/  VIADD R9, R10, 0xffffffff ;  /* 0xffffffff0a097836 */ /* 0x000fe20000000000 */
        /* <DEDUP_REMOVED lines=23> */
[----:B------:R-:W-:Y:S02]  /*14e0*/  @P0 IMAD.MOV.U32 R7, RZ, RZ, RZ ;  /* 0x000000ffff070224 */ /* 0x000fe400078e00ff */
[----:B------:R-:W-:Y:S01]  /*14f0*/  @!P0 FFMA R3, R3, 1.84467440737095516160e+19, RZ ;  /* 0x5f80000003038823 */ /* 0x000fe200000000ff */
[----:B------:R-:W-:Y:S02]  /*1500*/  @!P0 IMAD.MOV.U32 R7, RZ, RZ, -0x40 ;  /* 0xffffffc0ff078424 */ /* 0x000fe400078e00ff */
[----:B------:R-:W-:-:S03]  /*1510*/  @!P1 FFMA R6, R0, 1.84467440737095516160e+19, RZ ;  /* 0x5f80000000069823 */ /* 0x000fc600000000ff */
[----:B------:R-:W-:-:S07]  /*1520*/  @!P1 IADD3 R7, PT, PT, R7, 0x40, RZ ;  /* 0x0000004007079810 */ /* 0x000fce0007ffe0ff */
.L_x_33:
[----:B------:R-:W-:Y:S01]  /*1530*/  LEA R9, R5, 0xc0800000, 0x17 ;  /* 0xc080000005097811 */ /* 0x000fe200078eb8ff */
[----:B------:R-:W-:Y:S04]  /*1540*/  BSSY.RECONVERGENT B2, `(.L_x_38) ;  /* 0x0000036000027945 */ /* 0x000fe80003800200 */
[----:B------:R-:W-:Y:S02]  /*1550*/  IMAD.IADD R9, R6, 0x1, -R9 ;  /* 0x0000000106097824 */ /* 0x000fe400078e0a09 */
[----:B------:R-:W-:Y:S02]  /*1560*/  VIADD R6, R10, 0xffffff81 ;  /* 0xffffff810a067836 */ /* 0x000fe40000000000 */
        /* <DEDUP_REMOVED lines=14> */
[----:B------:R-:W-:-:S04]  /*1650*/  IMAD.IADD R7, R3, 0x1, R6 ;  /* 0x0000000103077824 */ /* 0x000fc800078e0206 */
[----:B------:R-:W-:-:S05]  /*1660*/  VIADD R3, R7, 0xffffffff ;  /* 0xffffffff07037836 */ /* 0x000fca0000000000 */
        /* <DEDUP_REMOVED lines=9> */
[CCC-:B------:R-:W-:Y:S01]  /*1700*/  FFMA.RZ R3, R10.reuse, R8.reuse, R13.reuse ;  /* 0x000000080a037223 */ /* 0x1c0fe2000000c00d */
[CCC-:B------:R-:W-:Y:S01]  /*1710*/  FFMA.RM R6, R10.reuse, R8.reuse, R13.reuse ;  /* 0x000000080a067223 */ /* 0x1c0fe2000000400d */
[C---:B------:R-:W-:Y:S02]  /*1720*/  ISETP.NE.AND P2, PT, R7.reuse, RZ, PT ;  /* 0x000000ff0700720c */ /* 0x040fe40003f45270 */
[----:B------:R-:W-:Y:S02]  /*1730*/  ISETP.NE.AND P1, PT, R7, RZ, PT ;  /* 0x000000ff0700720c */ /* 0x000fe40003f25270 */
[----:B------:R-:W-:Y:S01]  /*1740*/  LOP3.LUT R5, R3, 0x7fffff, RZ, 0xc0, !PT ;  /* 0x007fffff03057812 */ /* 0x000fe200078ec0ff */
[----:B------:R-:W-:Y:S01]  /*1750*/  FFMA.RP R3, R10, R8, R13 ;  /* 0x000000080a037223 */ /* 0x000fe2000000800d */
[----:B------:R-:W-:Y:S01]  /*1760*/  IADD3 R8, PT, PT, R7, 0x20, RZ ;  /* 0x0000002007087810 */ /* 0x000fe20007ffe0ff */
[----:B------:R-:W-:Y:S01]  /*1770*/  IMAD.MOV R7, RZ, RZ, -R7 ;  /* 0x000000ffff077224 */ /* 0x000fe200078e0a07 */
        /* <DEDUP_REMOVED lines=14> */
.L_x_40:
[----:B------:R-:W-:-:S04]  /*1860*/  LOP3.LUT R0, R0, 0x80000000, RZ, 0xc0, !PT ;  /* 0x8000000000007812 */ /* 0x000fc800078ec0ff */
[----:B------:R-:W-:Y:S01]  /*1870*/  LOP3.LUT R0, R0, 0x7f800000, RZ, 0xfc, !PT ;  /* 0x7f80000000007812 */ /* 0x000fe200078efcff */
[----:B------:R-:W-:Y:S06]  /*1880*/  BRA `(.L_x_41) ;  /* 0x0000000000047947 */ /* 0x000fec0003800000 */
.L_x_39:
[----:B------:R-:W-:-:S07]  /*1890*/  LEA R0, R6, R0, 0x17 ;  /* 0x0000000006007211 */ /* 0x000fce00078eb8ff */
.L_x_41:
[----:B------:R-:W-:Y:S05]  /*18a0*/  BSYNC.RECONVERGENT B2 ;  /* 0x0000000000027941 */ /* 0x000fea0003800200 */
.L_x_38:
[----:B------:R-:W-:Y:S05]  /*18b0*/  BRA `(.L_x_42) ;  /* 0x0000000000207947 */ /* 0x000fea0003800000 */
.L_x_37:
[----:B------:R-:W-:-:S04]  /*18c0*/  LOP3.LUT R0, R6, 0x80000000, R3, 0x48, !PT ;  /* 0x8000000006007812 */ /* 0x000fc800078e4803 */
[----:B------:R-:W-:Y:S01]  /*18d0*/  LOP3.LUT R0, R0, 0x7f800000, RZ, 0xfc, !PT ;  /* 0x7f80000000007812 */ /* 0x000fe200078efcff */
[----:B------:R-:W-:Y:S06]  /*18e0*/  BRA `(.L_x_42) ;  /* 0x0000000000147947 */ /* 0x000fec0003800000 */
.L_x_36:
[----:B------:R-:W-:Y:S01]  /*18f0*/  LOP3.LUT R0, R6, 0x80000000, R3, 0x48, !PT ;  /* 0x8000000006007812 */ /* 0x000fe200078e4803 */
[----:B------:R-:W-:Y:S06]  /*1900*/  BRA `(.L_x_42) ;  /* 0x00000000000c7947 */ /* 0x000fec0003800000 */
.L_x_35:
[----:B------:R-:W0:Y:S01]  /*1910*/  MUFU.RSQ R0, -QNAN ;  /* 0xffc0000000007908 */ /* 0x000e220000001400 */
[----:B------:R-:W-:Y:S05]  /*1920*/  BRA `(.L_x_42) ;  /* 0x0000000000047947 */ /* 0x000fea0003800000 */
.L_x_34:
[----:B------:R-:W-:-:S07]  /*1930*/  FADD.FTZ R0, R3, R0 ;  /* 0x0000000003007221 */ /* 0x000fce0000010000 */
.L_x_42:
[----:B------:R-:W-:Y:S05]  /*1940*/  BSYNC.RECONVERGENT B1 ;  /* 0x0000000000017941 */ /* 0x000fea0003800200 */
.L_x_32:
[----:B------:R-:W-:-:S04]  /*1950*/  IMAD.MOV.U32 R3, RZ, RZ, 0x0 ;  /* 0x00000000ff037424 */ /* 0x000fc800078e00ff */
[----:B0-----:R-:W-:Y:S05]  /*1960*/  RET.REL.NODEC R2 `(_Z19detect_oscillationsPKfPfiii) ;  /* 0xffffffe402a47950 */ /* 0x001fea0003c3ffff */
.L_x_43:
        /* <DEDUP_REMOVED lines=9> */
.L_x_116:


//--------------------- .text._Z23update_conflict_historyPfPKfiii --------------------------
	.section	.text._Z23update_conflict_historyPfPKfiii,"ax",@progbits
	.align	128
        .global         _Z23update_conflict_historyPfPKfiii
        .type           _Z23update_conflict_historyPfPKfiii,@function
        .size           _Z23update_conflict_historyPfPKfiii,(.L_x_123 - _Z23update_conflict_historyPfPKfiii)
        .other          _Z23update_conflict_historyPfPKfiii,@"STO_CUDA_ENTRY STV_DEFAULT"
_Z23update_conflict_historyPfPKfiii:
.text._Z23update_conflict_historyPfPKfiii:
        /* <DEDUP_REMOVED lines=10> */
[----:B------:R-:W2:Y:S08]  /*00a0*/  LDC R0, c[0x0][0x398] ;  /* 0x0000e600ff007b82 */ /* 0x000eb00000000800 */
[----:B------:R-:W3:Y:S01]  /*00b0*/  LDC.64 R4, c[0x0][0x380] ;  /* 0x0000e000ff047b82 */ /* 0x000ee20000000a00 */
[----:B0-----:R-:W-:-:S06]  /*00c0*/  IMAD.WIDE R2, R7, 0x4, R2 ;  /* 0x0000000407027825 */ /* 0x001fcc00078e0202 */
[----:B-1----:R-:W4:Y:S01]  /*00d0*/  LDG.E.CONSTANT R3, desc[UR4][R2.64] ;  /* 0x0000000402037981 */ /* 0x002f22000c1e9900 */
[----:B--2---:R-:W-:-:S04]  /*00e0*/  IMAD R7, R0, UR6, R7 ;  /* 0x0000000600077c24 */ /* 0x004fc8000f8e0207 */
[----:B---3--:R-:W-:-:S05]  /*00f0*/  IMAD.WIDE R4, R7, 0x4, R4 ;  /* 0x0000000407047825 */ /* 0x008fca00078e0204 */
[----:B----4-:R-:W-:Y:S01]  /*0100*/  STG.E desc[UR4][R4.64], R3 ;  /* 0x0000000304007986 */ /* 0x010fe2000c101904 */
[----:B------:R-:W-:Y:S05]  /*0110*/  EXIT ;  /* 0x000000000000794d */ /* 0x000fea0003800000 */
.L_x_44:
        /* <DEDUP_REMOVED lines=14> */
.L_x_123:


//--------------------- .text._Z24modulate_whcr_prioritiesPKfS0_Pfif --------------------------
	.section	.text._Z24modulate_whcr_prioritiesPKfS0_Pfif,"ax",@progbits
	.align	128
        .global         _Z24modulate_whcr_prioritiesPKfS0_Pfif
        .type           _Z24modulate_whcr_prioritiesPKfS0_Pfif,@function
        .size           _Z24modulate_whcr_prioritiesPKfS0_Pfif,(.L_x_124 - _Z24modulate_whcr_prioritiesPKfS0_Pfif)
        .other          _Z24modulate_whcr_prioritiesPKfS0_Pfif,@"STO_CUDA_ENTRY STV_DEFAULT"
_Z24modulate_whcr_prioritiesPKfS0_Pfif:
.text._Z24modulate_whcr_prioritiesPKfS0_Pfif:
        /* <DEDUP_REMOVED lines=9> */
[----:B------:R-:W1:Y:S01]  /*0090*/  LDCU.64 UR4, c[0x0][0x358] ;  /* 0x00006b00ff0477ac */ /* 0x000e620008000a00 */
[----:B0-----:R-:W-:-:S05]  /*00a0*/  IMAD.WIDE R2, R7, 0x4, R2 ;  /* 0x0000000407027825 */ /* 0x001fca00078e0202 */
[----:B-1----:R-:W2:Y:S02]  /*00b0*/  LDG.E.CONSTANT R9, desc[UR4][R2.64] ;  /* 0x0000000402097981 */ /* 0x002ea4000c1e9900 */
[----:B--2---:R-:W-:-:S13]  /*00c0*/  FSETP.GEU.AND P0, PT, R9, RZ, PT ;  /* 0x000000ff0900720b */ /* 0x004fda0003f0e000 */
[----:B------:R-:W0:Y:S02]  /*00d0*/  @!P0 LDC.64 R4, c[0x0][0x390] ;  /* 0x0000e400ff048b82 */ /* 0x000e240000000a00 */
[----:B0-----:R-:W-:-:S05]  /*00e0*/  @!P0 IMAD.WIDE R4, R7, 0x4, R4 ;  /* 0x0000000407048825 */ /* 0x001fca00078e0204 */
[----:B------:R0:W-:Y:S01]  /*00f0*/  @!P0 STG.E desc[UR4][R4.64], R9 ;  /* 0x0000000904008986 */ /* 0x0001e2000c101904 */
[----:B------:R-:W-:Y:S05]  /*0100*/  @!P0 EXIT ;  /* 0x000000000000894d */ /* 0x000fea0003800000 */
[----:B------:R-:W1:Y:S01]  /*0110*/  LDC.64 R2, c[0x0][0x380] ;  /* 0x0000e000ff027b82 */ /* 0x000e620000000a00 */
[----:B0-----:R-:W-:-:S07]  /*0120*/  SHF.L.U32 R5, R7, 0x2, RZ ;  /* 0x0000000207057819 */ /* 0x001fce00000006ff */
[----:B------:R-:W0:Y:S01]  /*0130*/  LDC R13, c[0x0][0x39c] ;  /* 0x0000e700ff0d7b82 */ /* 0x000e220000000800 */
[----:B-1----:R-:W-:-:S07]  /*0140*/  IMAD.WIDE R2, R5, 0x4, R2 ;  /* 0x0000000405027825 */ /* 0x002fce00078e0202 */
[----:B------:R-:W1:Y:S01]  /*0150*/  LDC.64 R4, c[0x0][0x390] ;  /* 0x0000e400ff047b82 */ /* 0x000e620000000a00 */
[----:B------:R-:W2:Y:S04]  /*0160*/  LDG.E.CONSTANT R0, desc[UR4][R2.64] ;  /* 0x0000000402007981 */ /* 0x000ea8000c1e9900 */
[----:B------:R-:W2:Y:S04]  /*0170*/  LDG.E.CONSTANT R11, desc[UR4][R2.64+0x4] ;  /* 0x00000404020b7981 */ /* 0x000ea8000c1e9900 */
[----:B------:R-:W3:Y:S04]  /*0180*/  LDG.E.CONSTANT R6, desc[UR4][R2.64+0x8] ;  /* 0x0000080402067981 */ /* 0x000ee8000c1e9900 */
[----:B------:R-:W4:Y:S01]  /*0190*/  LDG.E.CONSTANT R8, desc[UR4][R2.64+0xc] ;  /* 0x00000c0402087981 */ /* 0x000f22000c1e9900 */
[----:B-1----:R-:W-:-:S04]  /*01a0*/  IMAD.WIDE R4, R7, 0x4, R4 ;  /* 0x0000000407047825 */ /* 0x002fc800078e0204 */
[----:B--2---:R-:W-:Y:S01]  /*01b0*/  FFMA R11, R11, 1.5, R0 ;  /* 0x3fc000000b0b7823 */ /* 0x004fe20000000000 */
[----:B0-----:R-:W-:-:S03]  /*01c0*/  FADD R0, -R13, 1 ;  /* 0x3f8000000d007421 */ /* 0x001fc60000000100 */
[----:B---3--:R-:W-:-:S04]  /*01d0*/  FFMA R11, R6, 0.5, R11 ;  /* 0x3f000000060b7823 */ /* 0x008fc8000000000b */
[----:B----4-:R-:W-:-:S04]  /*01e0*/  FFMA R8, R8, 0.30000001192092895508, R11 ;  /* 0x3e99999a08087823 */ /* 0x010fc8000000000b */
[----:B------:R-:W-:-:S04]  /*01f0*/  FADD R8, R9, R8 ;  /* 0x0000000809087221 */ /* 0x000fc80000000000 */
[----:B------:R-:W-:-:S04]  /*0200*/  FMUL R8, R8, R13 ;  /* 0x0000000d08087220 */ /* 0x000fc80000400000 */
[----:B------:R-:W-:-:S05]  /*0210*/  FFMA R9, R9, R0, R8 ;  /* 0x0000000009097223 */ /* 0x000fca0000000008 */
[----:B------:R-:W-:Y:S01]  /*0220*/  STG.E desc[UR4][R4.64], R9 ;  /* 0x0000000904007986 */ /* 0x000fe2000c101904 */
[----:B------:R-:W-:Y:S05]  /*0230*/  EXIT ;  /* 0x000000000000794d */ /* 0x000fea0003800000 */
.L_x_45:
        /* <DEDUP_REMOVED lines=12> */
.L_x_124:


//--------------------- .text._Z25compute_reservoir_outputsPK20VertexDendriticStatePKfS3_iiPfii --------------------------
	.section	.text._Z25compute_reservoir_outputsPK20VertexDendriticStatePKfS3_iiPfii,"ax",@progbits
	.align	128
        .global         _Z25compute_reservoir_outputsPK20VertexDendriticStatePKfS3_iiPfii
        .type           _Z25compute_reservoir_outputsPK20VertexDendriticStatePKfS3_iiPfii,@function
        .size           _Z25compute_reservoir_outputsPK20VertexDendriticStatePKfS3_iiPfii,(.L_x_125 - _Z25compute_reservoir_outputsPK20VertexDendriticStatePKfS3_iiPfii)
        .other          _Z25compute_reservoir_outputsPK20VertexDendriticStatePKfS3_iiPfii,@"STO_CUDA_ENTRY STV_DEFAULT"
_Z25compute_reservoir_outputsPK20VertexDendriticStatePKfS3_iiPfii:
.text._Z25compute_reservoir_outputsPK20VertexDendriticStatePKfS3_iiPfii:
        /* <DEDUP_REMOVED lines=10> */
[----:B------:R-:W2:Y:S06]  /*00a0*/  LDCU UR6, c[0x0][0x3ac] ;  /* 0x00007580ff0677ac */ /* 0x000eac0008000800 */
[----:B------:R-:W3:Y:S01]  /*00b0*/  LDC.64 R2, c[0x0][0x3a0] ;  /* 0x0000e800ff027b82 */ /* 0x000ee20000000a00 */
[----:B0-----:R-:W-:-:S05]  /*00c0*/  IMAD.WIDE R4, R7, 0x50, R4 ;  /* 0x0000005007047825 */ /* 0x001fca00078e0204 */
[----:B-1----:R-:W2:Y:S04]  /*00d0*/  LDG.E.CONSTANT R12, desc[UR4][R4.64+0x4c] ;  /* 0x00004c04040c7981 */ /* 0x002ea8000c1e9900 */
[----:B------:R-:W4:Y:S04]  /*00e0*/  LDG.E.CONSTANT R8, desc[UR4][R4.64+0x34] ;  /* 0x0000340404087981 */ /* 0x000f28000c1e9900 */
[----:B------:R-:W4:Y:S04]  /*00f0*/  LDG.E.CONSTANT R13, desc[UR4][R4.64+0x48] ;  /* 0x00004804040d7981 */ /* 0x000f28000c1e9900 */
[----:B------:R-:W5:Y:S04]  /*0100*/  LDG.E.CONSTANT R11, desc[UR4][R4.64+0x44] ;  /* 0x00004404040b7981 */ /* 0x000f68000c1e9900 */
[----:B------:R-:W5:Y:S04]  /*0110*/  LDG.E.CONSTANT R9, desc[UR4][R4.64+0x20] ;  /* 0x0000200404097981 */ /* 0x000f68000c1e9900 */
[----:B------:R-:W5:Y:S04]  /*0120*/  LDG.E.CONSTANT R10, desc[UR4][R4.64+0x40] ;  /* 0x00004004040a7981 */ /* 0x000f68000c1e9900 */
[----:B------:R-:W5:Y:S04]  /*0130*/  LDG.E.CONSTANT R0, desc[UR4][R4.64] ;  /* 0x0000000404007981 */ /* 0x000f68000c1e9900 */
[----:B------:R-:W5:Y:S01]  /*0140*/  LDG.E.CONSTANT R6, desc[UR4][R4.64+0x10] ;  /* 0x0000100404067981 */ /* 0x000f62000c1e9900 */
[----:B------:R-:W-:-:S05]  /*0150*/  SHF.L.U32 R7, R7, 0x2, RZ ;  /* 0x0000000207077819 */ /* 0x000fca00000006ff */
[----:B---3--:R-:W-:Y:S01]  /*0160*/  IMAD.WIDE R2, R7, 0x4, R2 ;  /* 0x0000000407027825 */ /* 0x008fe200078e0202 */
[----:B--2---:R-:W-:-:S04]  /*0170*/  IADD3 R12, PT, PT, -R12, UR6, RZ ;  /* 0x000000060c0c7c10 */ /* 0x004fc8000fffe1ff */
[C---:B------:R-:W-:Y:S02]  /*0180*/  ISETP.GE.AND P1, PT, R12.reuse, 0x5, PT ;  /* 0x000000050c00780c */ /* 0x040fe40003f26270 */
[----:B------:R-:W-:Y:S02]  /*0190*/  ISETP.GT.AND P0, PT, R12, 0xa, PT ;  /* 0x0000000a0c00780c */ /* 0x000fe40003f04270 */
[----:B----4-:R-:W-:Y:S01]  /*01a0*/  FSETP.GEU.AND P2, PT, R13, R8, PT ;  /* 0x000000080d00720b */ /* 0x010fe20003f4e000 */
[----:B-----5:R-:W-:Y:S01]  /*01b0*/  FADD R13, -R11, 1 ;  /* 0x3f8000000b0d7421 */ /* 0x020fe20000000100 */
[----:B------:R-:W-:-:S03]  /*01c0*/  FMUL R11, R9, 1.5 ;  /* 0x3fc00000090b7820 */ /* 0x000fc60000400000 */
[----:B------:R-:W-:-:S04]  /*01d0*/  FMUL R15, R10, R13 ;  /* 0x0000000d0a0f7220 */ /* 0x000fc80000400000 */
[----:B------:R-:W-:Y:S01]  /*01e0*/  @!P1 FMUL R13, R13, 0.30000001192092895508 ;  /* 0x3e99999a0d0d9820 */ /* 0x000fe20000400000 */
[----:B------:R-:W-:-:S03]  /*01f0*/  FFMA R11, R0, 2, R11 ;  /* 0x40000000000b7823 */ /* 0x000fc6000000000b */
[----:B------:R-:W-:Y:S01]  /*0200*/  @!P2 FMUL R13, R13, 1.2000000476837158203 ;  /* 0x3f99999a0d0da820 */ /* 0x000fe20000400000 */
[----:B------:R-:W-:Y:S01]  /*0210*/  FADD R9, R0, -R9 ;  /* 0x8000000900097221 */ /* 0x000fe20000000000 */
[----:B------:R-:W-:Y:S01]  /*0220*/  FFMA R11, R8, 3, R11 ;  /* 0x40400000080b7823 */ /* 0x000fe2000000000b */
[----:B------:R-:W-:Y:S01]  /*0230*/  FFMA R15, R6, 0.5, R15 ;  /* 0x3f000000060f7823 */ /* 0x000fe2000000000f */
[----:B------:R-:W-:Y:S02]  /*0240*/  FADD.SAT R13, RZ, R13 ;  /* 0x0000000dff0d7221 */ /* 0x000fe40000002000 */
[----:B------:R-:W-:Y:S01]  /*0250*/  STG.E desc[UR4][R2.64+0xc], R9 ;  /* 0x00000c0902007986 */ /* 0x000fe2000c101904 */
[----:B------:R-:W-:-:S03]  /*0260*/  @P0 FMUL R11, R11, 1.2000000476837158203 ;  /* 0x3f99999a0b0b0820 */ /* 0x000fc60000400000 */
[----:B------:R-:W-:Y:S04]  /*0270*/  STG.E desc[UR4][R2.64+0x4], R15 ;  /* 0x0000040f02007986 */ /* 0x000fe8000c101904 */
[----:B------:R-:W-:Y:S04]  /*0280*/  STG.E desc[UR4][R2.64], R11 ;  /* 0x0000000b02007986 */ /* 0x000fe8000c101904 */
[----:B------:R-:W-:Y:S01]  /*0290*/  STG.E desc[UR4][R2.64+0x8], R13 ;  /* 0x0000080d02007986 */ /* 0x000fe2000c101904 */
[----:B------:R-:W-:Y:S05]  /*02a0*/  EXIT ;  /* 0x000000000000794d */ /* 0x000fea0003800000 */
.L_x_46:
        /* <DEDUP_REMOVED lines=13> */
.L_x_125:


//--------------------- .text._Z24compute_soma_integrationP20VertexDendriticStatei --------------------------
	.section	.text._Z24compute_soma_integrationP20VertexDendriticStatei,"ax",@progbits
	.align	128
        .global         _Z24compute_soma_integrationP20VertexDendriticStatei
        .type           _Z24compute_soma_integrationP20VertexDendriticStatei,@function
        .size           _Z24compute_soma_integrationP20VertexDendriticStatei,(.L_x_126 - _Z24compute_soma_integrationP20VertexDendriticStatei)
        .other          _Z24compute_soma_integrationP20VertexDendriticStatei,@"STO_CUDA_ENTRY STV_DEFAULT"
_Z24compute_soma_integrationP20VertexDendriticStatei:
.text._Z24compute_soma_integrationP20VertexDendriticStatei:
        /* <DEDUP_REMOVED lines=11> */
[----:B-1----:R-:W2:Y:S04]  /*00b0*/  LDG.E R0, desc[UR4][R2.64] ;  /* 0x0000000402007981 */ /* 0x002ea8000c1e1900 */
[----:B------:R-:W3:Y:S04]  /*00c0*/  LDG.E R4, desc[UR4][R2.64+0x10] ;  /* 0x0000100402047981 */ /* 0x000ee8000c1e1900 */
[----:B------:R-:W4:Y:S04]  /*00d0*/  LDG.E R5, desc[UR4][R2.64+0x20] ;  /* 0x0000200402057981 */ /* 0x000f28000c1e1900 */
[----:B------:R-:W5:Y:S04]  /*00e0*/  LDG.E R7, desc[UR4][R2.64+0x40] ;  /* 0x0000400402077981 */ /* 0x000f68000c1e1900 */
[----:B------:R-:W5:Y:S01]  /*00f0*/  LDG.E R6, desc[UR4][R2.64+0x30] ;  /* 0x0000300402067981 */ /* 0x000f62000c1e1900 */
[----:B--2---:R-:W-:-:S04]  /*0100*/  FADD R9, RZ, R0 ;  /* 0x00000000ff097221 */ /* 0x004fc80000000000 */
[----:B---3--:R-:W-:-:S04]  /*0110*/  FFMA R4, R4, 0.60000002384185791016, R9 ;  /* 0x3f19999a04047823 */ /* 0x008fc80000000009 */
[----:B----4-:R-:W-:Y:S01]  /*0120*/  FFMA R5, R5, 0.30000001192092895508, R4 ;  /* 0x3e99999a05057823 */ /* 0x010fe20000000004 */
[----:B-----5:R-:W-:-:S03]  /*0130*/  FMUL R0, R7, 0.80000001192092895508 ;  /* 0x3f4ccccd07007820 */ /* 0x020fc60000400000 */
[----:B------:R-:W-:-:S04]  /*0140*/  FFMA R5, R6, 0.10000000149011611938, R5 ;  /* 0x3dcccccd06057823 */ /* 0x000fc80000000005 */
[----:B------:R-:W-:Y:S02]  /*0150*/  FFMA R5, R5, 0.20000000298023223877, R0 ;  /* 0x3e4ccccd05057823 */ /* 0x000fe40000000000 */
[----:B------:R-:W2:Y:S03]  /*0160*/  LDG.E R0, desc[UR4][R2.64+0x44] ;  /* 0x0000440402007981 */ /* 0x000ea6000c1e1900 */
[----:B------:R-:W-:-:S13]  /*0170*/  FSETP.GT.AND P0, PT, R5, 0.5, PT ;  /* 0x3f0000000500780b */ /* 0x000fda0003f04000 */
[----:B------:R-:W-:-:S06]  /*0180*/  @P0 MOV R9, 0x40000000 ;  /* 0x4000000000090802 */ /* 0x000fcc0000000f00 */
[----:B------:R-:W3:Y:S01]  /*0190*/  @!P0 LDG.E R9, desc[UR4][R2.64+0xc] ;  /* 0x00000c0402098981 */ /* 0x000ee2000c1e1900 */
[----:B------:R-:W-:Y:S02]  /*01a0*/  @P0 MOV R7, 0x3f666666 ;  /* 0x3f66666600070802 */ /* 0x000fe40000000f00 */
[----:B------:R-:W-:-:S05]  /*01b0*/  @P0 MOV R5, RZ ;  /* 0x000000ff00050202 */ /* 0x000fca0000000f00 */
[----:B------:R-:W-:Y:S01]  /*01c0*/  STG.E desc[UR4][R2.64+0x40], R5 ;  /* 0x0000400502007986 */ /* 0x000fe2000c101904 */
[C---:B--2---:R-:W-:Y:S01]  /*01d0*/  @P0 FFMA R7, R0.reuse, R7, 0.10000000149011611938 ;  /* 0x3dcccccd00070423 */ /* 0x044fe20000000007 */
[----:B------:R-:W-:-:S05]  /*01e0*/  @!P0 FMUL R7, R0, 0.94999998807907104492 ;  /* 0x3f73333300078820 */ /* 0x000fca0000400000 */
[----:B------:R-:W-:Y:S04]  /*01f0*/  STG.E desc[UR4][R2.64+0x44], R7 ;  /* 0x0000440702007986 */ /* 0x000fe8000c101904 */
[----:B---3--:R-:W-:Y:S01]  /*0200*/  STG.E desc[UR4][R2.64+0xc], R9 ;  /* 0x00000c0902007986 */ /* 0x008fe2000c101904 */
[----:B------:R-:W-:Y:S05]  /*0210*/  EXIT ;  /* 0x000000000000794d */ /* 0x000fea0003800000 */
.L_x_47:
        /* <DEDUP_REMOVED lines=14> */
.L_x_126:


//--------------------- .text._Z29process_recurrent_connectionsP20VertexDendriticStatePKiPK19ReservoirConnectionPfii --------------------------
	.section	.text._Z29process_recurrent_connectionsP20VertexDendriticStatePKiPK19ReservoirConnectionPfii,"ax",@progbits
	.align	128
        .global         _Z29process_recurrent_connectionsP20VertexDendriticStatePKiPK19ReservoirConnectionPfii
        .type           _Z29process_recurrent_connectionsP20VertexDendriticStatePKiPK19ReservoirConnectionPfii,@function
        .size           _Z29process_recurrent_connectionsP20VertexDendriticStatePKiPK19ReservoirConnectionPfii,(.L_x_127 - _Z29process_recurrent_connectionsP20VertexDendriticStatePKiPK19ReservoirConnectionPfii)
        .other          _Z29process_recurrent_connectionsP20VertexDendriticStatePKiPK19ReservoirConnectionPfii,@"STO_CUDA_ENTRY STV_DEFAULT"
_Z29process_recurrent_connectionsP20VertexDendriticStatePKiPK19ReservoirConnectionPfii:
.text._Z29process_recurrent_connectionsP20VertexDendriticStatePKiPK19ReservoirConnectionPfii:
        /* <DEDUP_REMOVED lines=11> */
[----:B-1----:R-:W2:Y:S04]  /*00b0*/  LDG.E.CONSTANT R13, desc[UR4][R2.64] ;  /* 0x00000004020d7981 */ /* 0x002ea8000c1e9900 */
[----:B------:R-:W2:Y:S01]  /*00c0*/  LDG.E.CONSTANT R18, desc[UR4][R2.64+0x4] ;  /* 0x0000040402127981 */ /* 0x000ea2000c1e9900 */
[----:B------:R-:W-:Y:S01]  /*00d0*/  BSSY.RECONVERGENT B0, `(.L_x_48) ;  /* 0x00000db000007945 */ /* 0x000fe20003800200 */
[----:B------:R-:W-:Y:S02]  /*00e0*/  CS2R R8, SRZ ;  /* 0x0000000000087805 */ /* 0x000fe4000001ff00 */
[----:B------:R-:W-:Y:S02]  /*00f0*/  CS2R R10, SRZ ;  /* 0x00000000000a7805 */ /* 0x000fe4000001ff00 */
[----:B--2---:R-:W-:-:S13]  /*0100*/  ISETP.GE.AND P0, PT, R13, R18, PT ;  /* 0x000000120d00720c */ /* 0x004fda0003f06270 */
[----:B------:R-:W-:Y:S05]  /*0110*/  @P0 BRA `(.L_x_49) ;  /* 0x0000000c00580947 */ /* 0x000fea0003800000 */
[----:B------:R-:W0:Y:S01]  /*0120*/  LDC.64 R4, c[0x0][0x390] ;  /* 0x0000e400ff047b82 */ /* 0x000e220000000a00 */
[CC--:B------:R-:W-:Y:S01]  /*0130*/  IADD3 R0, PT, PT, -R13.reuse, R18.reuse, RZ ;  /* 0x000000120d007210 */ /* 0x0c0fe20007ffe1ff */
[----:B------:R-:W-:Y:S01]  /*0140*/  BSSY.RECONVERGENT B1, `(.L_x_50) ;  /* 0x0000037000017945 */ /* 0x000fe20003800200 */
[----:B------:R-:W-:Y:S02]  /*0150*/  IADD3 R2, PT, PT, R13, -R18, RZ ;  /* 0x800000120d027210 */ /* 0x000fe40007ffe0ff */
[----:B------:R-:W-:Y:S02]  /*0160*/  LOP3.LUT P1, R0, R0, 0x3, RZ, 0xc0, !PT ;  /* 0x0000000300007812 */ /* 0x000fe4000782c0ff */
[----:B------:R-:W-:-:S11]  /*0170*/  ISETP.GT.U32.AND P0, PT, R2, -0x4, PT ;  /* 0xfffffffc0200780c */ /* 0x000fd60003f04070 */
[----:B------:R-:W-:Y:S05]  /*0180*/  @!P1 BRA `(.L_x_51) ;  /* 0x0000000000c89947 */ /* 0x000fea0003800000 */
[----:B------:R-:W1:Y:S01]  /*0190*/  LDC.64 R6, c[0x0][0x380] ;  /* 0x0000e000ff067b82 */ /* 0x000e620000000a00 */
[----:B------:R-:W-:Y:S01]  /*01a0*/  HFMA2 R2, -RZ, RZ, 0, 9.5367431640625e-07 ;  /* 0x00000010ff027431 */ /* 0x000fe200000001ff */
[----:B------:R-:W-:Y:S02]  /*01b0*/  MOV R3, 0x0 ;  /* 0x0000000000037802 */ /* 0x000fe40000000f00 */
[----:B------:R-:W-:Y:S02]  /*01c0*/  IADD3 R19, PT, PT, -R0, RZ, RZ ;  /* 0x000000ff00137210 */ /* 0x000fe40007ffe1ff */
[----:B0-----:R-:W-:-:S05]  /*01d0*/  IMAD.WIDE.U32 R2, R4, 0x1, R2 ;  /* 0x0000000104027825 */ /* 0x001fca00078e0002 */
[----:B------:R-:W-:-:S07]  /*01e0*/  IADD3 R21, PT, PT, R3, R5, RZ ;  /* 0x0000000503157210 */ /* 0x000fce0007ffe0ff */
.L_x_52:
[----:B------:R-:W-:-:S04]  /*01f0*/  IMAD.MOV.U32 R20, RZ, RZ, R2 ;  /* 0x000000ffff147224 */ /* 0x000fc800078e0002 */
[----:B------:R-:W-:-:S05]  /*0200*/  IMAD.WIDE R14, R13, 0x18, R20 ;  /* 0x000000180d0e7825 */ /* 0x000fca00078e0214 */
[----:B------:R-:W1:Y:S04]  /*0210*/  LDG.E.CONSTANT R17, desc[UR4][R14.64+-0x10] ;  /* 0xfffff0040e117981 */ /* 0x000e68000c1e9900 */
[----:B------:R-:W2:Y:S04]  /*0220*/  LDG.E.CONSTANT R23, desc[UR4][R14.64+-0x8] ;  /* 0xfffff8040e177981 */ /* 0x000ea8000c1e9900 */
[----:B------:R-:W3:Y:S01]  /*0230*/  LDG.E.CONSTANT R0, desc[UR4][R14.64+-0x4] ;  /* 0xfffffc040e007981 */ /* 0x000ee2000c1e9900 */
[----:B-1----:R-:W-:-:S04]  /*0240*/  IMAD.WIDE R16, R17, 0x50, R6 ;  /* 0x0000005011107825 */ /* 0x002fc800078e0206 */
[----:B--2---:R-:W-:Y:S02]  /*0250*/  IMAD.WIDE R22, R23, 0x10, R16 ;  /* 0x0000001017167825 */ /* 0x004fe400078e0210 */
[----:B------:R-:W2:Y:S04]  /*0260*/  LDG.E.CONSTANT R17, desc[UR4][R14.64] ;  /* 0x000000040e117981 */ /* 0x000ea8000c1e9900 */
[----:B------:R0:W4:Y:S01]  /*0270*/  LDG.E R16, desc[UR4][R22.64] ;  /* 0x0000000416107981 */ /* 0x000122000c1e1900 */
[----:B---3--:R-:W-:Y:S02]  /*0280*/  SHF.L.U32 R0, R0, 0x2, RZ ;  /* 0x0000000200007819 */ /* 0x008fe400000006ff */
[----:B------:R-:W-:Y:S02]  /*0290*/  MOV R25, 0x3f800000 ;  /* 0x3f80000000197802 */ /* 0x000fe40000000f00 */
[----:B------:R-:W-:-:S02]  /*02a0*/  ISETP.EQ.AND P4, PT, R0, RZ, PT ;  /* 0x000000ff0000720c */ /* 0x000fc40003f82270 */
[----:B0-----:R-:W-:Y:S02]  /*02b0*/  MOV R22, 0x3c80f082 ;  /* 0x3c80f08200167802 */ /* 0x001fe40000000f00 */
[C---:B------:R-:W-:Y:S02]  /*02c0*/  ISETP.EQ.AND P3, PT, R0.reuse, 0x4, PT ;  /* 0x000000040000780c */ /* 0x040fe40003f62270 */
[C---:B------:R-:W-:Y:S02]  /*02d0*/  ISETP.EQ.AND P2, PT, R0.reuse, 0x8, PT ;  /* 0x000000080000780c */ /* 0x040fe40003f42270 */
[----:B------:R-:W-:Y:S02]  /*02e0*/  ISETP.EQ.AND P1, PT, R0, 0xc, PT ;  /* 0x0000000c0000780c */ /* 0x000fe40003f22270 */
[----:B------:R-:W-:Y:S02]  /*02f0*/  IADD3 R19, PT, PT, R19, 0x1, RZ ;  /* 0x0000000113137810 */ /* 0x000fe40007ffe0ff */
[----:B------:R-:W-:Y:S01]  /*0300*/  IADD3 R13, PT, PT, R13, 0x1, RZ ;  /* 0x000000010d0d7810 */ /* 0x000fe20007ffe0ff */
[----:B----4-:R-:W-:-:S06]  /*0310*/  FMUL R20, |R16|, 2.8853900432586669922 ;  /* 0x4038aa3b10147820 */ /* 0x010fcc0000400200 */
[----:B------:R-:W0:Y:S02]  /*0320*/  MUFU.EX2 R20, R20 ;  /* 0x0000001400147308 */ /* 0x000e240000000800 */
[----:B0-----:R-:W-:-:S06]  /*0330*/  FADD R24, R20, 1 ;  /* 0x3f80000014187421 */ /* 0x001fcc0000000000 */
[----:B------:R-:W0:Y:S01]  /*0340*/  MUFU.RCP R24, R24 ;  /* 0x0000001800187308 */ /* 0x000e220000001000 */
[C---:B------:R-:W-:Y:S01]  /*0350*/  FMUL R23, R16.reuse, R16 ;  /* 0x0000001010177220 */ /* 0x040fe20000400000 */
[----:B------:R-:W-:-:S03]  /*0360*/  FSETP.GE.AND P5, PT, |R16|, 9.010913848876953125, PT ;  /* 0x41102cb41000780b */ /* 0x000fc60003fa6200 */
[----:B------:R-:W-:Y:S01]  /*0370*/  FFMA R14, R23, R22, -0.052303962409496307373 ;  /* 0xbd563cae170e7423 */ /* 0x000fe20000000016 */
[----:B------:R-:W-:-:S03]  /*0380*/  FSETP.GE.AND P6, PT, |R16|, 0.60000002384185791016, PT ;  /* 0x3f19999a1000780b */ /* 0x000fc60003fc6200 */
[----:B------:R-:W-:Y:S01]  /*0390*/  FFMA R14, R23, R14, 0.1331529766321182251 ;  /* 0x3e085941170e7423 */ /* 0x000fe2000000000e */
[----:B0-----:R-:W-:-:S05]  /*03a0*/  FFMA R0, R24, -2, R25 ;  /* 0xc000000018007823 */ /* 0x001fca0000000019 */
[----:B------:R-:W-:Y:S01]  /*03b0*/  FSEL R15, R0, 1, !P5 ;  /* 0x3f800000000f7808 */ /* 0x000fe20006800000 */
[----:B------:R-:W-:Y:S01]  /*03c0*/  FFMA R0, R23, R14, -0.33332768082618713379 ;  /* 0xbeaaa9ed17007423 */ /* 0x000fe2000000000e */
[----:B------:R-:W-:Y:S02]  /*03d0*/  ISETP.NE.AND P5, PT, R19, RZ, PT ;  /* 0x000000ff1300720c */ /* 0x000fe40003fa5270 */
[----:B------:R-:W-:Y:S01]  /*03e0*/  @P4 MOV R20, R9 ;  /* 0x0000000900144202 */ /* 0x000fe20000000f00 */
[----:B------:R-:W-:Y:S01]  /*03f0*/  FFMA R23, R23, R0, RZ ;  /* 0x0000000017177223 */ /* 0x000fe200000000ff */
[----:B------:R-:W-:Y:S01]  /*0400*/  @P3 MOV R20, R8 ;  /* 0x0000000800143202 */ /* 0x000fe20000000f00 */
[----:B------:R-:W-:Y:S01]  /*0410*/  @P2 IMAD.MOV.U32 R20, RZ, RZ, R11 ;  /* 0x000000ffff142224 */ /* 0x000fe200078e000b */
[--C-:B------:R-:W-:Y:S01]  /*0420*/  LOP3.LUT R14, R15, 0x80000000, R16.reuse, 0xb8, !PT ;  /* 0x800000000f0e7812 */ /* 0x100fe200078eb810 */
[----:B------:R-:W-:Y:S01]  /*0430*/  @!P6 FFMA R14, R16, R23, R16 ;  /* 0x00000017100ee223 */ /* 0x000fe20000000010 */
[----:B------:R-:W-:-:S05]  /*0440*/  @P1 MOV R20, R10 ;  /* 0x0000000a00141202 */ /* 0x000fca0000000f00 */
[----:B--2---:R-:W-:-:S04]  /*0450*/  FFMA R14, R17, R14, R20 ;  /* 0x0000000e110e7223 */ /* 0x004fc80000000014 */
[----:B------:R-:W-:Y:S01]  /*0460*/  @P1 IMAD.MOV.U32 R10, RZ, RZ, R14 ;  /* 0x000000ffff0a1224 */ /* 0x000fe200078e000e */
[-C--:B------:R-:W-:Y:S02]  /*0470*/  @P4 MOV R9, R14.reuse ;  /* 0x0000000e00094202 */ /* 0x080fe40000000f00 */
[-C--:B------:R-:W-:Y:S02]  /*0480*/  @P3 MOV R8, R14.reuse ;  /* 0x0000000e00083202 */ /* 0x080fe40000000f00 */
[----:B------:R-:W-:Y:S01]  /*0490*/  @P2 MOV R11, R14 ;  /* 0x0000000e000b2202 */ /* 0x000fe20000000f00 */
[----:B------:R-:W-:Y:S06]  /*04a0*/  @P5 BRA `(.L_x_52) ;  /* 0xfffffffc00505947 */ /* 0x000fec000383ffff */
.L_x_51:
[----:B------:R-:W-:Y:S05]  /*04b0*/  BSYNC.RECONVERGENT B1 ;  /* 0x0000000000017941 */ /* 0x000fea0003800200 */
.L_x_50:
[----:B------:R-:W-:Y:S05]  /*04c0*/  @P0 BRA `(.L_x_49) ;  /* 0x00000008006c0947 */ /* 0x000fea0003800000 */
[----:B------:R-:W1:Y:S01]  /*04d0*/  LDC.64 R2, c[0x0][0x380] ;  /* 0x0000e000ff027b82 */ /* 0x000e620000000a00 */
[----:B0-----:R-:W-:Y:S02]  /*04e0*/  IADD3 R4, P0, PT, R4, 0x30, RZ ;  /* 0x0000003004047810 */ /* 0x001fe40007f1e0ff */
[----:B------:R-:W-:Y:S02]  /*04f0*/  IADD3 R18, PT, PT, -R18, R13, RZ ;  /* 0x0000000d12127210 */ /* 0x000fe40007ffe1ff */
[----:B------:R-:W-:-:S09]  /*0500*/  IADD3.X R5, PT, PT, RZ, R5, RZ, P0, !PT ;  /* 0x00000005ff057210 */ /* 0x000fd200007fe4ff */
.L_x_53:
[----:B------:R-:W-:-:S05]  /*0510*/  IMAD.WIDE R6, R13, 0x18, R4 ;  /* 0x000000180d067825 */ /* 0x000fca00078e0204 */
[----:B------:R-:W1:Y:S04]  /*0520*/  LDG.E.CONSTANT R15, desc[UR4][R6.64+-0x30] ;  /* 0xffffd004060f7981 */ /* 0x000e68000c1e9900 */
[----:B------:R-:W2:Y:S04]  /*0530*/  LDG.E.CONSTANT R17, desc[UR4][R6.64+-0x28] ;  /* 0xffffd80406117981 */ /* 0x000ea8000c1e9900 */
[----:B------:R-:W3:Y:S04]  /*0540*/  LDG.E.CONSTANT R19, desc[UR4][R6.64+-0x18] ;  /* 0xffffe80406137981 */ /* 0x000ee8000c1e9900 */
[----:B------:R-:W4:Y:S04]  /*0550*/  LDG.E.CONSTANT R21, desc[UR4][R6.64+-0x10] ;  /* 0xfffff00406157981 */ /* 0x000f28000c1e9900 */
[----:B------:R-:W5:Y:S04]  /*0560*/  LDG.E.CONSTANT R23, desc[UR4][R6.64+-0x24] ;  /* 0xffffdc0406177981 */ /* 0x000f68000c1e9900 */
[----:B------:R-:W5:Y:S04]  /*0570*/  LDG.E.CONSTANT R29, desc[UR4][R6.64] ;  /* 0x00000004061d7981 */ /* 0x000f68000c1e9900 */
[----:B------:R-:W5:Y:S04]  /*0580*/  LDG.E.CONSTANT R27, desc[UR4][R6.64+0x8] ;  /* 0x00000804061b7981 */ /* 0x000f68000c1e9900 */
[----:B------:R-:W5:Y:S04]  /*0590*/  LDG.E.CONSTANT R25, desc[UR4][R6.64+0x20] ;  /* 0x0000200406197981 */ /* 0x000f68000c1e9900 */
[----:B------:R-:W5:Y:S01]  /*05a0*/  LDG.E.CONSTANT R22, desc[UR4][R6.64+-0x20] ;  /* 0xffffe00406167981 */ /* 0x000f62000c1e9900 */
[----:B-1----:R-:W-:-:S04]  /*05b0*/  IMAD.WIDE R14, R15, 0x50, R2 ;  /* 0x000000500f0e7825 */ /* 0x002fc800078e0202 */
[----:B--2---:R-:W-:-:S06]  /*05c0*/  IMAD.WIDE R16, R17, 0x10, R14 ;  /* 0x0000001011107825 */ /* 0x004fcc00078e020e */
[----:B------:R-:W2:Y:S01]  /*05d0*/  LDG.E R16, desc[UR4][R16.64] ;  /* 0x0000000410107981 */ /* 0x000ea2000c1e1900 */
[----:B---3--:R-:W-:-:S04]  /*05e0*/  IMAD.WIDE R14, R19, 0x50, R2 ;  /* 0x00000050130e7825 */ /* 0x008fc800078e0202 */
[----:B----4-:R-:W-:Y:S01]  /*05f0*/  IMAD.WIDE R14, R21, 0x10, R14 ;  /* 0x00000010150e7825 */ /* 0x010fe200078e020e */
[----:B------:R-:W3:Y:S04]  /*0600*/  LDG.E.CONSTANT R17, desc[UR4][R6.64+0x18] ;  /* 0x0000180406117981 */ /* 0x000ee8000c1e9900 */
[----:B------:R0:W4:Y:S01]  /*0610*/  LDG.E R21, desc[UR4][R14.64] ;  /* 0x000000040e157981 */ /* 0x000122000c1e1900 */
[----:B------:R-:W-:Y:S01]  /*0620*/  MOV R20, 0x3f800000 ;  /* 0x3f80000000147802 */ /* 0x000fe20000000f00 */
[----:B------:R-:W-:Y:S02]  /*0630*/  HFMA2 R19, -RZ, RZ, 1.125, -9232 ;  /* 0x3c80f082ff137431 */ /* 0x000fe400000001ff */
[----:B--2---:R-:W-:-:S06]  /*0640*/  FMUL R24, |R16|, 2.8853900432586669922 ;  /* 0x4038aa3b10187820 */ /* 0x004fcc0000400200 */
[----:B------:R-:W1:Y:S02]  /*0650*/  MUFU.EX2 R24, R24 ;  /* 0x0000001800187308 */ /* 0x000e640000000800 */
[----:B-1----:R-:W-:-:S06]  /*0660*/  FADD R26, R24, 1 ;  /* 0x3f800000181a7421 */ /* 0x002fcc0000000000 */
[----:B------:R-:W0:Y:S01]  /*0670*/  MUFU.RCP R26, R26 ;  /* 0x0000001a001a7308 */ /* 0x000e220000001000 */
[C---:B------:R-:W-:Y:S01]  /*0680*/  FSETP.GE.AND P0, PT, |R16|.reuse, 9.010913848876953125, PT ;  /* 0x41102cb41000780b */ /* 0x040fe20003f06200 */
[----:B------:R-:W-:Y:S01]  /*0690*/  FMUL R28, R16, R16 ;  /* 0x00000010101c7220 */ /* 0x000fe20000400000 */
[----:B-----5:R-:W-:-:S03]  /*06a0*/  IMAD.SHL.U32 R24, R23, 0x4, RZ ;  /* 0x0000000417187824 */ /* 0x020fc600078e00ff */
[----:B------:R-:W-:Y:S01]  /*06b0*/  FFMA R0, R28, R19, -0.052303962409496307373 ;  /* 0xbd563cae1c007423 */ /* 0x000fe20000000013 */
[----:B0-----:R-:W-:-:S05]  /*06c0*/  FFMA R14, R26, -2, R20 ;  /* 0xc00000001a0e7823 */ /* 0x001fca0000000014 */
[----:B------:R-:W-:-:S04]  /*06d0*/  FSEL R15, R14, 1, !P0 ;  /* 0x3f8000000e0f7808 */ /* 0x000fc80004000000 */
[----:B------:R-:W-:Y:S01]  /*06e0*/  LOP3.LUT R23, R15, 0x80000000, R16, 0xb8, !PT ;  /* 0x800000000f177812 */ /* 0x000fe200078eb810 */
[----:B------:R-:W-:Y:S01]  /*06f0*/  IMAD.WIDE R14, R29, 0x50, R2 ;  /* 0x000000501d0e7825 */ /* 0x000fe200078e0202 */
[----:B------:R-:W-:-:S03]  /*0700*/  FSETP.GE.AND P2, PT, |R16|, 0.60000002384185791016, PT ;  /* 0x3f19999a1000780b */ /* 0x000fc60003f46200 */
[----:B------:R-:W-:Y:S01]  /*0710*/  FFMA R0, R28, R0, 0.1331529766321182251 ;  /* 0x3e0859411c007423 */ /* 0x000fe20000000000 */
[----:B------:R-:W-:-:S04]  /*0720*/  IMAD.WIDE R14, R27, 0x10, R14 ;  /* 0x000000101b0e7825 */ /* 0x000fc800078e020e */
[----:B------:R-:W-:-:S04]  /*0730*/  FFMA R0, R28, R0, -0.33332768082618713379 ;  /* 0xbeaaa9ed1c007423 */ /* 0x000fc80000000000 */
[----:B------:R-:W-:Y:S01]  /*0740*/  FFMA R0, R28, R0, RZ ;  /* 0x000000001c007223 */ /* 0x000fe200000000ff */
[----:B------:R0:W2:Y:S01]  /*0750*/  LDG.E R14, desc[UR4][R14.64] ;  /* 0x000000040e0e7981 */ /* 0x0000a2000c1e1900 */
[----:B------:R-:W-:Y:S01]  /*0760*/  ISETP.EQ.AND P1, PT, R24, RZ, PT ;  /* 0x000000ff1800720c */ /* 0x000fe20003f22270 */
[----:B----4-:R-:W-:Y:S01]  /*0770*/  FMUL R26, |R21|, 2.8853900432586669922 ;  /* 0x4038aa3b151a7820 */ /* 0x010fe20000400200 */
[----:B------:R-:W-:Y:S01]  /*0780*/  @!P2 FFMA R23, R16, R0, R16 ;  /* 0x000000001017a223 */ /* 0x000fe20000000010 */
[C---:B------:R-:W-:Y:S01]  /*0790*/  ISETP.EQ.AND P2, PT, R24.reuse, 0x4, PT ;  /* 0x000000041800780c */ /* 0x040fe20003f42270 */
[----:B---3--:R-:W-:Y:S01]  /*07a0*/  IMAD.WIDE R16, R17, 0x50, R2 ;  /* 0x0000005011107825 */ /* 0x008fe200078e0202 */
[C---:B------:R-:W-:Y:S02]  /*07b0*/  ISETP.EQ.AND P3, PT, R24.reuse, 0x8, PT ;  /* 0x000000081800780c */ /* 0x040fe40003f62270 */
[----:B------:R-:W-:Y:S02]  /*07c0*/  ISETP.EQ.AND P4, PT, R24, 0xc, PT ;  /* 0x0000000c1800780c */ /* 0x000fe40003f82270 */
[----:B------:R-:W3:Y:S01]  /*07d0*/  LDG.E.CONSTANT R24, desc[UR4][R6.64+-0xc] ;  /* 0xfffff40406187981 */ /* 0x000ee2000c1e9900 */
[----:B------:R-:W1:Y:S01]  /*07e0*/  MUFU.EX2 R26, R26 ;  /* 0x0000001a001a7308 */ /* 0x000e620000000800 */
[----:B------:R-:W-:-:S04]  /*07f0*/  IMAD.WIDE R16, R25, 0x10, R16 ;  /* 0x0000001019107825 */ /* 0x000fc800078e0210 */
[----:B------:R-:W-:Y:S01]  /*0800*/  FMUL R25, R21, R21 ;  /* 0x0000001515197220 */ /* 0x000fe20000400000 */
[----:B------:R-:W-:-:S03]  /*0810*/  @P1 MOV R27, R9 ;  /* 0x00000009001b1202 */ /* 0x000fc60000000f00 */
[C---:B------:R-:W-:Y:S01]  /*0820*/  FFMA R0, R25.reuse, R19, -0.052303962409496307373 ;  /* 0xbd563cae19007423 */ /* 0x040fe20000000013 */
[----:B------:R-:W-:Y:S01]  /*0830*/  @P2 MOV R27, R8 ;  /* 0x00000008001b2202 */ /* 0x000fe20000000f00 */
[----:B------:R-:W4:Y:S01]  /*0840*/  LDG.E R16, desc[UR4][R16.64] ;  /* 0x0000000410107981 */ /* 0x000f22000c1e1900 */
[----:B------:R-:W-:Y:S01]  /*0850*/  @P3 MOV R27, R11 ;  /* 0x0000000b001b3202 */ /* 0x000fe20000000f00 */
[----:B------:R-:W-:Y:S01]  /*0860*/  FFMA R0, R25, R0, 0.1331529766321182251 ;  /* 0x3e08594119007423 */ /* 0x000fe20000000000 */
[----:B------:R-:W-:-:S03]  /*0870*/  @P4 MOV R27, R10 ;  /* 0x0000000a001b4202 */ /* 0x000fc60000000f00 */
[C---:B------:R-:W-:Y:S02]  /*0880*/  FFMA R0, R25.reuse, R0, -0.33332768082618713379 ;  /* 0xbeaaa9ed19007423 */ /* 0x040fe40000000000 */
[----:B------:R-:W-:Y:S01]  /*0890*/  FFMA R22, R22, R23, R27 ;  /* 0x0000001716167223 */ /* 0x000fe2000000001b */
[----:B-1----:R-:W-:Y:S01]  /*08a0*/  FADD R27, R26, 1 ;  /* 0x3f8000001a1b7421 */ /* 0x002fe20000000000 */
[----:B------:R-:W-:Y:S01]  /*08b0*/  FFMA R28, R25, R0, RZ ;  /* 0x00000000191c7223 */ /* 0x000fe200000000ff */
[----:B------:R-:W5:Y:S04]  /*08c0*/  LDG.E.CONSTANT R23, desc[UR4][R6.64+0xc] ;  /* 0x00000c0406177981 */ /* 0x000f68000c1e9900 */
[----:B------:R-:W5:Y:S01]  /*08d0*/  LDG.E.CONSTANT R0, desc[UR4][R6.64+-0x8] ;  /* 0xfffff80406007981 */ /* 0x000f62000c1e9900 */
[----:B------:R-:W0:Y:S01]  /*08e0*/  MUFU.RCP R27, R27 ;  /* 0x0000001b001b7308 */ /* 0x000e220000001000 */
[----:B------:R-:W-:-:S02]  /*08f0*/  FSETP.GE.AND P0, PT, |R21|, 9.010913848876953125, PT ;  /* 0x41102cb41500780b */ /* 0x000fc40003f06200 */
[----:B------:R-:W5:Y:S01]  /*0900*/  LDG.E.CONSTANT R17, desc[UR4][R6.64+0x10] ;  /* 0x0000100406117981 */ /* 0x000f62000c1e9900 */
[----:B0-----:R-:W-:-:S05]  /*0910*/  FFMA R15, R27, -2, R20 ;  /* 0xc00000001b0f7823 */ /* 0x001fca0000000014 */
[----:B------:R-:W-:Y:S02]  /*0920*/  FSEL R26, R15, 1, !P0 ;  /* 0x3f8000000f1a7808 */ /* 0x000fe40004000000 */
[----:B------:R-:W5:Y:S01]  /*0930*/  LDG.E.CONSTANT R15, desc[UR4][R6.64+0x24] ;  /* 0x00002404060f7981 */ /* 0x000f62000c1e9900 */
[----:B------:R-:W-:Y:S02]  /*0940*/  FSETP.GE.AND P5, PT, |R21|, 0.60000002384185791016, PT ;  /* 0x3f19999a1500780b */ /* 0x000fe40003fa6200 */
[----:B------:R-:W-:-:S11]  /*0950*/  LOP3.LUT R25, R26, 0x80000000, R21, 0xb8, !PT ;  /* 0x800000001a197812 */ /* 0x000fd600078eb815 */
[----:B------:R-:W-:Y:S02]  /*0960*/  @!P5 FFMA R25, R21, R28, R21 ;  /* 0x0000001c1519d223 */ /* 0x000fe40000000015 */
[----:B------:R4:W5:Y:S01]  /*0970*/  LDG.E.CONSTANT R21, desc[UR4][R6.64+0x28] ;  /* 0x0000280406157981 */ /* 0x000962000c1e9900 */
[----:B------:R-:W-:Y:S01]  /*0980*/  @P1 IMAD.MOV.U32 R9, RZ, RZ, R22 ;  /* 0x000000ffff091224 */ /* 0x000fe200078e0016 */
[-C--:B------:R-:W-:Y:S02]  /*0990*/  @P2 MOV R8, R22.reuse ;  /* 0x0000001600082202 */ /* 0x080fe40000000f00 */
[-C--:B------:R-:W-:Y:S02]  /*09a0*/  @P3 MOV R11, R22.reuse ;  /* 0x00000016000b3202 */ /* 0x080fe40000000f00 */
[----:B------:R-:W-:Y:S02]  /*09b0*/  @P4 MOV R10, R22 ;  /* 0x00000016000a4202 */ /* 0x000fe40000000f00 */
[----:B------:R-:W-:-:S02]  /*09c0*/  IADD3 R18, PT, PT, R18, 0x4, RZ ;  /* 0x0000000412127810 */ /* 0x000fc40007ffe0ff */
[----:B------:R-:W-:Y:S01]  /*09d0*/  IADD3 R13, PT, PT, R13, 0x4, RZ ;  /* 0x000000040d0d7810 */ /* 0x000fe20007ffe0ff */
[----:B--2---:R-:W-:-:S06]  /*09e0*/  FMUL R26, |R14|, 2.8853900432586669922 ;  /* 0x4038aa3b0e1a7820 */ /* 0x004fcc0000400200 */
[----:B------:R-:W0:Y:S01]  /*09f0*/  MUFU.EX2 R26, R26 ;  /* 0x0000001a001a7308 */ /* 0x000e220000000800 */
[----:B---3--:R-:W-:-:S04]  /*0a00*/  SHF.L.U32 R24, R24, 0x2, RZ ;  /* 0x0000000218187819 */ /* 0x008fc800000006ff */
[C---:B------:R-:W-:Y:S02]  /*0a10*/  ISETP.EQ.AND P6, PT, R24.reuse, RZ, PT ;  /* 0x000000ff1800720c */ /* 0x040fe40003fc2270 */
[C---:B------:R-:W-:Y:S02]  /*0a20*/  ISETP.EQ.AND P0, PT, R24.reuse, 0x4, PT ;  /* 0x000000041800780c */ /* 0x040fe40003f02270 */
[C---:B------:R-:W-:Y:S02]  /*0a30*/  ISETP.EQ.AND P1, PT, R24.reuse, 0x8, PT ;  /* 0x000000081800780c */ /* 0x040fe40003f22270 */
[----:B------:R-:W-:Y:S01]  /*0a40*/  ISETP.EQ.AND P2, PT, R24, 0xc, PT ;  /* 0x0000000c1800780c */ /* 0x000fe20003f42270 */
[----:B----4-:R-:W-:Y:S01]  /*0a50*/  FMUL R6, |R16|, 2.8853900432586669922 ;  /* 0x4038aa3b10067820 */ /* 0x010fe20000400200 */
[----:B0-----:R-:W-:-:S05]  /*0a60*/  FADD R26, R26, 1 ;  /* 0x3f8000001a1a7421 */ /* 0x001fca0000000000 */
[----:B------:R-:W-:Y:S02]  /*0a70*/  @P6 MOV R27, R9 ;  /* 0x00000009001b6202 */ /* 0x000fe40000000f00 */
[----:B------:R-:W-:Y:S02]  /*0a80*/  @P0 MOV R27, R8 ;  /* 0x00000008001b0202 */ /* 0x000fe40000000f00 */
[----:B------:R-:W-:Y:S01]  /*0a90*/  @P1 IMAD.MOV.U32 R27, RZ, RZ, R11 ;  /* 0x000000ffff1b1224 */ /* 0x000fe200078e000b */
[----:B------:R-:W0:Y:S01]  /*0aa0*/  MUFU.RCP R7, R26 ;  /* 0x0000001a00077308 */ /* 0x000e220000001000 */
[----:B------:R-:W-:Y:S02]  /*0ab0*/  @P2 MOV R27, R10 ;  /* 0x0000000a001b2202 */ /* 0x000fe40000000f00 */
[----:B-----5:R-:W-:-:S05]  /*0ac0*/  SHF.L.U32 R23, R23, 0x2, RZ ;  /* 0x0000000217177819 */ /* 0x020fca00000006ff */
[----:B------:R-:W1:Y:S01]  /*0ad0*/  MUFU.EX2 R6, R6 ;  /* 0x0000000600067308 */ /* 0x000e620000000800 */
[----:B------:R-:W-:Y:S01]  /*0ae0*/  FFMA R25, R0, R25, R27 ;  /* 0x0000001900197223 */ /* 0x000fe2000000001b */
[----:B------:R-:W-:Y:S01]  /*0af0*/  FMUL R0, R14, R14 ;  /* 0x0000000e0e007220 */ /* 0x000fe20000400000 */
[C---:B------:R-:W-:Y:S02]  /*0b00*/  ISETP.EQ.AND P3, PT, R23.reuse, RZ, PT ;  /* 0x000000ff1700720c */ /* 0x040fe40003f62270 */
[C---:B------:R-:W-:Y:S02]  /*0b10*/  ISETP.EQ.AND P4, PT, R23.reuse, 0x4, PT ;  /* 0x000000041700780c */ /* 0x040fe40003f82270 */
[----:B------:R-:W-:Y:S02]  /*0b20*/  @P6 MOV R9, R25 ;  /* 0x0000001900096202 */ /* 0x000fe40000000f00 */
[C---:B------:R-:W-:Y:S02]  /*0b30*/  ISETP.EQ.AND P5, PT, R23.reuse, 0x8, PT ;  /* 0x000000081700780c */ /* 0x040fe40003fa2270 */
[----:B------:R-:W-:Y:S01]  /*0b40*/  ISETP.EQ.AND P6, PT, R23, 0xc, PT ;  /* 0x0000000c1700780c */ /* 0x000fe20003fc2270 */
[----:B------:R-:W-:Y:S01]  /*0b50*/  FFMA R23, R0, R19, -0.052303962409496307373 ;  /* 0xbd563cae00177423 */ /* 0x000fe20000000013 */
[----:B------:R-:W-:-:S02]  /*0b60*/  @P1 MOV R11, R25 ;  /* 0x00000019000b1202 */ /* 0x000fc40000000f00 */
[----:B------:R-:W-:Y:S01]  /*0b70*/  FSETP.GE.AND P1, PT, |R14|, 0.60000002384185791016, PT ;  /* 0x3f19999a0e00780b */ /* 0x000fe20003f26200 */
[----:B------:R-:W-:Y:S01]  /*0b80*/  FFMA R27, R0, R23, 0.1331529766321182251 ;  /* 0x3e085941001b7423 */ /* 0x000fe20000000017 */
[----:B------:R-:W-:Y:S01]  /*0b90*/  @P0 MOV R8, R25 ;  /* 0x0000001900080202 */ /* 0x000fe20000000f00 */
[----:B0-----:R-:W-:Y:S01]  /*0ba0*/  FFMA R22, R7, -2, R20 ;  /* 0xc000000007167823 */ /* 0x001fe20000000014 */
[----:B------:R-:W-:Y:S01]  /*0bb0*/  FSETP.GE.AND P0, PT, |R14|, 9.010913848876953125, PT ;  /* 0x41102cb40e00780b */ /* 0x000fe20003f06200 */
[----:B-1----:R-:W-:Y:S01]  /*0bc0*/  FADD R24, R6, 1 ;  /* 0x3f80000006187421 */ /* 0x002fe20000000000 */
[----:B------:R-:W-:Y:S01]  /*0bd0*/  FFMA R27, R0, R27, -0.33332768082618713379 ;  /* 0xbeaaa9ed001b7423 */ /* 0x000fe2000000001b */
[----:B------:R-:W-:Y:S02]  /*0be0*/  @P2 MOV R10, R25 ;  /* 0x00000019000a2202 */ /* 0x000fe40000000f00 */
[----:B------:R-:W0:Y:S01]  /*0bf0*/  MUFU.RCP R7, R24 ;  /* 0x0000001800077308 */ /* 0x000e220000001000 */
[----:B------:R-:W-:Y:S01]  /*0c00*/  FSEL R23, R22, 1, !P0 ;  /* 0x3f80000016177808 */ /* 0x000fe20004000000 */
[----:B------:R-:W-:Y:S01]  /*0c10*/  FFMA R27, R0, R27, RZ ;  /* 0x0000001b001b7223 */ /* 0x000fe200000000ff */
[----:B------:R-:W-:Y:S01]  /*0c20*/  @P3 MOV R6, R9 ;  /* 0x0000000900063202 */ /* 0x000fe20000000f00 */
[----:B------:R-:W-:Y:S01]  /*0c30*/  @P4 IMAD.MOV.U32 R6, RZ, RZ, R8 ;  /* 0x000000ffff064224 */ /* 0x000fe200078e0008 */
[----:B------:R-:W-:-:S02]  /*0c40*/  @P5 MOV R6, R11 ;  /* 0x0000000b00065202 */ /* 0x000fc40000000f00 */
[--C-:B------:R-:W-:Y:S01]  /*0c50*/  LOP3.LUT R23, R23, 0x80000000, R14.reuse, 0xb8, !PT ;  /* 0x8000000017177812 */ /* 0x100fe200078eb80e */
[----:B------:R-:W-:Y:S01]  /*0c60*/  @!P1 FFMA R23, R14, R27, R14 ;  /* 0x0000001b0e179223 */ /* 0x000fe2000000000e */
[----:B------:R-:W-:Y:S01]  /*0c70*/  @P6 MOV R6, R10 ;  /* 0x0000000a00066202 */ /* 0x000fe20000000f00 */
[----:B------:R-:W-:Y:S01]  /*0c80*/  FMUL R0, R16, R16 ;  /* 0x0000001010007220 */ /* 0x000fe20000400000 */
[----:B------:R-:W-:-:S03]  /*0c90*/  SHF.L.U32 R15, R15, 0x2, RZ ;  /* 0x000000020f0f7819 */ /* 0x000fc600000006ff */
[----:B------:R-:W-:Y:S01]  /*0ca0*/  FFMA R17, R17, R23, R6 ;  /* 0x0000001711117223 */ /* 0x000fe20000000006 */
[C---:B------:R-:W-:Y:S01]  /*0cb0*/  ISETP.EQ.AND P0, PT, R15.reuse, RZ, PT ;  /* 0x000000ff0f00720c */ /* 0x040fe20003f02270 */
[----:B------:R-:W-:Y:S01]  /*0cc0*/  FFMA R19, R0, R19, -0.052303962409496307373 ;  /* 0xbd563cae00137423 */ /* 0x000fe20000000013 */
[C---:B------:R-:W-:Y:S01]  /*0cd0*/  ISETP.EQ.AND P2, PT, R15.reuse, 0x4, PT ;  /* 0x000000040f00780c */ /* 0x040fe20003f42270 */
[----:B------:R-:W-:Y:S01]  /*0ce0*/  @P5 IMAD.MOV.U32 R11, RZ, RZ, R17 ;  /* 0x000000ffff0b5224 */ /* 0x000fe200078e0011 */
[C---:B------:R-:W-:Y:S02]  /*0cf0*/  ISETP.EQ.AND P1, PT, R15.reuse, 0x8, PT ;  /* 0x000000080f00780c */ /* 0x040fe40003f22270 */
[----:B------:R-:W-:Y:S02]  /*0d00*/  @P3 MOV R9, R17 ;  /* 0x0000001100093202 */ /* 0x000fe40000000f00 */
[----:B------:R-:W-:Y:S01]  /*0d10*/  ISETP.EQ.AND P3, PT, R15, 0xc, PT ;  /* 0x0000000c0f00780c */ /* 0x000fe20003f62270 */
[----:B0-----:R-:W-:Y:S01]  /*0d20*/  FFMA R7, R7, -2, R20 ;  /* 0xc000000007077823 */ /* 0x001fe20000000014 */
[----:B------:R-:W-:Y:S01]  /*0d30*/  FSETP.GE.AND P5, PT, |R16|, 0.60000002384185791016, PT ;  /* 0x3f19999a1000780b */ /* 0x000fe20003fa6200 */
[----:B------:R-:W-:Y:S01]  /*0d40*/  FFMA R19, R0, R19, 0.1331529766321182251 ;  /* 0x3e08594100137423 */ /* 0x000fe20000000013 */
[----:B------:R-:W-:-:S02]  /*0d50*/  @P4 MOV R8, R17 ;  /* 0x0000001100084202 */ /* 0x000fc40000000f00 */
[----:B------:R-:W-:Y:S01]  /*0d60*/  FSETP.GE.AND P4, PT, |R16|, 9.010913848876953125, PT ;  /* 0x41102cb41000780b */ /* 0x000fe20003f86200 */
[----:B------:R-:W-:Y:S01]  /*0d70*/  FFMA R19, R0, R19, -0.33332768082618713379 ;  /* 0xbeaaa9ed00137423 */ /* 0x000fe20000000013 */
[----:B------:R-:W-:Y:S02]  /*0d80*/  @P6 MOV R10, R17 ;  /* 0x00000011000a6202 */ /* 0x000fe40000000f00 */
[----:B------:R-:W-:Y:S02]  /*0d90*/  FSEL R7, R7, 1, !P4 ;  /* 0x3f80000007077808 */ /* 0x000fe40006000000 */
[----:B------:R-:W-:Y:S01]  /*0da0*/  ISETP.NE.AND P4, PT, R18, RZ, PT ;  /* 0x000000ff1200720c */ /* 0x000fe20003f85270 */
[----:B------:R-:W-:Y:S01]  /*0db0*/  FFMA R19, R0, R19, RZ ;  /* 0x0000001300137223 */ /* 0x000fe200000000ff */
[----:B------:R-:W-:Y:S02]  /*0dc0*/  @P0 MOV R14, R9 ;  /* 0x00000009000e0202 */ /* 0x000fe40000000f00 */
[----:B------:R-:W-:-:S02]  /*0dd0*/  @P2 MOV R14, R8 ;  /* 0x00000008000e2202 */ /* 0x000fc40000000f00 */
[----:B------:R-:W-:Y:S02]  /*0de0*/  @P1 MOV R14, R11 ;  /* 0x0000000b000e1202 */ /* 0x000fe40000000f00 */
[--C-:B------:R-:W-:Y:S01]  /*0df0*/  LOP3.LUT R6, R7, 0x80000000, R16.reuse, 0xb8, !PT ;  /* 0x8000000007067812 */ /* 0x100fe200078eb810 */
[----:B------:R-:W-:Y:S01]  /*0e00*/  @!P5 FFMA R6, R16, R19, R16 ;  /* 0x000000131006d223 */ /* 0x000fe20000000010 */
[----:B------:R-:W-:-:S05]  /*0e10*/  @P3 MOV R14, R10 ;  /* 0x0000000a000e3202 */ /* 0x000fca0000000f00 */
[----:B------:R-:W-:-:S04]  /*0e20*/  FFMA R6, R21, R6, R14 ;  /* 0x0000000615067223 */ /* 0x000fc8000000000e */
[----:B------:R-:W-:Y:S01]  /*0e30*/  @P0 IMAD.MOV.U32 R9, RZ, RZ, R6 ;  /* 0x000000ffff090224 */ /* 0x000fe200078e0006 */
[-C--:B------:R-:W-:Y:S02]  /*0e40*/  @P2 MOV R8, R6.reuse ;  /* 0x0000000600082202 */ /* 0x080fe40000000f00 */
[-C--:B------:R-:W-:Y:S02]  /*0e50*/  @P1 MOV R11, R6.reuse ;  /* 0x00000006000b1202 */ /* 0x080fe40000000f00 */
[----:B------:R-:W-:Y:S01]  /*0e60*/  @P3 MOV R10, R6 ;  /* 0x00000006000a3202 */ /* 0x000fe20000000f00 */
[----:B------:R-:W-:Y:S06]  /*0e70*/  @P4 BRA `(.L_x_53) ;  /* 0xfffffff400a44947 */ /* 0x000fec000383ffff */
.L_x_49:
[----:B------:R-:W-:Y:S05]  /*0e80*/  BSYNC.RECONVERGENT B0 ;  /* 0x0000000000007941 */ /* 0x000fea0003800200 */
.L_x_48:
[----:B------:R-:W1:Y:S02]  /*0e90*/  LDC.64 R2, c[0x0][0x380] ;  /* 0x0000e000ff027b82 */ /* 0x000e640000000a00 */
[----:B-1----:R-:W-:-:S05]  /*0ea0*/  IMAD.WIDE R12, R12, 0x50, R2 ;  /* 0x000000500c0c7825 */ /* 0x002fca00078e0202 */
[----:B------:R-:W2:Y:S04]  /*0eb0*/  LDG.E R7, desc[UR4][R12.64] ;  /* 0x000000040c077981 */ /* 0x000ea8000c1e1900 */
[----:B------:R-:W3:Y:S04]  /*0ec0*/  LDG.E R6, desc[UR4][R12.64+0x10] ;  /* 0x000010040c067981 */ /* 0x000ee8000c1e1900 */
[----:B0-----:R-:W4:Y:S04]  /*0ed0*/  LDG.E R5, desc[UR4][R12.64+0x20] ;  /* 0x000020040c057981 */ /* 0x001f28000c1e1900 */
[----:B------:R-:W5:Y:S01]  /*0ee0*/  LDG.E R4, desc[UR4][R12.64+0x30] ;  /* 0x000030040c047981 */ /* 0x000f62000c1e1900 */
[----:B------:R-:W-:Y:S01]  /*0ef0*/  FMUL R0, |R9|, 2.8853900432586669922 ;  /* 0x4038aa3b09007820 */ /* 0x000fe20000400200 */
[----:B------:R-:W-:Y:S01]  /*0f00*/  FMUL R3, |R11|, 2.8853900432586669922 ;  /* 0x4038aa3b0b037820 */ /* 0x000fe20000400200 */
[----:B------:R-:W-:Y:S01]  /*0f10*/  FMUL R2, |R8|, 2.8853900432586669922 ;  /* 0x4038aa3b08027820 */ /* 0x000fe20000400200 */
[----:B------:R-:W-:Y:S01]  /*0f20*/  FMUL R18, |R10|, 2.8853900432586669922 ;  /* 0x4038aa3b0a127820 */ /* 0x000fe20000400200 */
[----:B------:R-:W-:-:S02]  /*0f30*/  HFMA2 R15, -RZ, RZ, 1.125, -9232 ;  /* 0x3c80f082ff0f7431 */ /* 0x000fc400000001ff */
[----:B------:R-:W-:Y:S01]  /*0f40*/  FMUL R14, R9, R9 ;  /* 0x00000009090e7220 */ /* 0x000fe20000400000 */
[----:B------:R-:W0:Y:S01]  /*0f50*/  MUFU.EX2 R0, R0 ;  /* 0x0000000000007308 */ /* 0x000e220000000800 */
[----:B------:R-:W-:Y:S01]  /*0f60*/  FMUL R21, R8, R8 ;  /* 0x0000000808157220 */ /* 0x000fe20000400000 */
[----:B------:R-:W-:Y:S01]  /*0f70*/  MOV R20, 0x3f800000 ;  /* 0x3f80000000147802 */ /* 0x000fe20000000f00 */
[----:B------:R-:W-:Y:S01]  /*0f80*/  FMUL R22, R11, R11 ;  /* 0x0000000b0b167220 */ /* 0x000fe20000400000 */
[C---:B------:R-:W-:Y:S02]  /*0f90*/  FSETP.GE.AND P6, PT, |R9|.reuse, 9.010913848876953125, PT ;  /* 0x41102cb40900780b */ /* 0x040fe40003fc6200 */
[----:B------:R-:W-:Y:S02]  /*0fa0*/  FSETP.GE.AND P2, PT, |R9|, 0.60000002384185791016, PT ;  /* 0x3f19999a0900780b */ /* 0x000fe40003f46200 */
[----:B------:R-:W1:Y:S01]  /*0fb0*/  MUFU.EX2 R3, R3 ;  /* 0x0000000300037308 */ /* 0x000e620000000800 */
[----:B------:R-:W-:Y:S01]  /*0fc0*/  FFMA R23, R22, R15, -0.052303962409496307373 ;  /* 0xbd563cae16177423 */ /* 0x000fe2000000000f */
[----:B------:R-:W-:-:S02]  /*0fd0*/  FSETP.GE.AND P1, PT, |R8|, 0.60000002384185791016, PT ;  /* 0x3f19999a0800780b */ /* 0x000fc40003f26200 */
[----:B------:R-:W-:Y:S01]  /*0fe0*/  FSETP.GE.AND P0, PT, |R11|, 0.60000002384185791016, PT ;  /* 0x3f19999a0b00780b */ /* 0x000fe20003f06200 */
[----:B------:R-:W-:Y:S01]  /*0ff0*/  FFMA R23, R22, R23, 0.1331529766321182251 ;  /* 0x3e08594116177423 */ /* 0x000fe20000000017 */
[----:B------:R-:W-:Y:S02]  /*1000*/  FSETP.GE.AND P5, PT, |R8|, 9.010913848876953125, PT ;  /* 0x41102cb40800780b */ /* 0x000fe40003fa6200 */
[----:B------:R-:W1:Y:S01]  /*1010*/  MUFU.EX2 R2, R2 ;  /* 0x0000000200027308 */ /* 0x000e620000000800 */
[----:B0-----:R-:W-:Y:S01]  /*1020*/  FADD R17, R0, 1 ;  /* 0x3f80000000117421 */ /* 0x001fe20000000000 */
[----:B------:R-:W-:Y:S01]  /*1030*/  FFMA R0, R21, R15, -0.052303962409496307373 ;  /* 0xbd563cae15007423 */ /* 0x000fe2000000000f */
[----:B------:R-:W-:Y:S02]  /*1040*/  FSETP.GE.AND P4, PT, |R11|, 9.010913848876953125, PT ;  /* 0x41102cb40b00780b */ /* 0x000fe40003f86200 */
[----:B------:R-:W-:-:S03]  /*1050*/  FSETP.GE.AND P3, PT, |R10|, 9.010913848876953125, PT ;  /* 0x41102cb40a00780b */ /* 0x000fc60003f66200 */
[----:B------:R-:W0:Y:S01]  /*1060*/  MUFU.EX2 R18, R18 ;  /* 0x0000001200127308 */ /* 0x000e220000000800 */
[----:B-1----:R-:W-:Y:S01]  /*1070*/  FADD R16, R3, 1 ;  /* 0x3f80000003107421 */ /* 0x002fe20000000000 */
[----:B------:R-:W-:-:S04]  /*1080*/  FFMA R3, R14, R15, -0.052303962409496307373 ;  /* 0xbd563cae0e037423 */ /* 0x000fc8000000000f */
[----:B------:R-:W-:Y:S02]  /*1090*/  FFMA R3, R14, R3, 0.1331529766321182251 ;  /* 0x3e0859410e037423 */ /* 0x000fe40000000003 */
[----:B------:R-:W1:Y:S01]  /*10a0*/  MUFU.RCP R17, R17 ;  /* 0x0000001100117308 */ /* 0x000e620000001000 */
[----:B------:R-:W-:Y:S01]  /*10b0*/  FADD R19, R2, 1 ;  /* 0x3f80000002137421 */ /* 0x000fe20000000000 */
[C---:B------:R-:W-:Y:S01]  /*10c0*/  FFMA R2, R21.reuse, R0, 0.1331529766321182251 ;  /* 0x3e08594115027423 */ /* 0x040fe20000000000 */
[----:B------:R-:W-:Y:S01]  /*10d0*/  FFMA R0, R14, R3, -0.33332768082618713379 ;  /* 0xbeaaa9ed0e007423 */ /* 0x000fe20000000003 */
[----:B------:R-:W-:Y:S02]  /*10e0*/  FFMA R3, R22, R23, -0.33332768082618713379 ;  /* 0xbeaaa9ed16037423 */ /* 0x000fe40000000017 */
[C---:B------:R-:W-:Y:S01]  /*10f0*/  FFMA R2, R21.reuse, R2, -0.33332768082618713379 ;  /* 0xbeaaa9ed15027423 */ /* 0x040fe20000000002 */
[----:B------:R-:W-:Y:S01]  /*1100*/  FFMA R14, R14, R0, RZ ;  /* 0x000000000e0e7223 */ /* 0x000fe200000000ff */
[----:B------:R-:W1:Y:S01]  /*1110*/  MUFU.RCP R19, R19 ;  /* 0x0000001300137308 */ /* 0x000e620000001000 */
[----:B0-----:R-:W-:Y:S01]  /*1120*/  FADD R24, R18, 1 ;  /* 0x3f80000012187421 */ /* 0x001fe20000000000 */
[----:B------:R-:W-:Y:S01]  /*1130*/  FMUL R0, R10, R10 ;  /* 0x0000000a0a007220 */ /* 0x000fe20000400000 */
[----:B------:R-:W-:Y:S01]  /*1140*/  FFMA R21, R21, R2, RZ ;  /* 0x0000000215157223 */ /* 0x000fe200000000ff */
[----:B------:R-:W-:-:S02]  /*1150*/  FFMA R22, R22, R3, RZ ;  /* 0x0000000316167223 */ /* 0x000fc400000000ff */
[C---:B------:R-:W-:Y:S02]  /*1160*/  FFMA R15, R0.reuse, R15, -0.052303962409496307373 ;  /* 0xbd563cae000f7423 */ /* 0x040fe4000000000f */
[----:B------:R-:W0:Y:S01]  /*1170*/  MUFU.RCP R16, R16 ;  /* 0x0000001000107308 */ /* 0x000e220000001000 */
[----:B-1----:R-:W-:Y:S01]  /*1180*/  FFMA R17, R17, -2, R20 ;  /* 0xc000000011117823 */ /* 0x002fe20000000014 */
[----:B------:R-:W-:-:S04]  /*1190*/  FFMA R15, R0, R15, 0.1331529766321182251 ;  /* 0x3e085941000f7423 */ /* 0x000fc8000000000f */
[----:B------:R-:W-:Y:S01]  /*11a0*/  FSEL R2, R17, 1, !P6 ;  /* 0x3f80000011027808 */ /* 0x000fe20007000000 */
[----:B------:R-:W-:Y:S01]  /*11b0*/  FFMA R15, R0, R15, -0.33332768082618713379 ;  /* 0xbeaaa9ed000f7423 */ /* 0x000fe2000000000f */
[----:B------:R-:W1:Y:S01]  /*11c0*/  MUFU.RCP R18, R24 ;  /* 0x0000001800127308 */ /* 0x000e620000001000 */
[----:B------:R-:W-:Y:S01]  /*11d0*/  FSETP.GE.AND P6, PT, |R10|, 0.60000002384185791016, PT ;  /* 0x3f19999a0a00780b */ /* 0x000fe20003fc6200 */
[--C-:B------:R-:W-:Y:S01]  /*11e0*/  FFMA R19, R19, -2, R20.reuse ;  /* 0xc000000013137823 */ /* 0x100fe20000000014 */
[----:B------:R-:W-:Y:S01]  /*11f0*/  FFMA R15, R0, R15, RZ ;  /* 0x0000000f000f7223 */ /* 0x000fe200000000ff */
[--C-:B------:R-:W-:Y:S01]  /*1200*/  LOP3.LUT R2, R2, 0x80000000, R9.reuse, 0xb8, !PT ;  /* 0x8000000002027812 */ /* 0x100fe200078eb809 */
[----:B------:R-:W-:Y:S02]  /*1210*/  @!P2 FFMA R2, R14, R9, R9 ;  /* 0x000000090e02a223 */ /* 0x000fe40000000009 */
[----:B------:R-:W-:Y:S01]  /*1220*/  FSEL R19, R19, 1, !P5 ;  /* 0x3f80000013137808 */ /* 0x000fe20006800000 */
[----:B0-----:R-:W-:Y:S01]  /*1230*/  FFMA R16, R16, -2, R20 ;  /* 0xc000000010107823 */ /* 0x001fe20000000014 */
[----:B------:R-:W-:-:S02]  /*1240*/  FMUL R2, R2, 0.30000001192092895508 ;  /* 0x3e99999a02027820 */ /* 0x000fc40000400000 */
[--C-:B------:R-:W-:Y:S01]  /*1250*/  LOP3.LUT R19, R19, 0x80000000, R8.reuse, 0xb8, !PT ;  /* 0x8000000013137812 */ /* 0x100fe200078eb808 */
[----:B------:R-:W-:Y:S01]  /*1260*/  @!P1 FFMA R19, R21, R8, R8 ;  /* 0x0000000815139223 */ /* 0x000fe20000000008 */
[----:B------:R-:W-:-:S03]  /*1270*/  FSEL R16, R16, 1, !P4 ;  /* 0x3f80000010107808 */ /* 0x000fc60006000000 */
[----:B------:R-:W-:Y:S01]  /*1280*/  FMUL R19, R19, 0.30000001192092895508 ;  /* 0x3e99999a13137820 */ /* 0x000fe20000400000 */
[----:B-1----:R-:W-:Y:S01]  /*1290*/  FFMA R18, R18, -2, R20 ;  /* 0xc000000012127823 */ /* 0x002fe20000000014 */
[--C-:B------:R-:W-:Y:S01]  /*12a0*/  LOP3.LUT R16, R16, 0x80000000, R11.reuse, 0xb8, !PT ;  /* 0x8000000010107812 */ /* 0x100fe200078eb80b */
[----:B------:R-:W-:-:S03]  /*12b0*/  @!P0 FFMA R16, R22, R11, R11 ;  /* 0x0000000b16108223 */ /* 0x000fc6000000000b */
[----:B------:R-:W-:Y:S01]  /*12c0*/  FSEL R3, R18, 1, !P3 ;  /* 0x3f80000012037808 */ /* 0x000fe20005800000 */
[----:B------:R-:W-:-:S03]  /*12d0*/  FMUL R16, R16, 0.30000001192092895508 ;  /* 0x3e99999a10107820 */ /* 0x000fc60000400000 */
[--C-:B------:R-:W-:Y:S01]  /*12e0*/  LOP3.LUT R3, R3, 0x80000000, R10.reuse, 0xb8, !PT ;  /* 0x8000000003037812 */ /* 0x100fe200078eb80a */
[----:B------:R-:W-:-:S04]  /*12f0*/  @!P6 FFMA R3, R15, R10, R10 ;  /* 0x0000000a0f03e223 */ /* 0x000fc8000000000a */
[----:B------:R-:W-:Y:S01]  /*1300*/  FMUL R3, R3, 0.30000001192092895508 ;  /* 0x3e99999a03037820 */ /* 0x000fe20000400000 */
[----:B--2---:R-:W-:Y:S01]  /*1310*/  FFMA R7, R7, 0.69999998807907104492, R2 ;  /* 0x3f33333307077823 */ /* 0x004fe20000000002 */
[----:B---3--:R-:W-:-:S04]  /*1320*/  FFMA R19, R6, 0.69999998807907104492, R19 ;  /* 0x3f33333306137823 */ /* 0x008fc80000000013 */
[----:B------:R-:W-:Y:S01]  /*1330*/  STG.E desc[UR4][R12.64], R7 ;  /* 0x000000070c007986 */ /* 0x000fe2000c101904 */
[----:B----4-:R-:W-:-:S03]  /*1340*/  FFMA R5, R5, 0.69999998807907104492, R16 ;  /* 0x3f33333305057823 */ /* 0x010fc60000000010 */
[----:B------:R-:W-:Y:S01]  /*1350*/  STG.E desc[UR4][R12.64+0x10], R19 ;  /* 0x000010130c007986 */ /* 0x000fe2000c101904 */
[----:B-----5:R-:W-:-:S03]  /*1360*/  FFMA R3, R4, 0.69999998807907104492, R3 ;  /* 0x3f33333304037823 */ /* 0x020fc60000000003 */
[----:B------:R-:W-:Y:S04]  /*1370*/  STG.E desc[UR4][R12.64+0x20], R5 ;  /* 0x000020050c007986 */ /* 0x000fe8000c101904 */
[----:B------:R-:W-:Y:S01]  /*1380*/  STG.E desc[UR4][R12.64+0x30], R3 ;  /* 0x000030030c007986 */ /* 0x000fe2000c101904 */
[----:B------:R-:W-:Y:S05]  /*1390*/  EXIT ;  /* 0x000000000000794d */ /* 0x000fea0003800000 */
.L_x_54:
        /* <DEDUP_REMOVED lines=14> */
.L_x_127:


//--------------------- .text._Z23process_dendritic_inputP20VertexDendriticStatePKf18WHCRIterationStatei --------------------------
	.section	.text._Z23process_dendritic_inputP20VertexDendriticStatePKf18WHCRIterationStatei,"ax",@progbits
	.align	128
        .global         _Z23process_dendritic_inputP20VertexDendriticStatePKf18WHCRIterationStatei
        .type           _Z23process_dendritic_inputP20VertexDendriticStatePKf18WHCRIterationStatei,@function
        .size           _Z23process_dendritic_inputP20VertexDendriticStatePKf18WHCRIterationStatei,(.L_x_128 - _Z23process_dendritic_inputP20VertexDendriticStatePKf18WHCRIterationStatei)
        .other          _Z23process_dendritic_inputP20VertexDendriticStatePKf18WHCRIterationStatei,@"STO_CUDA_ENTRY STV_DEFAULT"
_Z23process_dendritic_inputP20VertexDendriticStatePKf18WHCRIterationStatei:
.text._Z23process_dendritic_inputP20VertexDendriticStatePKf18WHCRIterationStatei:
        /* <DEDUP_REMOVED lines=8> */
[----:B------:R-:W0:Y:S01]  /*0080*/  LDCU.64 UR6, c[0x0][0x3b0] ;  /* 0x00007600ff0677ac */ /* 0x000e220008000a00 */
[----:B------:R-:W1:Y:S01]  /*0090*/  LDC.64 R2, c[0x0][0x380] ;  /* 0x0000e000ff027b82 */ /* 0x000e620000000a00 */
[----:B------:R-:W2:Y:S07]  /*00a0*/  LDCU.64 UR4, c[0x0][0x358] ;  /* 0x00006b00ff0477ac */ /* 0x000eae0008000a00 */
[----:B------:R-:W3:Y:S08]  /*00b0*/  LDC.64 R22, c[0x0][0x390] ;  /* 0x0000e400ff167b82 */ /* 0x000ef00000000a00 */
[----:B------:R-:W4:Y:S01]  /*00c0*/  LDC.64 R4, c[0x0][0x388] ;  /* 0x0000e200ff047b82 */ /* 0x000f220000000a00 */
[----:B0-----:R-:W-:Y:S01]  /*00d0*/  ISETP.NE.U32.AND P0, PT, RZ, UR6, PT ;  /* 0x00000006ff007c0c */ /* 0x001fe2000bf05070 */
[----:B------:R-:W0:Y:S03]  /*00e0*/  LDCU.64 UR8, c[0x3][0x50] ;  /* 0x00c00a00ff0877ac */ /* 0x000e260008000a00 */
[----:B------:R-:W-:Y:S01]  /*00f0*/  ISETP.NE.AND.EX P0, PT, RZ, UR7, PT, P0 ;  /* 0x00000007ff007c0c */ /* 0x000fe2000bf05300 */
[----:B------:R-:W5:Y:S02]  /*0100*/  LDCU.64 UR6, c[0x3][0x48] ;  /* 0x00c00900ff0677ac */ /* 0x000f640008000a00 */
[----:B------:R-:W0:Y:S01]  /*0110*/  LDC.64 R24, c[0x0][0x398] ;  /* 0x0000e600ff187b82 */ /* 0x000e220000000a00 */
[----:B-1----:R-:W-:-:S07]  /*0120*/  IMAD.WIDE R2, R21, 0x50, R2 ;  /* 0x0000005015027825 */ /* 0x002fce00078e0202 */
[----:B------:R-:W1:Y:S01]  /*0130*/  LDC.64 R8, c[0x0][0x3a8] ;  /* 0x0000ea00ff087b82 */ /* 0x000e620000000a00 */
[----:B--2---:R-:W2:Y:S01]  /*0140*/  LDG.E R11, desc[UR4][R2.64+0xc] ;  /* 0x00000c04020b7981 */ /* 0x004ea2000c1e1900 */
[C---:B------:R-:W-:Y:S01]  /*0150*/  SHF.L.U32 R15, R21.reuse, 0x2, RZ ;  /* 0x00000002150f7819 */ /* 0x040fe200000006ff */
[----:B---3--:R-:W-:Y:S02]  /*0160*/  IMAD.WIDE R22, R21, 0x4, R22 ;  /* 0x0000000415167825 */ /* 0x008fe400078e0216 */
[----:B------:R-:W3:Y:S03]  /*0170*/  LDG.E R13, desc[UR4][R2.64+0x1c] ;  /* 0x00001c04020d7981 */ /* 0x000ee6000c1e1900 */
[----:B------:R-:W5:Y:S01]  /*0180*/  @P0 LDC.64 R6, c[0x0][0x3b0] ;  /* 0x0000ec00ff060b82 */ /* 0x000f620000000a00 */
[----:B----4-:R-:W-:Y:S01]  /*0190*/  IMAD.WIDE R4, R15, 0x4, R4 ;  /* 0x000000040f047825 */ /* 0x010fe200078e0204 */
[----:B------:R-:W4:Y:S04]  /*01a0*/  LDG.E R0, desc[UR4][R2.64] ;  /* 0x0000000402007981 */ /* 0x000f28000c1e1900 */
[----:B------:R1:W4:Y:S01]  /*01b0*/  LDG.E.CONSTANT R10, desc[UR4][R22.64] ;  /* 0x00000004160a7981 */ /* 0x000322000c1e9900 */
[----:B0-----:R-:W-:-:S03]  /*01c0*/  IMAD.WIDE R24, R21, 0x4, R24 ;  /* 0x0000000415187825 */ /* 0x001fc600078e0218 */
[----:B------:R-:W4:Y:S04]  /*01d0*/  LDG.E.CONSTANT R15, desc[UR4][R4.64] ;  /* 0x00000004040f7981 */ /* 0x000f28000c1e9900 */
[----:B------:R-:W4:Y:S01]  /*01e0*/  LDG.E R12, desc[UR4][R2.64+0x10] ;  /* 0x00001004020c7981 */ /* 0x000f22000c1e1900 */
[----:B-1----:R-:W-:-:S03]  /*01f0*/  IMAD.WIDE R8, R21, 0x4, R8 ;  /* 0x0000000415087825 */ /* 0x002fc600078e0208 */
[----:B------:R-:W4:Y:S04]  /*0200*/  LDG.E.CONSTANT R17, desc[UR4][R24.64] ;  /* 0x0000000418117981 */ /* 0x000f28000c1e9900 */
[----:B------:R-:W4:Y:S01]  /*0210*/  LDG.E R14, desc[UR4][R2.64+0x8] ;  /* 0x00000804020e7981 */ /* 0x000f22000c1e1900 */
[----:B------:R-:W-:Y:S02]  /*0220*/  HFMA2 R23, -RZ, RZ, 0, 0 ;  /* 0x00000000ff177431 */ /* 0x000fe400000001ff */
[----:B-----5:R-:W-:Y:S01]  /*0230*/  @P0 IMAD.WIDE R6, R21, 0x4, R6 ;  /* 0x0000000415060825 */ /* 0x020fe200078e0206 */
[----:B------:R-:W5:Y:S04]  /*0240*/  LDG.E.CONSTANT R8, desc[UR4][R8.64] ;  /* 0x0000000408087981 */ /* 0x000f68000c1e9900 */
[----:B------:R-:W5:Y:S04]  /*0250*/  LDG.E.CONSTANT R16, desc[UR4][R4.64+0x4] ;  /* 0x0000040404107981 */ /* 0x000f68000c1e9900 */
[----:B------:R-:W5:Y:S04]  /*0260*/  LDG.E R19, desc[UR4][R2.64+0x2c] ;  /* 0x00002c0402137981 */ /* 0x000f68000c1e1900 */
[----:B------:R-:W5:Y:S04]  /*0270*/  LDG.E R21, desc[UR4][R2.64+0x3c] ;  /* 0x00003c0402157981 */ /* 0x000f68000c1e1900 */
[----:B------:R-:W5:Y:S04]  /*0280*/  LDG.E R18, desc[UR4][R2.64+0x18] ;  /* 0x0000180402127981 */ /* 0x000f68000c1e1900 */
[----:B------:R-:W5:Y:S04]  /*0290*/  LDG.E R20, desc[UR4][R2.64+0x20] ;  /* 0x0000200402147981 */ /* 0x000f68000c1e1900 */
[----:B------:R4:W5:Y:S04]  /*02a0*/  @P0 LDG.E.CONSTANT R23, desc[UR4][R6.64] ;  /* 0x0000000406170981 */ /* 0x000968000c1e9900 */
[----:B------:R-:W5:Y:S04]  /*02b0*/  LDG.E R22, desc[UR4][R2.64+0x30] ;  /* 0x0000300402167981 */ /* 0x000f68000c1e1900 */
[----:B------:R-:W5:Y:S04]  /*02c0*/  LDG.E.CONSTANT R27, desc[UR4][R4.64+0xc] ;  /* 0x00000c04041b7981 */ /* 0x000f68000c1e9900 */
[----:B------:R-:W5:Y:S04]  /*02d0*/  LDG.E R25, desc[UR4][R2.64+0x4c] ;  /* 0x00004c0402197981 */ /* 0x000f68000c1e1900 */
[----:B------:R0:W5:Y:S04]  /*02e0*/  LDG.E.CONSTANT R24, desc[UR4][R4.64+0x8] ;  /* 0x0000080404187981 */ /* 0x000168000c1e9900 */
[----:B------:R-:W5:Y:S04]  /*02f0*/  LDG.E R28, desc[UR4][R2.64+0x28] ;  /* 0x00002804021c7981 */ /* 0x000f68000c1e1900 */
[----:B------:R-:W5:Y:S04]  /*0300*/  LDG.E R26, desc[UR4][R2.64+0x38] ;  /* 0x00003804021a7981 */ /* 0x000f68000c1e1900 */
[----:B------:R-:W5:Y:S04]  /*0310*/  LDG.E R29, desc[UR4][R2.64+0x34] ;  /* 0x00003404021d7981 */ /* 0x000f68000c1e1900 */
[----:B------:R-:W5:Y:S01]  /*0320*/  LDG.E R9, desc[UR4][R2.64+0x48] ;  /* 0x0000480402097981 */ /* 0x000f62000c1e1900 */
[----:B--2---:R-:W-:-:S02]  /*0330*/  FSETP.GTU.AND P1, PT, R11, RZ, PT ;  /* 0x000000ff0b00720b */ /* 0x004fc40003f2c000 */
[----:B---3--:R-:W-:Y:S01]  /*0340*/  FSETP.GTU.AND P0, PT, R13, RZ, PT ;  /* 0x000000ff0d00720b */ /* 0x008fe20003f0c000 */
[----:B----4-:R-:W-:-:S10]  /*0350*/  FMUL R7, R0, UR6 ;  /* 0x0000000600077c20 */ /* 0x010fd40008400000 */
[----:B------:R-:W-:Y:S01]  /*0360*/  @!P1 FFMA R7, R10, R15, R7 ;  /* 0x0000000f0a079223 */ /* 0x000fe20000000007 */
[----:B0-----:R-:W-:Y:S01]  /*0370*/  FMUL R5, R12, UR7 ;  /* 0x000000070c057c20 */ /* 0x001fe20008400000 */
[----:B------:R-:W-:Y:S02]  /*0380*/  FFMA R0, R17, 2, R10 ;  /* 0x4000000011007823 */ /* 0x000fe4000000000a */
[----:B------:R-:W-:Y:S01]  /*0390*/  FADD R15, -R14, R7 ;  /* 0x000000070e0f7221 */ /* 0x000fe20000000100 */
[----:B------:R-:W-:Y:S01]  /*03a0*/  @P1 FADD R11, R11, -1 ;  /* 0xbf8000000b0b1421 */ /* 0x000fe20000000000 */
[----:B-----5:R-:W-:Y:S02]  /*03b0*/  ISETP.NE.AND P3, PT, R8, RZ, PT ;  /* 0x000000ff0800720c */ /* 0x020fe40003f65270 */
[----:B------:R-:W-:Y:S01]  /*03c0*/  FFMA R15, R15, 0.0010000000474974513054, R14 ;  /* 0x3a83126f0f0f7823 */ /* 0x000fe2000000000e */
[----:B------:R-:W-:Y:S01]  /*03d0*/  @!P0 FFMA R5, R0, R16, R5 ;  /* 0x0000001000058223 */ /* 0x000fe20000000005 */
[----:B------:R-:W-:-:S02]  /*03e0*/  FSETP.GTU.AND P1, PT, R19, RZ, PT ;  /* 0x000000ff1300720b */ /* 0x000fc40003f2c000 */
[----:B------:R-:W-:Y:S02]  /*03f0*/  FSETP.GTU.AND P2, PT, R21, RZ, PT ;  /* 0x000000ff1500720b */ /* 0x000fe40003f4c000 */
[----:B------:R-:W-:Y:S01]  /*0400*/  FMNMX R15, R15, 0.89999997615814208984, PT ;  /* 0x3f6666660f0f7809 */ /* 0x000fe20003800000 */
[----:B------:R-:W-:-:S04]  /*0410*/  FADD R17, -R18, R5 ;  /* 0x0000000512117221 */ /* 0x000fc80000000100 */
[----:B------:R-:W-:Y:S01]  /*0420*/  FFMA R18, R17, 0.0010000000474974513054, R18 ;  /* 0x3a83126f11127823 */ /* 0x000fe20000000012 */
[----:B------:R-:W-:Y:S01]  /*0430*/  FMNMX R17, R15, 0.30000001192092895508, !PT ;  /* 0x3e99999a0f117809 */ /* 0x000fe20007800000 */
[----:B------:R-:W-:Y:S01]  /*0440*/  FMUL R15, R20, UR8 ;  /* 0x00000008140f7c20 */ /* 0x000fe20008400000 */
[----:B------:R-:W-:Y:S01]  /*0450*/  FADD R0, R10, |R23| ;  /* 0x400000170a007221 */ /* 0x000fe20000000000 */
[----:B------:R-:W-:Y:S01]  /*0460*/  FMUL R22, R22, UR9 ;  /* 0x0000000916167c20 */ /* 0x000fe20008400000 */
[----:B------:R-:W-:Y:S01]  /*0470*/  FMUL R27, R10, R27 ;  /* 0x0000001b0a1b7220 */ /* 0x000fe20000400000 */
[----:B------:R-:W0:Y:S03]  /*0480*/  @P3 LDC R25, c[0x0][0x3bc] ;  /* 0x0000ef00ff193b82 */ /* 0x000e260000000800 */
[----:B------:R-:W-:Y:S01]  /*0490*/  @!P2 FFMA R22, R27, 0.30000001192092895508, R22 ;  /* 0x3e99999a1b16a823 */ /* 0x000fe20000000016 */
[----:B------:R-:W-:Y:S01]  /*04a0*/  @!P1 FFMA R15, R0, R24, R15 ;  /* 0x00000018000f9223 */ /* 0x000fe2000000000f */
[----:B------:R1:W-:Y:S03]  /*04b0*/  STG.E desc[UR4][R2.64], R7 ;  /* 0x0000000702007986 */ /* 0x0003e6000c101904 */
[----:B------:R-:W-:-:S04]  /*04c0*/  FADD R23, -R28, R15 ;  /* 0x0000000f1c177221 */ /* 0x000fc80000000100 */
[----:B------:R-:W-:Y:S01]  /*04d0*/  FFMA R23, R23, 0.0010000000474974513054, R28 ;  /* 0x3a83126f17177823 */ /* 0x000fe2000000001c */
[----:B-1----:R-:W-:-:S04]  /*04e0*/  FADD R7, -R26, R22 ;  /* 0x000000161a077221 */ /* 0x002fc80000000100 */
[----:B------:R-:W-:Y:S01]  /*04f0*/  FFMA R7, R7, 0.0010000000474974513054, R26 ;  /* 0x3a83126f07077823 */ /* 0x000fe2000000001a */
[----:B------:R-:W-:Y:S01]  /*0500*/  FFMA R29, R10, 0.0099999997764825820923, R29 ;  /* 0x3c23d70a0a1d7823 */ /* 0x000fe2000000001d */
[----:B------:R-:W-:Y:S01]  /*0510*/  FMNMX R18, R18, 0.89999997615814208984, PT ;  /* 0x3f66666612127809 */ /* 0x000fe20003800000 */
[----:B------:R-:W-:Y:S01]  /*0520*/  FMUL R9, R9, 0.89999997615814208984 ;  /* 0x3f66666609097820 */ /* 0x000fe20000400000 */
[----:B------:R-:W-:Y:S02]  /*0530*/  FMNMX R23, R23, 0.89999997615814208984, PT ;  /* 0x3f66666617177809 */ /* 0x000fe40003800000 */
[----:B------:R-:W-:Y:S01]  /*0540*/  FMNMX R7, R7, 0.89999997615814208984, PT ;  /* 0x3f66666607077809 */ /* 0x000fe20003800000 */
[----:B------:R1:W-:Y:S01]  /*0550*/  STG.E desc[UR4][R2.64+0xc], R11 ;  /* 0x00000c0b02007986 */ /* 0x0003e2000c101904 */
[----:B------:R-:W-:Y:S01]  /*0560*/  @P0 FADD R13, R13, -1 ;  /* 0xbf8000000d0d0421 */ /* 0x000fe20000000000 */
[----:B------:R-:W-:Y:S01]  /*0570*/  @P1 FADD R19, R19, -1 ;  /* 0xbf80000013131421 */ /* 0x000fe20000000000 */
[----:B------:R-:W-:Y:S01]  /*0580*/  FMNMX R23, R23, 0.30000001192092895508, !PT ;  /* 0x3e99999a17177809 */ /* 0x000fe20007800000 */
[----:B------:R-:W-:Y:S01]  /*0590*/  FFMA R9, R10, 0.10000000149011611938, R9 ;  /* 0x3dcccccd0a097823 */ /* 0x000fe20000000009 */
[----:B------:R-:W-:Y:S01]  /*05a0*/  FMNMX R29, R29, 1, PT ;  /* 0x3f8000001d1d7809 */ /* 0x000fe20003800000 */
[----:B------:R-:W-:Y:S01]  /*05b0*/  @P2 FADD R21, R21, -1 ;  /* 0xbf80000015152421 */ /* 0x000fe20000000000 */
[----:B------:R-:W-:-:S02]  /*05c0*/  FMNMX R7, R7, 0.30000001192092895508, !PT ;  /* 0x3e99999a07077809 */ /* 0x000fc40007800000 */
[----:B-1----:R-:W-:Y:S01]  /*05d0*/  FMNMX R11, R18, 0.30000001192092895508, !PT ;  /* 0x3e99999a120b7809 */ /* 0x002fe20007800000 */
[----:B------:R-:W-:Y:S04]  /*05e0*/  STG.E desc[UR4][R2.64+0x8], R17 ;  /* 0x0000081102007986 */ /* 0x000fe8000c101904 */
        /* <DEDUP_REMOVED lines=10> */
[----:B0-----:R-:W-:Y:S04]  /*0690*/  STG.E desc[UR4][R2.64+0x4c], R25 ;  /* 0x00004c1902007986 */ /* 0x001fe8000c101904 */
[----:B------:R-:W-:Y:S01]  /*06a0*/  STG.E desc[UR4][R2.64+0x38], R7 ;  /* 0x0000380702007986 */ /* 0x000fe2000c101904 */
[----:B------:R-:W-:Y:S05]  /*06b0*/  EXIT ;  /* 0x000000000000794d */ /* 0x000fea0003800000 */
.L_x_55:
        /* <DEDUP_REMOVED lines=12> */
.L_x_128:


//--------------------- .text._Z18init_input_weightsPfiy --------------------------
	.section	.text._Z18init_input_weightsPfiy,"ax",@progbits
	.align	128
        .global         _Z18init_input_weightsPfiy
        .type           _Z18init_input_weightsPfiy,@function
        .size           _Z18init_input_weightsPfiy,(.L_x_129 - _Z18init_input_weightsPfiy)
        .other          _Z18init_input_weightsPfiy,@"STO_CUDA_ENTRY STV_DEFAULT"
_Z18init_input_weightsPfiy:
.text._Z18init_input_weightsPfiy:
[----:B------:R-:W0:Y:S01]  /*0000*/  LDC R1, c[0x0][0x37c] ;  /* 0x0000df00ff017b82 */ /* 0x000e220000000800 */
[----:B------:R-:W1:Y:S07]  /*0010*/  S2R R3, SR_TID.X ;  /* 0x0000000000037919 */ /* 0x000e6e0000002100 */
[----:B------:R-:W1:Y:S01]  /*0020*/  S2UR UR5, SR_CTAID.X ;  /* 0x00000000000579c3 */ /* 0x000e620000002500 */
[----:B------:R-:W2:Y:S01]  /*0030*/  LDCU UR4, c[0x0][0x388] ;  /* 0x00007100ff0477ac */ /* 0x000ea20008000800 */
[----:B0-----:R-:W-:-:S06]  /*0040*/  VIADD R1, R1, 0xffffffd0 ;  /* 0xffffffd001017836 */ /* 0x001fcc0000000000 */
[----:B------:R-:W1:Y:S01]  /*0050*/  LDC R10, c[0x0][0x360] ;  /* 0x0000d800ff0a7b82 */ /* 0x000e620000000800 */
[----:B--2---:R-:W-:Y:S01]  /*0060*/  USHF.L.U32 UR4, UR4, 0x2, URZ ;  /* 0x0000000204047899 */ /* 0x004fe200080006ff */
[----:B-1----:R-:W-:-:S05]  /*0070*/  IMAD R10, R10, UR5, R3 ;  /* 0x000000050a0a7c24 */ /* 0x002fca000f8e0203 */
[----:B------:R-:W-:-:S13]  /*0080*/  ISETP.GE.AND P0, PT, R10, UR4, PT ;  /* 0x000000040a007c0c */ /* 0x000fda000bf06270 */
[----:B------:R-:W-:Y:S05]  /*0090*/  @P0 EXIT ;  /* 0x000000000000094d */ /* 0x000fea0003800000 */
[----:B------:R-:W0:Y:S01]  /*00a0*/  LDC.64 R2, c[0x0][0x390] ;  /* 0x0000e400ff027b82 */ /* 0x000e220000000a00 */
[----:B------:R-:W1:Y:S01]  /*00b0*/  LDCU.64 UR6, c[0x0][0x358] ;  /* 0x00006b00ff0677ac */ /* 0x000e620008000a00 */
[----:B------:R-:W-:Y:S01]  /*00c0*/  BSSY.RECONVERGENT B0, `(.L_x_56) ;  /* 0x0000261000007945 */ /* 0x000fe20003800200 */
[----:B0-----:R-:W-:-:S04]  /*00d0*/  IADD3 R0, P0, PT, R2, 0x7d0, RZ ;  /* 0x000007d002007810 */ /* 0x001fc80007f1e0ff */
[----:B------:R-:W-:Y:S01]  /*00e0*/  LOP3.LUT R0, R0, 0xaad26b49, RZ, 0x3c, !PT ;  /* 0xaad26b4900007812 */ /* 0x000fe200078e3cff */
[----:B------:R-:W-:Y:S01]  /*00f0*/  IMAD.X R2, RZ, RZ, R3, P0 ;  /* 0x000000ffff027224 */ /* 0x000fe200000e0603 */
[----:B------:R-:W-:-:S03]  /*0100*/  ISETP.NE.AND P0, PT, R10, RZ, PT ;  /* 0x000000ff0a00720c */ /* 0x000fc60003f05270 */
[----:B------:R-:W-:Y:S01]  /*0110*/  IMAD R0, R0, 0x4182bed5, RZ ;  /* 0x4182bed500007824 */ /* 0x000fe200078e02ff */
[----:B------:R-:W-:-:S03]  /*0120*/  LOP3.LUT R2, R2, 0xf7dcefdd, RZ, 0x3c, !PT ;  /* 0xf7dcefdd02027812 */ /* 0x000fc600078e3cff */
[C---:B------:R-:W-:Y:S01]  /*0130*/  VIADD R5, R0.reuse, 0x583f19 ;  /* 0x00583f1900057836 */ /* 0x040fe20000000000 */
[----:B------:R-:W-:Y:S01]  /*0140*/  LOP3.LUT R6, R0, 0x159a55e5, RZ, 0x3c, !PT ;  /* 0x159a55e500067812 */ /* 0x000fe200078e3cff */
[----:B------:R-:W-:-:S04]  /*0150*/  IMAD R3, R2, -0x658354e5, RZ ;  /* 0x9a7cab1b02037824 */ /* 0x000fc800078e02ff */
[C---:B------:R-:W-:Y:S01]  /*0160*/  VIADD R7, R3.reuse, 0x1f123bb5 ;  /* 0x1f123bb503077836 */ /* 0x040fe20000000000 */
[C---:B------:R-:W-:Y:S02]  /*0170*/  IADD3 R2, PT, PT, R0.reuse, 0x64f0c9, R3 ;  /* 0x0064f0c900027810 */ /* 0x040fe40007ffe003 */
[----:B------:R-:W-:Y:S01]  /*0180*/  LOP3.LUT R4, R3, 0x5491333, RZ, 0x3c, !PT ;  /* 0x0549133303047812 */ /* 0x000fe200078e3cff */
[----:B------:R-:W-:Y:S01]  /*0190*/  VIADD R3, R0, 0x75bcd15 ;  /* 0x075bcd1500037836 */ /* 0x000fe20000000000 */
[----:B------:R0:W-:Y:S01]  /*01a0*/  STL.64 [R1+0x8], R6 ;  /* 0x0000080601007387 */ /* 0x0001e20000100a00 */
[----:B------:R-:W-:-:S03]  /*01b0*/  SHF.R.S32.HI R0, RZ, 0x1f, R10 ;  /* 0x0000001fff007819 */ /* 0x000fc6000001140a */
[----:B------:R0:W-:Y:S04]  /*01c0*/  STL.64 [R1+0x10], R4 ;  /* 0x0000100401007387 */ /* 0x0001e80000100a00 */
[----:B------:R0:W-:Y:S01]  /*01d0*/  STL.64 [R1], R2 ;  /* 0x0000000201007387 */ /* 0x0001e20000100a00 */
[----:B-1----:R-:W-:Y:S05]  /*01e0*/  @!P0 BRA `(.L_x_57) ;  /* 0x0000002400388947 */ /* 0x002fea0003800000 */
[----:B------:R-:W-:Y:S02]  /*01f0*/  IMAD.MOV.U32 R13, RZ, RZ, R0 ;  /* 0x000000ffff0d7224 */ /* 0x000fe400078e0000 */
[----:B------:R-:W-:Y:S02]  /*0200*/  IMAD.MOV.U32 R11, RZ, RZ, RZ ;  /* 0x000000ffff0b7224 */ /* 0x000fe400078e00ff */
[----:B0-----:R-:W-:-:S07]  /*0210*/  IMAD.MOV.U32 R2, RZ, RZ, R10 ;  /* 0x000000ffff027224 */ /* 0x001fce00078e000a */
.L_x_66:
[----:B------:R-:W-:Y:S01]  /*0220*/  LOP3.LUT R0, R2, 0x3, RZ, 0xc0, !PT ;  /* 0x0000000302007812 */ /* 0x000fe200078ec0ff */
[----:B------:R-:W-:Y:S03]  /*0230*/  BSSY.RECONVERGENT B1, `(.L_x_58) ;  /* 0x0000243000017945 */ /* 0x000fe60003800200 */
[----:B------:R-:W-:-:S04]  /*0240*/  ISETP.NE.U32.AND P0, PT, R0, RZ, PT ;  /* 0x000000ff0000720c */ /* 0x000fc80003f05070 */
[----:B------:R-:W-:-:S13]  /*0250*/  ISETP.NE.AND.EX P0, PT, RZ, RZ, PT, P0 ;  /* 0x000000ffff00720c */ /* 0x000fda0003f05300 */
[----:B0-----:R-:W-:Y:S05]  /*0260*/  @!P0 BRA `(.L_x_59) ;  /* 0x0000002000fc8947 */ /* 0x001fea0003800000 */
[----:B------:R-:W0:Y:S01]  /*0270*/  LDC.64 R8, c[0x4][RZ] ;  /* 0x01000000ff087b82 */ /* 0x000e220000000a00 */
[----:B------:R-:W-:Y:S01]  /*0280*/  IMAD.MOV.U32 R0, RZ, RZ, RZ ;  /* 0x000000ffff007224 */ /* 0x000fe200078e00ff */
[----:B------:R-:W-:Y:S02]  /*0290*/  CS2R R4, SRZ ;  /* 0x0000000000047805 */ /* 0x000fe4000001ff00 */
[----:B------:R-:W-:Y:S01]  /*02a0*/  CS2R R6, SRZ ;  /* 0x0000000000067805 */ /* 0x000fe2000001ff00 */
[----:B------:R-:W-:Y:S02]  /*02b0*/  IMAD.MOV.U32 R3, RZ, RZ, RZ ;  /* 0x000000ffff037224 */ /* 0x000fe400078e00ff */
[----:B0-----:R-:W-:-:S07]  /*02c0*/  IMAD.WIDE.U32 R8, R11, 0xc80, R8 ;  /* 0x00000c800b087825 */ /* 0x001fce00078e0008 */
.L_x_61:
[----:B------:R-:W-:-:S06]  /*02d0*/  IMAD R12, R0, 0x4, R1 ;  /* 0x00000004000c7824 */ /* 0x000fcc00078e0201 */
[----:B------:R-:W5:Y:S01]  /*02e0*/  LDL R12, [R12+0x4] ;  /* 0x000004000c0c7983 */ /* 0x000f620000100800 */
[----:B------:R-:W-:-:S05]  /*02f0*/  UMOV UR4, URZ ;  /* 0x000000ff00047c82 */ /* 0x000fca0008000000 */
.L_x_60:
[----:B-----5:R-:W-:Y:S01]  /*0300*/  SHF.R.U32.HI R22, RZ, UR4, R12 ;  /* 0x00000004ff167c19 */ /* 0x020fe2000801160c */
[----:B------:R-:W-:-:S03]  /*0310*/  IMAD.SHL.U32 R14, R0, 0x20, RZ ;  /* 0x00000020000e7824 */ /* 0x000fc600078e00ff */
[----:B------:R-:W-:Y:S01]  /*0320*/  LOP3.LUT R15, R22, 0x1, RZ, 0xc0, !PT ;  /* 0x00000001160f7812 */ /* 0x000fe200078ec0ff */
[----:B------:R-:W-:-:S03]  /*0330*/  VIADD R14, R14, UR4 ;  /* 0x000000040e0e7c36 */ /* 0x000fc60008000000 */
[----:B------:R-:W-:Y:S01]  /*0340*/  ISETP.NE.U32.AND P0, PT, R15, 0x1, PT ;  /* 0x000000010f00780c */ /* 0x000fe20003f05070 */
[----:B------:R-:W-:-:S03]  /*0350*/  IMAD R15, R14, 0x5, RZ ;  /* 0x000000050e0f7824 */ /* 0x000fc600078e02ff */
[----:B------:R-:W-:Y:S01]  /*0360*/  R2P PR, R22, 0x7e ;  /* 0x0000007e16007804 */ /* 0x000fe20000000000 */
[----:B------:R-:W-:-:S08]  /*0370*/  IMAD.WIDE.U32 R14, R15, 0x4, R8 ;  /* 0x000000040f0e7825 */ /* 0x000fd000078e0008 */
[----:B------:R-:W2:Y:S04]  /*0380*/  @!P0 LDG.E.CONSTANT R16, desc[UR6][R14.64+0x10] ;  /* 0x000010060e108981 */ /* 0x000ea8000c1e9900 */
[----:B------:R-:W3:Y:S04]  /*0390*/  @P1 LDG.E.CONSTANT R18, desc[UR6][R14.64+0x24] ;  /* 0x000024060e121981 */ /* 0x000ee8000c1e9900 */
[----:B------:R-:W4:Y:S04]  /*03a0*/  @P2 LDG.E.CONSTANT R20, desc[UR6][R14.64+0x38] ;  /* 0x000038060e142981 */ /* 0x000f28000c1e9900 */
[----:B------:R-:W4:Y:S04]  /*03b0*/  @P3 LDG.E.CONSTANT R24, desc[UR6][R14.64+0x4c] ;  /* 0x00004c060e183981 */ /* 0x000f28000c1e9900 */
[----:B------:R-:W4:Y:S04]  /*03c0*/  @P4 LDG.E.CONSTANT R26, desc[UR6][R14.64+0x60] ;  /* 0x000060060e1a4981 */ /* 0x000f28000c1e9900 */
[----:B------:R-:W4:Y:S04]  /*03d0*/  @!P0 LDG.E.CONSTANT R17, desc[UR6][R14.64+0x4] ;  /* 0x000004060e118981 */ /* 0x000f28000c1e9900 */
[----:B------:R-:W4:Y:S04]  /*03e0*/  @!P0 LDG.E.CONSTANT R19, desc[UR6][R14.64+0xc] ;  /* 0x00000c060e138981 */ /* 0x000f28000c1e9900 */
[----:B------:R-:W4:Y:S04]  /*03f0*/  @P1 LDG.E.CONSTANT R21, desc[UR6][R14.64+0x18] ;  /* 0x000018060e151981 */ /* 0x000f28000c1e9900 */
[----:B------:R-:W4:Y:S04]  /*0400*/  @P3 LDG.E.CONSTANT R23, desc[UR6][R14.64+0x40] ;  /* 0x000040060e173981 */ /* 0x000f28000c1e9900 */
[----:B------:R-:W4:Y:S04]  /*0410*/  @P5 LDG.E.CONSTANT R25, desc[UR6][R14.64+0x70] ;  /* 0x000070060e195981 */ /* 0x000f28000c1e9900 */
[----:B------:R-:W4:Y:S01]  /*0420*/  @P6 LDG.E.CONSTANT R28, desc[UR6][R14.64+0x88] ;  /* 0x000088060e1c6981 */ /* 0x000f22000c1e9900 */
[----:B--2---:R-:W-:-:S03]  /*0430*/  @!P0 LOP3.LUT R5, R5, R16, RZ, 0x3c, !PT ;  /* 0x0000001005058212 */ /* 0x004fc600078e3cff */
[----:B------:R-:W2:Y:S01]  /*0440*/  @!P0 LDG.E.CONSTANT R16, desc[UR6][R14.64] ;  /* 0x000000060e108981 */ /* 0x000ea2000c1e9900 */
[----:B---3--:R-:W-:-:S03]  /*0450*/  @P1 LOP3.LUT R5, R5, R18, RZ, 0x3c, !PT ;  /* 0x0000001205051212 */ /* 0x008fc600078e3cff */
[----:B------:R-:W3:Y:S01]  /*0460*/  @!P0 LDG.E.CONSTANT R18, desc[UR6][R14.64+0x8] ;  /* 0x000008060e128981 */ /* 0x000ee2000c1e9900 */
[----:B----4-:R-:W-:-:S03]  /*0470*/  @P2 LOP3.LUT R5, R5, R20, RZ, 0x3c, !PT ;  /* 0x0000001405052212 */ /* 0x010fc600078e3cff */
[----:B------:R-:W4:Y:S01]  /*0480*/  @P1 LDG.E.CONSTANT R20, desc[UR6][R14.64+0x14] ;  /* 0x000014060e141981 */ /* 0x000f22000c1e9900 */
[----:B------:R-:W-:-:S03]  /*0490*/  @P3 LOP3.LUT R5, R5, R24, RZ, 0x3c, !PT ;  /* 0x0000001805053212 */ /* 0x000fc600078e3cff */
[----:B------:R-:W4:Y:S01]  /*04a0*/  @P5 LDG.E.CONSTANT R24, desc[UR6][R14.64+0x74] ;  /* 0x000074060e185981 */ /* 0x000f22000c1e9900 */
[----:B------:R-:W-:-:S03]  /*04b0*/  @P4 LOP3.LUT R5, R5, R26, RZ, 0x3c, !PT ;  /* 0x0000001a05054212 */ /* 0x000fc600078e3cff */
[----:B------:R-:W4:Y:S01]  /*04c0*/  @P3 LDG.E.CONSTANT R26, desc[UR6][R14.64+0x44] ;  /* 0x000044060e1a3981 */ /* 0x000f22000c1e9900 */
[----:B------:R-:W-:-:S03]  /*04d0*/  @!P0 LOP3.LUT R6, R6, R17, RZ, 0x3c, !PT ;  /* 0x0000001106068212 */ /* 0x000fc600078e3cff */
[----:B------:R-:W4:Y:S01]  /*04e0*/  @P1 LDG.E.CONSTANT R17, desc[UR6][R14.64+0x20] ;  /* 0x000020060e111981 */ /* 0x000f22000c1e9900 */
[----:B------:R-:W-:-:S03]  /*04f0*/  @!P0 LOP3.LUT R4, R4, R19, RZ, 0x3c, !PT ;  /* 0x0000001304048212 */ /* 0x000fc600078e3cff */
[----:B------:R-:W4:Y:S01]  /*0500*/  @P2 LDG.E.CONSTANT R19, desc[UR6][R14.64+0x2c] ;  /* 0x00002c060e132981 */ /* 0x000f22000c1e9900 */
[----:B------:R-:W-:-:S03]  /*0510*/  @P1 LOP3.LUT R6, R6, R21, RZ, 0x3c, !PT ;  /* 0x0000001506061212 */ /* 0x000fc600078e3cff */
[----:B------:R-:W4:Y:S01]  /*0520*/  @P2 LDG.E.CONSTANT R21, desc[UR6][R14.64+0x34] ;  /* 0x000034060e152981 */ /* 0x000f22000c1e9900 */
[----:B--2---:R-:W-:-:S03]  /*0530*/  @!P0 LOP3.LUT R3, R3, R16, RZ, 0x3c, !PT ;  /* 0x0000001003038212 */ /* 0x004fc600078e3cff */
[----:B------:R-:W2:Y:S01]  /*0540*/  @P1 LDG.E.CONSTANT R16, desc[UR6][R14.64+0x1c] ;  /* 0x00001c060e101981 */ /* 0x000ea2000c1e9900 */
[----:B---3--:R-:W-:-:S03]  /*0550*/  @!P0 LOP3.LUT R7, R7, R18, RZ, 0x3c, !PT ;  /* 0x0000001207078212 */ /* 0x008fc600078e3cff */
[----:B------:R-:W3:Y:S01]  /*0560*/  @P2 LDG.E.CONSTANT R18, desc[UR6][R14.64+0x28] ;  /* 0x000028060e122981 */ /* 0x000ee2000c1e9900 */
[----:B----4-:R-:W-:-:S03]  /*0570*/  @P1 LOP3.LUT R3, R3, R20, RZ, 0x3c, !PT ;  /* 0x0000001403031212 */ /* 0x010fc600078e3cff */
[----:B------:R-:W4:Y:S01]  /*0580*/  @P2 LDG.E.CONSTANT R20, desc[UR6][R14.64+0x30] ;  /* 0x000030060e142981 */ /* 0x000f22000c1e9900 */
[----:B------:R-:W-:-:S03]  /*0590*/  @P5 LOP3.LUT R5, R5, R24, RZ, 0x3c, !PT ;  /* 0x0000001805055212 */ /* 0x000fc600078e3cff */
[----:B------:R-:W4:Y:S01]  /*05a0*/  @P3 LDG.E.CONSTANT R24, desc[UR6][R14.64+0x3c] ;  /* 0x00003c060e183981 */ /* 0x000f22000c1e9900 */
[----:B------:R-:W-:-:S03]  /*05b0*/  @P1 LOP3.LUT R4, R4, R17, RZ, 0x3c, !PT ;  /* 0x0000001104041212 */ /* 0x000fc600078e3cff */
[----:B------:R-:W4:Y:S01]  /*05c0*/  @P3 LDG.E.CONSTANT R17, desc[UR6][R14.64+0x48] ;  /* 0x000048060e113981 */ /* 0x000f22000c1e9900 */
[----:B------:R-:W-:-:S03]  /*05d0*/  @P2 LOP3.LUT R6, R6, R19, RZ, 0x3c, !PT ;  /* 0x0000001306062212 */ /* 0x000fc600078e3cff */
[----:B------:R-:W4:Y:S01]  /*05e0*/  @P4 LDG.E.CONSTANT R19, desc[UR6][R14.64+0x54] ;  /* 0x000054060e134981 */ /* 0x000f22000c1e9900 */
[----:B------:R-:W-:Y:S02]  /*05f0*/  @P2 LOP3.LUT R4, R4, R21, RZ, 0x3c, !PT ;  /* 0x0000001504042212 */ /* 0x000fe400078e3cff */
[----:B------:R-:W-:Y:S01]  /*0600*/  @P3 LOP3.LUT R6, R6, R23, RZ, 0x3c, !PT ;  /* 0x0000001706063212 */ /* 0x000fe200078e3cff */
[----:B------:R-:W4:Y:S04]  /*0610*/  @P4 LDG.E.CONSTANT R21, desc[UR6][R14.64+0x5c] ;  /* 0x00005c060e154981 */ /* 0x000f28000c1e9900 */
[----:B------:R-:W4:Y:S01]  /*0620*/  @P5 LDG.E.CONSTANT R23, desc[UR6][R14.64+0x68] ;  /* 0x000068060e175981 */ /* 0x000f22000c1e9900 */
[----:B--2---:R-:W-:-:S03]  /*0630*/  @P1 LOP3.LUT R7, R7, R16, RZ, 0x3c, !PT ;  /* 0x0000001007071212 */ /* 0x004fc600078e3cff */
[----:B------:R-:W2:Y:S01]  /*0640*/  @P4 LDG.E.CONSTANT R16, desc[UR6][R14.64+0x50] ;  /* 0x000050060e104981 */ /* 0x000ea2000c1e9900 */
[----:B---3--:R-:W-:-:S03]  /*0650*/  @P2 LOP3.LUT R3, R3, R18, RZ, 0x3c, !PT ;  /* 0x0000001203032212 */ /* 0x008fc600078e3cff */
[----:B------:R-:W3:Y:S01]  /*0660*/  @P4 LDG.E.CONSTANT R18, desc[UR6][R14.64+0x58] ;  /* 0x000058060e124981 */ /* 0x000ee2000c1e9900 */
[----:B----4-:R-:W-:-:S03]  /*0670*/  @P2 LOP3.LUT R7, R7, R20, RZ, 0x3c, !PT ;  /* 0x0000001407072212 */ /* 0x010fc600078e3cff */
[----:B------:R-:W4:Y:S01]  /*0680*/  @P5 LDG.E.CONSTANT R20, desc[UR6][R14.64+0x64] ;  /* 0x000064060e145981 */ /* 0x000f22000c1e9900 */
[----:B------:R-:W-:-:S03]  /*0690*/  @P3 LOP3.LUT R3, R3, R24, RZ, 0x3c, !PT ;  /* 0x0000001803033212 */ /* 0x000fc600078e3cff */
[----:B------:R-:W4:Y:S01]  /*06a0*/  @P5 LDG.E.CONSTANT R24, desc[UR6][R14.64+0x6c] ;  /* 0x00006c060e185981 */ /* 0x000f22000c1e9900 */
[----:B------:R-:W-:Y:S02]  /*06b0*/  LOP3.LUT P0, RZ, R22, 0x80, RZ, 0xc0, !PT ;  /* 0x0000008016ff7812 */ /* 0x000fe4000780c0ff */
[----:B------:R-:W-:Y:S02]  /*06c0*/  @P3 LOP3.LUT R7, R7, R26, RZ, 0x3c, !PT ;  /* 0x0000001a07073212 */ /* 0x000fe400078e3cff */
[----:B------:R-:W-:Y:S02]  /*06d0*/  @P3 LOP3.LUT R4, R4, R17, RZ, 0x3c, !PT ;  /* 0x0000001104043212 */ /* 0x000fe400078e3cff */
[----:B------:R-:W4:Y:S01]  /*06e0*/  @P6 LDG.E.CONSTANT R17, desc[UR6][R14.64+0x7c] ;  /* 0x00007c060e116981 */ /* 0x000f22000c1e9900 */
[----:B------:R-:W-:-:S03]  /*06f0*/  @P4 LOP3.LUT R6, R6, R19, RZ, 0x3c, !PT ;  /* 0x0000001306064212 */ /* 0x000fc600078e3cff */
[----:B------:R-:W4:Y:S01]  /*0700*/  @P6 LDG.E.CONSTANT R19, desc[UR6][R14.64+0x84] ;  /* 0x000084060e136981 */ /* 0x000f22000c1e9900 */
[----:B------:R-:W-:-:S03]  /*0710*/  @P4 LOP3.LUT R4, R4, R21, RZ, 0x3c, !PT ;  /* 0x0000001504044212 */ /* 0x000fc600078e3cff */
[----:B------:R-:W4:Y:S01]  /*0720*/  @P0 LDG.E.CONSTANT R26, desc[UR6][R14.64+0x9c] ;  /* 0x00009c060e1a0981 */ /* 0x000f22000c1e9900 */
[----:B------:R-:W-:-:S03]  /*0730*/  @P5 LOP3.LUT R6, R6, R23, RZ, 0x3c, !PT ;  /* 0x0000001706065212 */ /* 0x000fc600078e3cff */
        /* <DEDUP_REMOVED lines=10> */
[----:B------:R-:W-:Y:S02]  /*07e0*/  @P5 LOP3.LUT R4, R4, R25, RZ, 0x3c, !PT ;  /* 0x0000001904045212 */ /* 0x000fe400078e3cff */
[----:B------:R-:W-:Y:S02]  /*07f0*/  @P6 LOP3.LUT R5, R5, R28, RZ, 0x3c, !PT ;  /* 0x0000001c05056212 */ /* 0x000fe400078e3cff */
[----:B------:R-:W-:Y:S02]  /*0800*/  @P6 LOP3.LUT R6, R6, R17, RZ, 0x3c, !PT ;  /* 0x0000001106066212 */ /* 0x000fe400078e3cff */
[----:B------:R-:W-:Y:S02]  /*0810*/  @P6 LOP3.LUT R4, R4, R19, RZ, 0x3c, !PT ;  /* 0x0000001304046212 */ /* 0x000fe400078e3cff */
[----:B------:R-:W-:Y:S02]  /*0820*/  @P0 LOP3.LUT R5, R5, R26, RZ, 0x3c, !PT ;  /* 0x0000001a05050212 */ /* 0x000fe400078e3cff */
[----:B------:R-:W-:-:S02]  /*0830*/  @P0 LOP3.LUT R6, R6, R21, RZ, 0x3c, !PT ;  /* 0x0000001506060212 */ /* 0x000fc400078e3cff */
[----:B------:R-:W-:Y:S02]  /*0840*/  @P0 LOP3.LUT R4, R4, R23, RZ, 0x3c, !PT ;  /* 0x0000001704040212 */ /* 0x000fe400078e3cff */
[----:B--2---:R-:W-:Y:S02]  /*0850*/  @P6 LOP3.LUT R3, R3, R16, RZ, 0x3c, !PT ;  /* 0x0000001003036212 */ /* 0x004fe400078e3cff */
[----:B---3--:R-:W-:Y:S02]  /*0860*/  @P6 LOP3.LUT R7, R7, R18, RZ, 0x3c, !PT ;  /* 0x0000001207076212 */ /* 0x008fe400078e3cff */
[----:B----4-:R-:W-:Y:S02]  /*0870*/  @P0 LOP3.LUT R3, R3, R20, RZ, 0x3c, !PT ;  /* 0x0000001403030212 */ /* 0x010fe400078e3cff */
[----:B------:R-:W-:Y:S02]  /*0880*/  @P0 LOP3.LUT R7, R7, R24, RZ, 0x3c, !PT ;  /* 0x0000001807070212 */ /* 0x000fe400078e3cff */
[----:B------:R-:W-:-:S13]  /*0890*/  R2P PR, R22.B1, 0x7f ;  /* 0x0000007f16007804 */ /* 0x000fda0000001000 */
[----:B------:R-:W2:Y:S04]  /*08a0*/  @P0 LDG.E.CONSTANT R18, desc[UR6][R14.64+0xa0] ;  /* 0x0000a0060e120981 */ /* 0x000ea8000c1e9900 */
[----:B------:R-:W3:Y:S04]  /*08b0*/  @P0 LDG.E.CONSTANT R19, desc[UR6][R14.64+0xa4] ;  /* 0x0000a4060e130981 */ /* 0x000ee8000c1e9900 */
[----:B------:R-:W4:Y:S04]  /*08c0*/  @P0 LDG.E.CONSTANT R20, desc[UR6][R14.64+0xa8] ;  /* 0x0000a8060e140981 */ /* 0x000f28000c1e9900 */
[----:B------:R-:W4:Y:S04]  /*08d0*/  @P0 LDG.E.CONSTANT R21, desc[UR6][R14.64+0xac] ;  /* 0x0000ac060e150981 */ /* 0x000f28000c1e9900 */
[----:B------:R-:W4:Y:S04]  /*08e0*/  @P0 LDG.E.CONSTANT R24, desc[UR6][R14.64+0xb0] ;  /* 0x0000b0060e180981 */ /* 0x000f28000c1e9900 */
[----:B------:R-:W4:Y:S04]  /*08f0*/  @P1 LDG.E.CONSTANT R16, desc[UR6][R14.64+0xbc] ;  /* 0x0000bc060e101981 */ /* 0x000f28000c1e9900 */
[----:B------:R-:W4:Y:S04]  /*0900*/  @P1 LDG.E.CONSTANT R26, desc[UR6][R14.64+0xb4] ;  /* 0x0000b4060e1a1981 */ /* 0x000f28000c1e9900 */
        /* <DEDUP_REMOVED lines=11> */
[----:B------:R-:W-:Y:S01]  /*09c0*/  LOP3.LUT P0, RZ, R22, 0x8000, RZ, 0xc0, !PT ;  /* 0x0000800016ff7812 */ /* 0x000fe2000780c0ff */
[----:B------:R-:W4:Y:S01]  /*09d0*/  @P2 LDG.E.CONSTANT R24, desc[UR6][R14.64+0xd8] ;  /* 0x0000d8060e182981 */ /* 0x000f22000c1e9900 */
[----:B------:R-:W-:-:S03]  /*09e0*/  @P1 LOP3.LUT R7, R7, R16, RZ, 0x3c, !PT ;  /* 0x0000001007071212 */ /* 0x000fc600078e3cff */
[----:B------:R-:W4:Y:S01]  /*09f0*/  @P2 LDG.E.CONSTANT R22, desc[UR6][R14.64+0xd0] ;  /* 0x0000d0060e162981 */ /* 0x000f22000c1e9900 */
[----:B------:R-:W-:-:S03]  /*0a00*/  @P1 LOP3.LUT R3, R3, R26, RZ, 0x3c, !PT ;  /* 0x0000001a03031212 */ /* 0x000fc600078e3cff */
[----:B------:R-:W4:Y:S01]  /*0a10*/  @P3 LDG.E.CONSTANT R16, desc[UR6][R14.64+0xe4] ;  /* 0x0000e4060e103981 */ /* 0x000f22000c1e9900 */
[----:B------:R-:W-:-:S03]  /*0a20*/  @P1 LOP3.LUT R6, R6, R23, RZ, 0x3c, !PT ;  /* 0x0000001706061212 */ /* 0x000fc600078e3cff */
[----:B------:R-:W4:Y:S01]  /*0a30*/  @P3 LDG.E.CONSTANT R26, desc[UR6][R14.64+0xdc] ;  /* 0x0000dc060e1a3981 */ /* 0x000f22000c1e9900 */
[----:B------:R-:W-:-:S03]  /*0a40*/  @P1 LOP3.LUT R4, R4, R17, RZ, 0x3c, !PT ;  /* 0x0000001104041212 */ /* 0x000fc600078e3cff */
        /* <DEDUP_REMOVED lines=43> */
[----:B------:R-:W-:-:S04]  /*0d00*/  UIADD3 UR4, UPT, UPT, UR4, 0x10, URZ ;  /* 0x0000001004047890 */ /* 0x000fc8000fffe0ff */
[----:B------:R-:W-:Y:S01]  /*0d10*/  UISETP.NE.AND UP0, UPT, UR4, 0x20, UPT ;  /* 0x000000200400788c */ /* 0x000fe2000bf05270 */
[----:B--2---:R-:W-:Y:S02]  /*0d20*/  @P5 LOP3.LUT R5, R5, R18, RZ, 0x3c, !PT ;  /* 0x0000001205055212 */ /* 0x004fe400078e3cff */
[----:B---3--:R-:W-:Y:S02]  /*0d30*/  @P6 LOP3.LUT R6, R6, R19, RZ, 0x3c, !PT ;  /* 0x0000001306066212 */ /* 0x008fe400078e3cff */
[----:B----4-:R-:W-:Y:S02]  /*0d40*/  @P6 LOP3.LUT R3, R3, R20, RZ, 0x3c, !PT ;  /* 0x0000001403036212 */ /* 0x010fe400078e3cff */
[----:B------:R-:W-:Y:S02]  /*0d50*/  @P6 LOP3.LUT R4, R4, R21, RZ, 0x3c, !PT ;  /* 0x0000001504046212 */ /* 0x000fe400078e3cff */
[----:B------:R-:W-:Y:S02]  /*0d60*/  @P6 LOP3.LUT R7, R7, R22, RZ, 0x3c, !PT ;  /* 0x0000001607076212 */ /* 0x000fe400078e3cff */
[----:B------:R-:W-:-:S02]  /*0d70*/  @P6 LOP3.LUT R5, R5, R16, RZ, 0x3c, !PT ;  /* 0x0000001005056212 */ /* 0x000fc400078e3cff */
[----:B------:R-:W-:Y:S02]  /*0d80*/  @P0 LOP3.LUT R3, R3, R24, RZ, 0x3c, !PT ;  /* 0x0000001803030212 */ /* 0x000fe400078e3cff */
[----:B------:R-:W-:Y:S02]  /*0d90*/  @P0 LOP3.LUT R5, R5, R28, RZ, 0x3c, !PT ;  /* 0x0000001c05050212 */ /* 0x000fe400078e3cff */
[----:B------:R-:W-:Y:S02]  /*0da0*/  @P0 LOP3.LUT R7, R7, R26, RZ, 0x3c, !PT ;  /* 0x0000001a07070212 */ /* 0x000fe400078e3cff */
[----:B------:R-:W-:Y:S02]  /*0db0*/  @P0 LOP3.LUT R4, R4, R23, RZ, 0x3c, !PT ;  /* 0x0000001704040212 */ /* 0x000fe400078e3cff */
[----:B------:R-:W-:Y:S01]  /*0dc0*/  @P0 LOP3.LUT R6, R6, R17, RZ, 0x3c, !PT ;  /* 0x0000001106060212 */ /* 0x000fe200078e3cff */
[----:B------:R-:W-:Y:S06]  /*0dd0*/  BRA.U UP0, `(.L_x_60) ;  /* 0xfffffff500487547 */ /* 0x000fec000b83ffff */
[----:B------:R-:W-:-:S05]  /*0de0*/  VIADD R0, R0, 0x1 ;  /* 0x0000000100007836 */ /* 0x000fca0000000000 */
[----:B------:R-:W-:-:S13]  /*0df0*/  ISETP.NE.AND P0, PT, R0, 0x5, PT ;  /* 0x000000050000780c */ /* 0x000fda0003f05270 */
[----:B------:R-:W-:Y:S05]  /*0e00*/  @P0 BRA `(.L_x_61) ;  /* 0xfffffff400300947 */ /* 0x000fea000383ffff */
[----:B------:R-:W-:Y:S01]  /*0e10*/  LOP3.LUT R0, R2, 0x3, RZ, 0xc0, !PT ;  /* 0x0000000302007812 */ /* 0x000fe200078ec0ff */
[----:B------:R0:W-:Y:S03]  /*0e20*/  STL.64 [R1+0x8], R6 ;  /* 0x0000080601007387 */ /* 0x0001e60000100a00 */
[----:B------:R-:W-:Y:S01]  /*0e30*/  ISETP.NE.U32.AND P0, PT, R0, 0x1, PT ;  /* 0x000000010000780c */ /* 0x000fe20003f05070 */
[----:B------:R0:W-:Y:S03]  /*0e40*/  STL.64 [R1+0x10], R4 ;  /* 0x0000100401007387 */ /* 0x0001e60000100a00 */
[----:B------:R-:W-:Y:S01]  /*0e50*/  ISETP.NE.AND.EX P0, PT, RZ, RZ, PT, P0 ;  /* 0x000000ffff00720c */ /* 0x000fe20003f05300 */
[----:B------:R0:W-:-:S12]  /*0e60*/  STL [R1+0x4], R3 ;  /* 0x0000040301007387 */ /* 0x0001d80000100800 */
[----:B0-----:R-:W-:Y:S05]  /*0e70*/  @!P0 BRA `(.L_x_59) ;  /* 0x0000001400f88947 */ /* 0x001fea0003800000 */
[----:B------:R-:W-:Y:S01]  /*0e80*/  UMOV UR4, URZ ;  /* 0x000000ff00047c82 */ /* 0x000fe20008000000 */
[----:B------:R-:W-:Y:S01]  /*0e90*/  IMAD.MOV.U32 R0, RZ, RZ, RZ ;  /* 0x000000ffff007224 */ /* 0x000fe200078e00ff */
[----:B------:R-:W-:Y:S01]  /*0ea0*/  CS2R R6, SRZ ;  /* 0x0000000000067805 */ /* 0x000fe2000001ff00 */
[----:B------:R-:W-:Y:S02]  /*0eb0*/  IMAD.MOV.U32 R4, RZ, RZ, RZ ;  /* 0x000000ffff047224 */ /* 0x000fe400078e00ff */
[----:B------:R-:W-:Y:S02]  /*0ec0*/  IMAD.MOV.U32 R3, RZ, RZ, RZ ;  /* 0x000000ffff037224 */ /* 0x000fe400078e00ff */
[----:B------:R-:W-:-:S07]  /*0ed0*/  IMAD.U32 R5, RZ, RZ, UR4 ;  /* 0x00000004ff057e24 */ /* 0x000fce000f8e00ff */
.L_x_63:
[----:B------:R-:W-:-:S06]  /*0ee0*/  IMAD R12, R0, 0x4, R1 ;  /* 0x00000004000c7824 */ /* 0x000fcc00078e0201 */
[----:B------:R-:W5:Y:S01]  /*0ef0*/  LDL R12, [R12+0x4] ;  /* 0x000004000c0c7983 */ /* 0x000f620000100800 */
[----:B------:R-:W-:-:S05]  /*0f00*/  UMOV UR4, URZ ;  /* 0x000000ff00047c82 */ /* 0x000fca0008000000 */
.L_x_62:
        /* <DEDUP_REMOVED lines=180> */
[----:B------:R0:W-:Y:S03]  /*1a50*/  STL [R1+0x4], R3 ;  /* 0x0000040301007387 */ /* 0x0001e60000100800 */
[----:B------:R-:W-:Y:S01]  /*1a60*/  ISETP.NE.AND.EX P0, PT, RZ, RZ, PT, P0 ;  /* 0x000000ffff00720c */ /* 0x000fe20003f05300 */
[----:B------:R0:W-:-:S12]  /*1a70*/  STL.64 [R1+0x10], R4 ;  /* 0x0000100401007387 */ /* 0x0001d80000100a00 */
[----:B0-----:R-:W-:Y:S05]  /*1a80*/  @P0 BRA `(.L_x_59) ;  /* 0x0000000800f40947 */ /* 0x001fea0003800000 */
[----:B------:R-:W-:Y:S01]  /*1a90*/  UMOV UR4, URZ ;  /* 0x000000ff00047c82 */ /* 0x000fe20008000000 */
[----:B------:R-:W-:Y:S01]  /*1aa0*/  IMAD.MOV.U32 R0, RZ, RZ, RZ ;  /* 0x000000ffff007224 */ /* 0x000fe200078e00ff */
[----:B------:R-:W-:Y:S01]  /*1ab0*/  CS2R R6, SRZ ;  /* 0x0000000000067805 */ /* 0x000fe2000001ff00 */
[----:B------:R-:W-:Y:S02]  /*1ac0*/  IMAD.MOV.U32 R4, RZ, RZ, RZ ;  /* 0x000000ffff047224 */ /* 0x000fe400078e00ff */
[----:B------:R-:W-:Y:S02]  /*1ad0*/  IMAD.MOV.U32 R3, RZ, RZ, RZ ;  /* 0x000000ffff037224 */ /* 0x000fe400078e00ff */
[----:B------:R-:W-:-:S07]  /*1ae0*/  IMAD.U32 R5, RZ, RZ, UR4 ;  /* 0x00000004ff057e24 */ /* 0x000fce000f8e00ff */
.L_x_65:
[----:B------:R-:W-:-:S06]  /*1af0*/  IMAD R12, R0, 0x4, R1 ;  /* 0x00000004000c7824 */ /* 0x000fcc00078e0201 */
[----:B------:R-:W5:Y:S01]  /*1b00*/  LDL R12, [R12+0x4] ;  /* 0x000004000c0c7983 */ /* 0x000f620000100800 */
[----:B------:R-:W-:-:S05]  /*1b10*/  UMOV UR4, URZ ;  /* 0x000000ff00047c82 */ /* 0x000fca0008000000 */
.L_x_64:
        /* <DEDUP_REMOVED lines=177> */
[----:B------:R0:W-:Y:S04]  /*2630*/  STL.64 [R1+0x8], R6 ;  /* 0x0000080601007387 */ /* 0x0001e80000100a00 */
[----:B------:R0:W-:Y:S04]  /*2640*/  STL [R1+0x4], R3 ;  /* 0x0000040301007387 */ /* 0x0001e80000100800 */
[----:B------:R0:W-:Y:S02]  /*2650*/  STL.64 [R1+0x10], R4 ;  /* 0x0000100401007387 */ /* 0x0001e40000100a00 */
.L_x_59:
[----:B------:R-:W-:Y:S05]  /*2660*/  BSYNC.RECONVERGENT B1 ;  /* 0x0000000000017941 */ /* 0x000fea0003800200 */
.L_x_58:
[C---:B------:R-:W-:Y:S01]  /*2670*/  ISETP.GT.U32.AND P0, PT, R2.reuse, 0x3, PT ;  /* 0x000000030200780c */ /* 0x040fe20003f04070 */
[----:B------:R-:W-:Y:S01]  /*2680*/  VIADD R11, R11, 0x1 ;  /* 0x000000010b0b7836 */ /* 0x000fe20000000000 */
[--C-:B------:R-:W-:Y:S02]  /*2690*/  SHF.R.U64 R2, R2, 0x2, R13.reuse ;  /* 0x0000000202027819 */ /* 0x100fe4000000120d */
[----:B------:R-:W-:Y:S02]  /*26a0*/  ISETP.GT.U32.AND.EX P0, PT, R13, RZ, PT, P0 ;  /* 0x000000ff0d00720c */ /* 0x000fe40003f04100 */
[----:B------:R-:W-:-:S11]  /*26b0*/  SHF.R.U32.HI R13, RZ, 0x2, R13 ;  /* 0x00000002ff0d7819 */ /* 0x000fd6000001160d */
[----:B------:R-:W-:Y:S05]  /*26c0*/  @P0 BRA `(.L_x_66) ;  /* 0xffffffd800d40947 */ /* 0x000fea000383ffff */
.L_x_57:
[----:B------:R-:W-:Y:S05]  /*26d0*/  BSYNC.RECONVERGENT B0 ;  /* 0x0000000000007941 */ /* 0x000fea0003800200 */
.L_x_56:
[----:B0-----:R-:W-:Y:S01]  /*26e0*/  SHF.R.S32.HI R7, RZ, 0x1f, R10 ;  /* 0x0000001fff077819 */ /* 0x001fe2000001140a */
[----:B------:R-:W-:Y:S03]  /*26f0*/  BSSY.RECONVERGENT B0, `(.L_x_67) ;  /* 0x0000010000007945 */ /* 0x000fe60003800200 */
[----:B------:R-:W-:-:S04]  /*2700*/  LEA.HI R7, R7, R10, RZ, 0x2 ;  /* 0x0000000a07077211 */ /* 0x000fc800078f10ff */
[----:B------:R-:W-:-:S05]  /*2710*/  LOP3.LUT R7, R7, 0xfffffffc, RZ, 0xc0, !PT ;  /* 0xfffffffc07077812 */ /* 0x000fca00078ec0ff */
[----:B------:R-:W-:-:S05]  /*2720*/  IMAD.IADD R7, R10, 0x1, -R7 ;  /* 0x000000010a077824 */ /* 0x000fca00078e0a07 */
[----:B------:R-:W-:-:S13]  /*2730*/  ISETP.NE.AND P0, PT, R7, 0x3, PT ;  /* 0x000000030700780c */ /* 0x000fda0003f05270 */
[----:B------:R-:W-:Y:S05]  /*2740*/  @!P0 BRA `(.L_x_68) ;  /* 0x0000000000248947 */ /* 0x000fea0003800000 */
[----:B------:R-:W-:-:S13]  /*2750*/  ISETP.NE.AND P0, PT, R7, 0x2, PT ;  /* 0x000000020700780c */ /* 0x000fda0003f05270 */
[----:B------:R-:W-:Y:S05]  /*2760*/  @!P0 BRA `(.L_x_69) ;  /* 0x0000000000148947 */ /* 0x000fea0003800000 */
[----:B------:R-:W-:Y:S01]  /*2770*/  ISETP.NE.AND P0, PT, R7, RZ, PT ;  /* 0x000000ff0700720c */ /* 0x000fe20003f05270 */
[----:B------:R-:W-:-:S12]  /*2780*/  IMAD.MOV.U32 R0, RZ, RZ, 0x3e99999a ;  /* 0x3e99999aff007424 */ /* 0x000fd800078e00ff */
[----:B------:R-:W-:Y:S05]  /*2790*/  @P0 BRA `(.L_x_70) ;  /* 0x0000000000140947 */ /* 0x000fea0003800000 */
[----:B------:R-:W-:Y:S01]  /*27a0*/  IMAD.MOV.U32 R0, RZ, RZ, 0x3ee66667 ;  /* 0x3ee66667ff007424 */ /* 0x000fe200078e00ff */
[----:B------:R-:W-:Y:S06]  /*27b0*/  BRA `(.L_x_70) ;  /* 0x00000000000c7947 */ /* 0x000fec0003800000 */
.L_x_69:
[----:B------:R-:W-:Y:S01]  /*27c0*/  IMAD.MOV.U32 R0, RZ, RZ, 0x3e19999a ;  /* 0x3e19999aff007424 */ /* 0x000fe200078e00ff */
[----:B------:R-:W-:Y:S06]  /*27d0*/  BRA `(.L_x_70) ;  /* 0x0000000000047947 */ /* 0x000fec0003800000 */
.L_x_68:
[----:B------:R-:W-:-:S07]  /*27e0*/  IMAD.MOV.U32 R0, RZ, RZ, 0x3d75c290 ;  /* 0x3d75c290ff007424 */ /* 0x000fce00078e00ff */
.L_x_70:
[----:B------:R-:W-:Y:S05]  /*27f0*/  BSYNC.RECONVERGENT B0 ;  /* 0x0000000000007941 */ /* 0x000fea0003800200 */
.L_x_67:
[----:B------:R-:W0:Y:S01]  /*2800*/  LDC.64 R6, c[0x0][0x390] ;  /* 0x0000e400ff067b82 */ /* 0x000e220000000a00 */
[----:B------:R-:W-:Y:S01]  /*2810*/  SHF.R.U32.HI R2, RZ, 0x2, R3 ;  /* 0x00000002ff027819 */ /* 0x000fe20000011603 */
[----:B------:R-:W1:Y:S03]  /*2820*/  LDCU.64 UR4, c[0x0][0x380] ;  /* 0x00007000ff0477ac */ /* 0x000e660008000a00 */
[----:B------:R-:W-:Y:S01]  /*2830*/  LOP3.LUT R2, R2, R3, RZ, 0x3c, !PT ;  /* 0x0000000302027212 */ /* 0x000fe200078e3cff */
[----:B------:R-:W-:-:S04]  /*2840*/  IMAD.SHL.U32 R3, R5, 0x10, RZ ;  /* 0x0000001005037824 */ /* 0x000fc800078e00ff */
[----:B------:R-:W-:-:S05]  /*2850*/  IMAD.SHL.U32 R4, R2, 0x2, RZ ;  /* 0x0000000202047824 */ /* 0x000fca00078e00ff */
[----:B------:R-:W-:Y:S01]  /*2860*/  LOP3.LUT R4, R2, R4, R3, 0x96, !PT ;  /* 0x0000000402047212 */ /* 0x000fe200078e9603 */
[----:B------:R-:W-:-:S03]  /*2870*/  IMAD.MOV.U32 R3, RZ, RZ, 0x2f800000 ;  /* 0x2f800000ff037424 */ /* 0x000fc600078e00ff */
[----:B------:R-:W-:Y:S01]  /*2880*/  LOP3.LUT R4, R4, R5, RZ, 0x3c, !PT ;  /* 0x0000000504047212 */ /* 0x000fe200078e3cff */
[----:B------:R-:W-:Y:S01]  /*2890*/  IMAD.MOV.U32 R5, RZ, RZ, 0x3ecccccd ;  /* 0x3ecccccdff057424 */ /* 0x000fe200078e00ff */
[----:B0-----:R-:W-:-:S04]  /*28a0*/  IADD3 R6, P0, PT, R6, 0x7d0, RZ ;  /* 0x000007d006067810 */ /* 0x001fc80007f1e0ff */
[----:B------:R-:W-:Y:S01]  /*28b0*/  LOP3.LUT R6, R6, 0xaad26b49, RZ, 0x3c, !PT ;  /* 0xaad26b4906067812 */ /* 0x000fe200078e3cff */
[----:B------:R-:W-:Y:S01]  /*28c0*/  IMAD.X R7, RZ, RZ, R7, P0 ;  /* 0x000000ffff077224 */ /* 0x000fe200000e0607 */
[----:B-1----:R-:W-:-:S03]  /*28d0*/  LEA R2, P0, R10, UR4, 0x2 ;  /* 0x000000040a027c11 */ /* 0x002fc6000f8010ff */
[----:B------:R-:W-:Y:S01]  /*28e0*/  IMAD R6, R6, 0x4182bed5, RZ ;  /* 0x4182bed506067824 */ /* 0x000fe200078e02ff */
[----:B------:R-:W-:-:S05]  /*28f0*/  LOP3.LUT R7, R7, 0xf7dcefdd, RZ, 0x3c, !PT ;  /* 0xf7dcefdd07077812 */ /* 0x000fca00078e3cff */
[----:B------:R-:W-:-:S05]  /*2900*/  IMAD R7, R7, -0x658354e5, RZ ;  /* 0x9a7cab1b07077824 */ /* 0x000fca00078e02ff */
[----:B------:R-:W-:-:S04]  /*2910*/  IADD3 R7, PT, PT, R6, 0x64f0c9, R7 ;  /* 0x0064f0c906077810 */ /* 0x000fc80007ffe007 */
[----:B------:R-:W-:-:S04]  /*2920*/  IADD3 R4, PT, PT, R7, 0x587c5, R4 ;  /* 0x000587c507047810 */ /* 0x000fc80007ffe004 */
[----:B------:R-:W-:-:S05]  /*2930*/  I2FP.F32.U32 R4, R4 ;  /* 0x0000000400047245 */ /* 0x000fca0000201000 */
[----:B------:R-:W-:Y:S01]  /*2940*/  FFMA R4, R4, R3, 1.1641532182693481445e-10 ;  /* 0x2f00000004047423 */ /* 0x000fe20000000003 */
[----:B------:R-:W-:-:S03]  /*2950*/  SHF.R.S32.HI R3, RZ, 0x1f, R10 ;  /* 0x0000001fff037819 */ /* 0x000fc6000001140a */
[----:B------:R-:W-:Y:S01]  /*2960*/  FFMA R5, R4, R5, 0.80000001192092895508 ;  /* 0x3f4ccccd04057423 */ /* 0x000fe20000000005 */
[----:B------:R-:W-:-:S03]  /*2970*/  LEA.HI.X R3, R10, UR5, R3, 0x2, P0 ;  /* 0x000000050a037c11 */ /* 0x000fc600080f1403 */
[----:B------:R-:W-:-:S05]  /*2980*/  FMUL R5, R5, R0 ;  /* 0x0000000005057220 */ /* 0x000fca0000400000 */
[----:B------:R-:W-:Y:S01]  /*2990*/  STG.E desc[UR6][R2.64], R5 ;  /* 0x0000000502007986 */ /* 0x000fe2000c101906 */
[----:B------:R-:W-:Y:S05]  /*29a0*/  EXIT ;  /* 0x000000000000794d */ /* 0x000fea0003800000 */
.L_x_71:
        /* <DEDUP_REMOVED lines=13> */
.L_x_129:


//--------------------- .text._Z18init_vertex_statesP20VertexDendriticStatePKfiy --------------------------
	.section	.text._Z18init_vertex_statesP20VertexDendriticStatePKfiy,"ax",@progbits
	.align	128
        .global         _Z18init_vertex_statesP20VertexDendriticStatePKfiy
        .type           _Z18init_vertex_statesP20VertexDendriticStatePKfiy,@function
        .size           _Z18init_vertex_statesP20VertexDendriticStatePKfiy,(.L_x_130 - _Z18init_vertex_statesP20VertexDendriticStatePKfiy)
        .other          _Z18init_vertex_statesP20VertexDendriticStatePKfiy,@"STO_CUDA_ENTRY STV_DEFAULT"
_Z18init_vertex_statesP20VertexDendriticStatePKfiy:
.text._Z18init_vertex_statesP20VertexDendriticStatePKfiy:
[----:B------:R-:W0:Y:S01]  /*0000*/  LDC R1, c[0x0][0x37c] ;  /* 0x0000df00ff017b82 */ /* 0x000e220000000800 */
[----:B------:R-:W1:Y:S07]  /*0010*/  S2R R0, SR_TID.X ;  /* 0x0000000000007919 */ /* 0x000e6e0000002100 */
[----:B------:R-:W1:Y:S01]  /*0020*/  S2UR UR4, SR_CTAID.X ;  /* 0x00000000000479c3 */ /* 0x000e620000002500 */
[----:B------:R-:W2:Y:S01]  /*0030*/  LDCU UR5, c[0x0][0x390] ;  /* 0x00007200ff0577ac */ /* 0x000ea20008000800 */
[----:B0-----:R-:W-:-:S06]  /*0040*/  VIADD R1, R1, 0xffffffd0 ;  /* 0xffffffd001017836 */ /* 0x001fcc0000000000 */
[----:B------:R-:W1:Y:S02]  /*0050*/  LDC R13, c[0x0][0x360] ;  /* 0x0000d800ff0d7b82 */ /* 0x000e640000000800 */
[----:B-1----:R-:W-:-:S05]  /*0060*/  IMAD R13, R13, UR4, R0 ;  /* 0x000000040d0d7c24 */ /* 0x002fca000f8e0200 */
[----:B--2---:R-:W-:-:S13]  /*0070*/  ISETP.GE.AND P0, PT, R13, UR5, PT ;  /* 0x000000050d007c0c */ /* 0x004fda000bf06270 */
        /* <DEDUP_REMOVED lines=12> */
[----:B------:R-:W-:Y:S02]  /*0140*/  IMAD R9, R2, -0x658354e5, RZ ;  /* 0x9a7cab1b02097824 */ /* 0x000fe400078e02ff */
[C---:B------:R-:W-:Y:S02]  /*0150*/  VIADD R3, R0.reuse, 0x583f19 ;  /* 0x00583f1900037836 */ /* 0x040fe40000000000 */
[C---:B------:R-:W-:Y:S01]  /*0160*/  VIADD R5, R9.reuse, 0x1f123bb5 ;  /* 0x1f123bb509057836 */ /* 0x040fe20000000000 */
[----:B------:R-:W-:Y:S02]  /*0170*/  IADD3 R6, PT, PT, R0, 0x64f0c9, R9 ;  /* 0x0064f0c900067810 */ /* 0x000fe40007ffe009 */
[----:B------:R-:W-:Y:S02]  /*0180*/  LOP3.LUT R2, R9, 0x5491333, RZ, 0x3c, !PT ;  /* 0x0549133309027812 */ /* 0x000fe400078e3cff */
[----:B------:R0:W-:Y:S01]  /*0190*/  STL.64 [R1+0x8], R4 ;  /* 0x0000080401007387 */ /* 0x0001e20000100a00 */
[----:B------:R-:W-:-:S03]  /*01a0*/  SHF.R.S32.HI R0, RZ, 0x1f, R13 ;  /* 0x0000001fff007819 */ /* 0x000fc6000001140d */
[----:B------:R0:W-:Y:S04]  /*01b0*/  STL.64 [R1], R6 ;  /* 0x0000000601007387 */ /* 0x0001e80000100a00 */
[----:B------:R0:W-:Y:S01]  /*01c0*/  STL.64 [R1+0x10], R2 ;  /* 0x0000100201007387 */ /* 0x0001e20000100a00 */
[----:B-1----:R-:W-:Y:S05]  /*01d0*/  @!P0 BRA `(.L_x_73) ;  /* 0x00000024003c8947 */ /* 0x002fea0003800000 */
[----:B------:R-:W-:Y:S02]  /*01e0*/  IMAD.MOV.U32 R14, RZ, RZ, RZ ;  /* 0x000000ffff0e7224 */ /* 0x000fe400078e00ff */
[----:B------:R-:W-:Y:S02]  /*01f0*/  IMAD.MOV.U32 R15, RZ, RZ, R13 ;  /* 0x000000ffff0f7224 */ /* 0x000fe400078e000d */
[----:B------:R-:W-:-:S07]  /*0200*/  IMAD.MOV.U32 R12, RZ, RZ, R0 ;  /* 0x000000ffff0c7224 */ /* 0x000fce00078e0000 */
.L_x_82:
[----:B0-----:R-:W-:Y:S01]  /*0210*/  LOP3.LUT R6, R15, 0x3, RZ, 0xc0, !PT ;  /* 0x000000030f067812 */ /* 0x001fe200078ec0ff */
[----:B------:R-:W-:Y:S03]  /*0220*/  BSSY.RECONVERGENT B1, `(.L_x_74) ;  /* 0x0000244000017945 */ /* 0x000fe60003800200 */
[----:B------:R-:W-:-:S04]  /*0230*/  ISETP.NE.U32.AND P0, PT, R6, RZ, PT ;  /* 0x000000ff0600720c */ /* 0x000fc80003f05070 */
[----:B------:R-:W-:-:S13]  /*0240*/  ISETP.NE.AND.EX P0, PT, RZ, RZ, PT, P0 ;  /* 0x000000ffff00720c */ /* 0x000fda0003f05300 */
[----:B------:R-:W-:Y:S05]  /*0250*/  @!P0 BRA `(.L_x_75) ;  /* 0x0000002400008947 */ /* 0x000fea0003800000 */
[----:B------:R-:W0:Y:S01]  /*0260*/  LDC.64 R8, c[0x4][RZ] ;  /* 0x01000000ff087b82 */ /* 0x000e220000000a00 */
[----:B------:R-:W-:Y:S02]  /*0270*/  CS2R R6, SRZ ;  /* 0x0000000000067805 */ /* 0x000fe4000001ff00 */
[----:B------:R-:W-:Y:S02]  /*0280*/  CS2R R4, SRZ ;  /* 0x0000000000047805 */ /* 0x000fe4000001ff00 */
[----:B------:R-:W-:Y:S01]  /*0290*/  CS2R R2, SRZ ;  /* 0x0000000000027805 */ /* 0x000fe2000001ff00 */
[----:B0-----:R-:W-:-:S07]  /*02a0*/  IMAD.WIDE.U32 R8, R14, 0xc80, R8 ;  /* 0x00000c800e087825 */ /* 0x001fce00078e0008 */
.L_x_77:
[----:B------:R-:W-:-:S06]  /*02b0*/  IMAD R16, R6, 0x4, R1 ;  /* 0x0000000406107824 */ /* 0x000fcc00078e0201 */
[----:B------:R-:W5:Y:S01]  /*02c0*/  LDL R16, [R16+0x4] ;  /* 0x0000040010107983 */ /* 0x000f620000100800 */
[----:B------:R-:W-:-:S05]  /*02d0*/  UMOV UR4, URZ ;  /* 0x000000ff00047c82 */ /* 0x000fca0008000000 */
.L_x_76:
        /* <DEDUP_REMOVED lines=17> */
[----:B------:R-:W4:Y:S01]  /*03f0*/  @P3 LDG.E.CONSTANT R25, desc[UR6][R10.64+0x48] ;  /* 0x000048060a193981 */ /* 0x000f22000c1e9900 */
[----:B--2---:R-:W-:-:S03]  /*0400*/  @!P0 LOP3.LUT R3, R3, R20, RZ, 0x3c, !PT ;  /* 0x0000001403038212 */ /* 0x004fc600078e3cff */
[----:B------:R-:W2:Y:S01]  /*0410*/  @P1 LDG.E.CONSTANT R20, desc[UR6][R10.64+0x14] ;  /* 0x000014060a141981 */ /* 0x000ea2000c1e9900 */
[----:B---3--:R-:W-:-:S03]  /*0420*/  @P1 LOP3.LUT R3, R3, R22, RZ, 0x3c, !PT ;  /* 0x0000001603031212 */ /* 0x008fc600078e3cff */
[----:B------:R-:W3:Y:S01]  /*0430*/  @P1 LDG.E.CONSTANT R22, desc[UR6][R10.64+0x1c] ;  /* 0x00001c060a161981 */ /* 0x000ee2000c1e9900 */
[----:B----4-:R-:W-:-:S03]  /*0440*/  @P2 LOP3.LUT R3, R3, R24, RZ, 0x3c, !PT ;  /* 0x0000001803032212 */ /* 0x010fc600078e3cff */
[----:B------:R-:W4:Y:S01]  /*0450*/  @P2 LDG.E.CONSTANT R24, desc[UR6][R10.64+0x28] ;  /* 0x000028060a182981 */ /* 0x000f22000c1e9900 */
[----:B------:R-:W-:-:S03]  /*0460*/  @P3 LOP3.LUT R3, R3, R26, RZ, 0x3c, !PT ;  /* 0x0000001a03033212 */ /* 0x000fc600078e3cff */
[----:B------:R-:W3:Y:S01]  /*0470*/  @P6 LDG.E.CONSTANT R26, desc[UR6][R10.64+0x88] ;  /* 0x000088060a1a6981 */ /* 0x000ee2000c1e9900 */
[----:B------:R-:W-:Y:S02]  /*0480*/  @P4 LOP3.LUT R3, R3, R28, RZ, 0x3c, !PT ;  /* 0x0000001c03034212 */ /* 0x000fe400078e3cff */
[----:B------:R-:W-:Y:S02]  /*0490*/  @!P0 LOP3.LUT R7, R7, R18, RZ, 0x3c, !PT ;  /* 0x0000001207078212 */ /* 0x000fe400078e3cff */
[----:B------:R-:W3:Y:S01]  /*04a0*/  @!P0 LDG.E.CONSTANT R18, desc[UR6][R10.64+0x8] ;  /* 0x000008060a128981 */ /* 0x000ee2000c1e9900 */
[----:B------:R-:W-:-:S03]  /*04b0*/  @!P0 LOP3.LUT R4, R4, R17, RZ, 0x3c, !PT ;  /* 0x0000001104048212 */ /* 0x000fc600078e3cff */
[----:B------:R-:W3:Y:S01]  /*04c0*/  @!P0 LDG.E.CONSTANT R17, desc[UR6][R10.64+0xc] ;  /* 0x00000c060a118981 */ /* 0x000ee2000c1e9900 */
[----:B------:R-:W-:-:S03]  /*04d0*/  @P5 LOP3.LUT R3, R3, R19, RZ, 0x3c, !PT ;  /* 0x0000001303035212 */ /* 0x000fc600078e3cff */
[----:B------:R-:W3:Y:S01]  /*04e0*/  @P1 LDG.E.CONSTANT R19, desc[UR6][R10.64+0x18] ;  /* 0x000018060a131981 */ /* 0x000ee2000c1e9900 */
[----:B--2---:R-:W-:-:S03]  /*04f0*/  @P1 LOP3.LUT R7, R7, R20, RZ, 0x3c, !PT ;  /* 0x0000001407071212 */ /* 0x004fc600078e3cff */
[----:B------:R-:W2:Y:S01]  /*0500*/  @P3 LDG.E.CONSTANT R20, desc[UR6][R10.64+0x3c] ;  /* 0x00003c060a143981 */ /* 0x000ea2000c1e9900 */
[----:B----4-:R-:W-:-:S03]  /*0510*/  @P2 LOP3.LUT R7, R7, R24, RZ, 0x3c, !PT ;  /* 0x0000001807072212 */ /* 0x010fc600078e3cff */
[----:B------:R-:W4:Y:S01]  /*0520*/  @P4 LDG.E.CONSTANT R24, desc[UR6][R10.64+0x50] ;  /* 0x000050060a184981 */ /* 0x000f22000c1e9900 */
[----:B---3--:R-:W-:-:S03]  /*0530*/  @!P0 LOP3.LUT R5, R5, R18, RZ, 0x3c, !PT ;  /* 0x0000001205058212 */ /* 0x008fc600078e3cff */
[----:B------:R-:W3:Y:S01]  /*0540*/  @P2 LDG.E.CONSTANT R18, desc[UR6][R10.64+0x30] ;  /* 0x000030060a122981 */ /* 0x000ee2000c1e9900 */
[----:B------:R-:W-:-:S03]  /*0550*/  @!P0 LOP3.LUT R2, R2, R17, RZ, 0x3c, !PT ;  /* 0x0000001102028212 */ /* 0x000fc600078e3cff */
[----:B------:R-:W3:Y:S01]  /*0560*/  @P2 LDG.E.CONSTANT R17, desc[UR6][R10.64+0x2c] ;  /* 0x00002c060a112981 */ /* 0x000ee2000c1e9900 */
[----:B------:R-:W-:-:S03]  /*0570*/  @P1 LOP3.LUT R4, R4, R19, RZ, 0x3c, !PT ;  /* 0x0000001304041212 */ /* 0x000fc600078e3cff */
[----:B------:R-:W3:Y:S01]  /*0580*/  @P2 LDG.E.CONSTANT R19, desc[UR6][R10.64+0x34] ;  /* 0x000034060a132981 */ /* 0x000ee2000c1e9900 */
[----:B------:R-:W-:Y:S02]  /*0590*/  @P1 LOP3.LUT R5, R5, R22, RZ, 0x3c, !PT ;  /* 0x0000001605051212 */ /* 0x000fe400078e3cff */
[----:B------:R-:W-:Y:S01]  /*05a0*/  @P1 LOP3.LUT R2, R2, R23, RZ, 0x3c, !PT ;  /* 0x0000001702021212 */ /* 0x000fe200078e3cff */
[----:B------:R-:W3:Y:S04]  /*05b0*/  @P3 LDG.E.CONSTANT R22, desc[UR6][R10.64+0x44] ;  /* 0x000044060a163981 */ /* 0x000ee8000c1e9900 */
[----:B------:R-:W3:Y:S01]  /*05c0*/  @P3 LDG.E.CONSTANT R23, desc[UR6][R10.64+0x40] ;  /* 0x000040060a173981 */ /* 0x000ee2000c1e9900 */
[----:B--2---:R-:W-:-:S03]  /*05d0*/  @P3 LOP3.LUT R7, R7, R20, RZ, 0x3c, !PT ;  /* 0x0000001407073212 */ /* 0x004fc600078e3cff */
[----:B------:R-:W2:Y:S01]  /*05e0*/  @P5 LDG.E.CONSTANT R20, desc[UR6][R10.64+0x64] ;  /* 0x000064060a145981 */ /* 0x000ea2000c1e9900 */
[----:B----4-:R-:W-:-:S03]  /*05f0*/  @P4 LOP3.LUT R7, R7, R24, RZ, 0x3c, !PT ;  /* 0x0000001807074212 */ /* 0x010fc600078e3cff */
[----:B------:R-:W4:Y:S01]  /*0600*/  @P6 LDG.E.CONSTANT R24, desc[UR6][R10.64+0x78] ;  /* 0x000078060a186981 */ /* 0x000f22000c1e9900 */
[----:B---3--:R-:W-:-:S03]  /*0610*/  @P2 LOP3.LUT R5, R5, R18, RZ, 0x3c, !PT ;  /* 0x0000001205052212 */ /* 0x008fc600078e3cff */
[----:B------:R-:W3:Y:S01]  /*0620*/  @P4 LDG.E.CONSTANT R18, desc[UR6][R10.64+0x58] ;  /* 0x000058060a124981 */ /* 0x000ee2000c1e9900 */
[----:B------:R-:W-:-:S03]  /*0630*/  @P2 LOP3.LUT R4, R4, R17, RZ, 0x3c, !PT ;  /* 0x0000001104042212 */ /* 0x000fc600078e3cff */
[----:B------:R-:W3:Y:S01]  /*0640*/  @P4 LDG.E.CONSTANT R17, desc[UR6][R10.64+0x54] ;  /* 0x000054060a114981 */ /* 0x000ee2000c1e9900 */
[----:B------:R-:W-:-:S03]  /*0650*/  @P2 LOP3.LUT R2, R2, R19, RZ, 0x3c, !PT ;  /* 0x0000001302022212 */ /* 0x000fc600078e3cff */
[----:B------:R-:W3:Y:S01]  /*0660*/  @P4 LDG.E.CONSTANT R19, desc[UR6][R10.64+0x5c] ;  /* 0x00005c060a134981 */ /* 0x000ee2000c1e9900 */
[----:B------:R-:W-:Y:S02]  /*0670*/  @P3 LOP3.LUT R5, R5, R22, RZ, 0x3c, !PT ;  /* 0x0000001605053212 */ /* 0x000fe400078e3cff */
[----:B------:R-:W-:Y:S01]  /*0680*/  @P3 LOP3.LUT R2, R2, R25, RZ, 0x3c, !PT ;  /* 0x0000001902023212 */ /* 0x000fe200078e3cff */
[----:B------:R-:W3:Y:S01]  /*0690*/  @P5 LDG.E.CONSTANT R22, desc[UR6][R10.64+0x6c] ;  /* 0x00006c060a165981 */ /* 0x000ee2000c1e9900 */
[----:B------:R-:W-:-:S03]  /*06a0*/  @P3 LOP3.LUT R4, R4, R23, RZ, 0x3c, !PT ;  /* 0x0000001704043212 */ /* 0x000fc600078e3cff */
[----:B------:R-:W3:Y:S04]  /*06b0*/  @P5 LDG.E.CONSTANT R23, desc[UR6][R10.64+0x68] ;  /* 0x000068060a175981 */ /* 0x000ee8000c1e9900 */
[----:B------:R-:W3:Y:S01]  /*06c0*/  @P5 LDG.E.CONSTANT R25, desc[UR6][R10.64+0x70] ;  /* 0x000070060a195981 */ /* 0x000ee2000c1e9900 */
[----:B------:R-:W-:Y:S02]  /*06d0*/  LOP3.LUT P0, RZ, R21, 0x80, RZ, 0xc0, !PT ;  /* 0x0000008015ff7812 */ /* 0x000fe4000780c0ff */
[----:B--2---:R-:W-:-:S11]  /*06e0*/  @P5 LOP3.LUT R7, R7, R20, RZ, 0x3c, !PT ;  /* 0x0000001407075212 */ /* 0x004fd600078e3cff */
        /* <DEDUP_REMOVED lines=15> */
[----:B------:R-:W-:Y:S02]  /*07e0*/  @P6 LOP3.LUT R3, R3, R26, RZ, 0x3c, !PT ;  /* 0x0000001a03036212 */ /* 0x000fe400078e3cff */
[----:B--2---:R-:W-:Y:S02]  /*07f0*/  @P0 LOP3.LUT R7, R7, R20, RZ, 0x3c, !PT ;  /* 0x0000001407070212 */ /* 0x004fe400078e3cff */
[----:B----4-:R-:W-:Y:S02]  /*0800*/  @P0 LOP3.LUT R3, R3, R24, RZ, 0x3c, !PT ;  /* 0x0000001803030212 */ /* 0x010fe400078e3cff */
[----:B---3--:R-:W-:Y:S02]  /*0810*/  @P6 LOP3.LUT R5, R5, R18, RZ, 0x3c, !PT ;  /* 0x0000001205056212 */ /* 0x008fe400078e3cff */
[----:B------:R-:W-:Y:S02]  /*0820*/  @P6 LOP3.LUT R4, R4, R17, RZ, 0x3c, !PT ;  /* 0x0000001104046212 */ /* 0x000fe400078e3cff */
[----:B------:R-:W-:-:S02]  /*0830*/  @P6 LOP3.LUT R2, R2, R19, RZ, 0x3c, !PT ;  /* 0x0000001302026212 */ /* 0x000fc400078e3cff */
[----:B------:R-:W-:Y:S02]  /*0840*/  @P0 LOP3.LUT R5, R5, R22, RZ, 0x3c, !PT ;  /* 0x0000001605050212 */ /* 0x000fe400078e3cff */
[----:B------:R-:W-:Y:S02]  /*0850*/  @P0 LOP3.LUT R4, R4, R23, RZ, 0x3c, !PT ;  /* 0x0000001704040212 */ /* 0x000fe400078e3cff */
        /* <DEDUP_REMOVED lines=34> */
[----:B---3--:R-:W-:Y:S02]  /*0a80*/  @P2 LOP3.LUT R4, R4, R17, RZ, 0x3c, !PT ;  /* 0x0000001104042212 */ /* 0x008fe400078e3cff */
[----:B------:R-:W-:Y:S01]  /*0a90*/  @P1 LOP3.LUT R2, R2, R25, RZ, 0x3c, !PT ;  /* 0x0000001902021212 */ /* 0x000fe200078e3cff */
[----:B------:R-:W3:Y:S03]  /*0aa0*/  @P5 LDG.E.CONSTANT R17, desc[UR6][R10.64+0x110] ;  /* 0x000110060a115981 */ /* 0x000ee6000c1e9900 */
[----:B----4-:R-:W-:Y:S02]  /*0ab0*/  @P2 LOP3.LUT R2, R2, R19, RZ, 0x3c, !PT ;  /* 0x0000001302022212 */ /* 0x010fe400078e3cff */
[----:B------:R-:W4:Y:S01]  /*0ac0*/  @P4 LDG.E.CONSTANT R19, desc[UR6][R10.64+0xf4] ;  /* 0x0000f4060a134981 */ /* 0x000f22000c1e9900 */
        /* <DEDUP_REMOVED lines=12> */
[----:B--2---:R-:W-:-:S03]  /*0b90*/  @P4 LOP3.LUT R7, R7, R18, RZ, 0x3c, !PT ;  /* 0x0000001207074212 */ /* 0x004fc600078e3cff */
[----:B------:R-:W2:Y:S01]  /*0ba0*/  @P5 LDG.E.CONSTANT R18, desc[UR6][R10.64+0x114] ;  /* 0x000114060a125981 */ /* 0x000ea2000c1e9900 */
[----:B------:R-:W-:-:S03]  /*0bb0*/  @P3 LOP3.LUT R3, R3, R20, RZ, 0x3c, !PT ;  /* 0x0000001403033212 */ /* 0x000fc600078e3cff */
[----:B------:R-:W2:Y:S01]  /*0bc0*/  @P6 LDG.E.CONSTANT R20, desc[UR6][R10.64+0x118] ;  /* 0x000118060a146981 */ /* 0x000ea2000c1e9900 */
[----:B----4-:R-:W-:-:S03]  /*0bd0*/  @P4 LOP3.LUT R4, R4, R19, RZ, 0x3c, !PT ;  /* 0x0000001304044212 */ /* 0x010fc600078e3cff */
[----:B------:R-:W4:Y:S01]  /*0be0*/  @P6 LDG.E.CONSTANT R19, desc[UR6][R10.64+0x11c] ;  /* 0x00011c060a136981 */ /* 0x000f22000c1e9900 */
[----:B---3--:R-:W-:-:S03]  /*0bf0*/  @P4 LOP3.LUT R5, R5, R22, RZ, 0x3c, !PT ;  /* 0x0000001605054212 */ /* 0x008fc600078e3cff */
[----:B------:R-:W3:Y:S01]  /*0c00*/  @P6 LDG.E.CONSTANT R22, desc[UR6][R10.64+0x120] ;  /* 0x000120060a166981 */ /* 0x000ee2000c1e9900 */
[----:B------:R-:W-:-:S03]  /*0c10*/  @P4 LOP3.LUT R2, R2, R21, RZ, 0x3c, !PT ;  /* 0x0000001502024212 */ /* 0x000fc600078e3cff */
[----:B------:R-:W3:Y:S01]  /*0c20*/  @P0 LDG.E.CONSTANT R21, desc[UR6][R10.64+0x130] ;  /* 0x000130060a150981 */ /* 0x000ee2000c1e9900 */
[----:B------:R-:W-:Y:S02]  /*0c30*/  @P4 LOP3.LUT R3, R3, R24, RZ, 0x3c, !PT ;  /* 0x0000001803034212 */ /* 0x000fe400078e3cff */
[----:B------:R-:W-:Y:S01]  /*0c40*/  @P5 LOP3.LUT R2, R2, R17, RZ, 0x3c, !PT ;  /* 0x0000001102025212 */ /* 0x000fe200078e3cff */
[----:B------:R-:W3:Y:S01]  /*0c50*/  @P6 LDG.E.CONSTANT R24, desc[UR6][R10.64+0x128] ;  /* 0x000128060a186981 */ /* 0x000ee2000c1e9900 */
[----:B------:R-:W-:-:S03]  /*0c60*/  @P5 LOP3.LUT R7, R7, R26, RZ, 0x3c, !PT ;  /* 0x0000001a07075212 */ /* 0x000fc600078e3cff */
[----:B------:R-:W3:Y:S01]  /*0c70*/  @P6 LDG.E.CONSTANT R17, desc[UR6][R10.64+0x124] ;  /* 0x000124060a116981 */ /* 0x000ee2000c1e9900 */
[----:B------:R-:W-:-:S03]  /*0c80*/  @P5 LOP3.LUT R5, R5, R28, RZ, 0x3c, !PT ;  /* 0x0000001c05055212 */ /* 0x000fc600078e3cff */
[----:B------:R-:W3:Y:S01]  /*0c90*/  @P0 LDG.E.CONSTANT R26, desc[UR6][R10.64+0x12c] ;  /* 0x00012c060a1a0981 */ /* 0x000ee2000c1e9900 */
[----:B------:R-:W-:-:S03]  /*0ca0*/  @P5 LOP3.LUT R4, R4, R23, RZ, 0x3c, !PT ;  /* 0x0000001704045212 */ /* 0x000fc600078e3cff */
[----:B------:R-:W3:Y:S04]  /*0cb0*/  @P0 LDG.E.CONSTANT R28, desc[UR6][R10.64+0x13c] ;  /* 0x00013c060a1c0981 */ /* 0x000ee8000c1e9900 */
[----:B------:R-:W3:Y:S01]  /*0cc0*/  @P0 LDG.E.CONSTANT R23, desc[UR6][R10.64+0x138] ;  /* 0x000138060a170981 */ /* 0x000ee2000c1e9900 */
[----:B--2---:R-:W-:-:S03]  /*0cd0*/  @P5 LOP3.LUT R3, R3, R18, RZ, 0x3c, !PT ;  /* 0x0000001203035212 */ /* 0x004fc600078e3cff */
[----:B------:R-:W2:Y:S01]  /*0ce0*/  @P0 LDG.E.CONSTANT R18, desc[UR6][R10.64+0x134] ;  /* 0x000134060a120981 */ /* 0x000ea2000c1e9900 */
[----:B------:R-:W-:-:S04]  /*0cf0*/  UIADD3 UR4, UPT, UPT, UR4, 0x10, URZ ;  /* 0x0000001004047890 */ /* 0x000fc8000fffe0ff */
[----:B------:R-:W-:Y:S01]  /*0d00*/  UISETP.NE.AND UP0, UPT, UR4, 0x20, UPT ;  /* 0x000000200400788c */ /* 0x000fe2000bf05270 */
[----:B------:R-:W-:Y:S02]  /*0d10*/  @P6 LOP3.LUT R7, R7, R20, RZ, 0x3c, !PT ;  /* 0x0000001407076212 */ /* 0x000fe400078e3cff */
[----:B----4-:R-:W-:Y:S02]  /*0d20*/  @P6 LOP3.LUT R4, R4, R19, RZ, 0x3c, !PT ;  /* 0x0000001304046212 */ /* 0x010fe400078e3cff */
[----:B---3--:R-:W-:Y:S02]  /*0d30*/  @P6 LOP3.LUT R5, R5, R22, RZ, 0x3c, !PT ;  /* 0x0000001605056212 */ /* 0x008fe400078e3cff */
[----:B------:R-:W-:Y:S02]  /*0d40*/  @P0 LOP3.LUT R4, R4, R21, RZ, 0x3c, !PT ;  /* 0x0000001504040212 */ /* 0x000fe400078e3cff */
[----:B------:R-:W-:Y:S02]  /*0d50*/  @P6 LOP3.LUT R3, R3, R24, RZ, 0x3c, !PT ;  /* 0x0000001803036212 */ /* 0x000fe400078e3cff */
[----:B------:R-:W-:-:S02]  /*0d60*/  @P6 LOP3.LUT R2, R2, R17, RZ, 0x3c, !PT ;  /* 0x0000001102026212 */ /* 0x000fc400078e3cff */
[----:B------:R-:W-:Y:S02]  /*0d70*/  @P0 LOP3.LUT R7, R7, R26, RZ, 0x3c, !PT ;  /* 0x0000001a07070212 */ /* 0x000fe400078e3cff */
[----:B------:R-:W-:Y:S02]  /*0d80*/  @P0 LOP3.LUT R3, R3, R28, RZ, 0x3c, !PT ;  /* 0x0000001c03030212 */ /* 0x000fe400078e3cff */
[----:B------:R-:W-:Y:S02]  /*0d90*/  @P0 LOP3.LUT R2, R2, R23, RZ, 0x3c, !PT ;  /* 0x0000001702020212 */ /* 0x000fe400078e3cff */
[----:B--2---:R-:W-:Y:S01]  /*0da0*/  @P0 LOP3.LUT R5, R5, R18, RZ, 0x3c, !PT ;  /* 0x0000001205050212 */ /* 0x004fe200078e3cff */
[----:B------:R-:W-:Y:S06]  /*0db0*/  BRA.U UP0, `(.L_x_76) ;  /* 0xfffffff500487547 */ /* 0x000fec000b83ffff */
[----:B------:R-:W-:-:S05]  /*0dc0*/  VIADD R6, R6, 0x1 ;  /* 0x0000000106067836 */ /* 0x000fca0000000000 */
[----:B------:R-:W-:-:S13]  /*0dd0*/  ISETP.NE.AND P0, PT, R6, 0x5, PT ;  /* 0x000000050600780c */ /* 0x000fda0003f05270 */
[----:B------:R-:W-:Y:S05]  /*0de0*/  @P0 BRA `(.L_x_77) ;  /* 0xfffffff400300947 */ /* 0x000fea000383ffff */
[----:B------:R-:W-:Y:S01]  /*0df0*/  LOP3.LUT R6, R15, 0x3, RZ, 0xc0, !PT ;  /* 0x000000030f067812 */ /* 0x000fe200078ec0ff */
[----:B------:R0:W-:Y:S03]  /*0e00*/  STL [R1+0x4], R7 ;  /* 0x0000040701007387 */ /* 0x0001e60000100800 */
[----:B------:R-:W-:Y:S01]  /*0e10*/  ISETP.NE.U32.AND P0, PT, R6, 0x1, PT ;  /* 0x000000010600780c */ /* 0x000fe20003f05070 */
[----:B------:R0:W-:Y:S03]  /*0e20*/  STL.64 [R1+0x8], R4 ;  /* 0x0000080401007387 */ /* 0x0001e60000100a00 */
[----:B------:R-:W-:Y:S01]  /*0e30*/  ISETP.NE.AND.EX P0, PT, RZ, RZ, PT, P0 ;  /* 0x000000ffff00720c */ /* 0x000fe20003f05300 */
[----:B------:R0:W-:-:S12]  /*0e40*/  STL.64 [R1+0x10], R2 ;  /* 0x0000100201007387 */ /* 0x0001d80000100a00 */
[----:B0-----:R-:W-:Y:S05]  /*0e50*/  @!P0 BRA `(.L_x_75) ;  /* 0x0000001800008947 */ /* 0x001fea0003800000 */
[----:B------:R-:W-:Y:S01]  /*0e60*/  UMOV UR4, URZ ;  /* 0x000000ff00047c82 */ /* 0x000fe20008000000 */
[----:B------:R-:W-:Y:S01]  /*0e70*/  UMOV UR5, URZ ;  /* 0x000000ff00057c82 */ /* 0x000fe20008000000 */
[----:B------:R-:W-:Y:S01]  /*0e80*/  CS2R R6, SRZ ;  /* 0x0000000000067805 */ /* 0x000fe2000001ff00 */
[----:B------:R-:W-:Y:S02]  /*0e90*/  IMAD.U32 R4, RZ, RZ, UR4 ;  /* 0x00000004ff047e24 */ /* 0x000fe4000f8e00ff */
[----:B------:R-:W-:Y:S02]  /*0ea0*/  IMAD.U32 R5, RZ, RZ, UR5 ;  /* 0x00000005ff057e24 */ /* 0x000fe4000f8e00ff */
[----:B------:R-:W-:Y:S02]  /*0eb0*/  IMAD.U32 R2, RZ, RZ, UR4 ;  /* 0x00000004ff027e24 */ /* 0x000fe4000f8e00ff */
[----:B------:R-:W-:-:S07]  /*0ec0*/  IMAD.U32 R3, RZ, RZ, UR5 ;  /* 0x00000005ff037e24 */ /* 0x000fce000f8e00ff */
.L_x_79:
[----:B------:R-:W-:-:S06]  /*0ed0*/  IMAD R16, R6, 0x4, R1 ;  /* 0x0000000406107824 */ /* 0x000fcc00078e0201 */
[----:B------:R-:W5:Y:S01]  /*0ee0*/  LDL R16, [R16+0x4] ;  /* 0x0000040010107983 */ /* 0x000f620000100800 */
[----:B------:R-:W-:-:S05]  /*0ef0*/  UMOV UR4, URZ ;  /* 0x000000ff00047c82 */ /* 0x000fca0008000000 */
.L_x_78:
        /* <DEDUP_REMOVED lines=183> */
[----:B0-----:R-:W-:Y:S05]  /*1a70*/  @P0 BRA `(.L_x_75) ;  /* 0x0000000800f80947 */ /* 0x001fea0003800000 */
[----:B------:R-:W-:Y:S01]  /*1a80*/  UMOV UR4, URZ ;  /* 0x000000ff00047c82 */ /* 0x000fe20008000000 */
[----:B------:R-:W-:Y:S01]  /*1a90*/  UMOV UR5, URZ ;  /* 0x000000ff00057c82 */ /* 0x000fe20008000000 */
[----:B------:R-:W-:Y:S01]  /*1aa0*/  CS2R R6, SRZ ;  /* 0x0000000000067805 */ /* 0x000fe2000001ff00 */
[----:B------:R-:W-:Y:S02]  /*1ab0*/  IMAD.U32 R4, RZ, RZ, UR4 ;  /* 0x00000004ff047e24 */ /* 0x000fe4000f8e00ff */
[----:B------:R-:W-:Y:S02]  /*1ac0*/  IMAD.U32 R5, RZ, RZ, UR5 ;  /* 0x00000005ff057e24 */ /* 0x000fe4000f8e00ff */
[----:B------:R-:W-:Y:S02]  /*1ad0*/  IMAD.U32 R2, RZ, RZ, UR4 ;  /* 0x00000004ff027e24 */ /* 0x000fe4000f8e00ff */
[----:B------:R-:W-:-:S07]  /*1ae0*/  IMAD.U32 R3, RZ, RZ, UR5 ;  /* 0x00000005ff037e24 */ /* 0x000fce000f8e00ff */
.L_x_81:
[----:B------:R-:W-:-:S06]  /*1af0*/  IMAD R16, R6, 0x4, R1 ;  /* 0x0000000406107824 */ /* 0x000fcc00078e0201 */
[----:B------:R-:W5:Y:S01]  /*1b00*/  LDL R16, [R16+0x4] ;  /* 0x0000040010107983 */ /* 0x000f620000100800 */
[----:B------:R-:W-:-:S05]  /*1b10*/  UMOV UR4, URZ ;  /* 0x000000ff00047c82 */ /* 0x000fca0008000000 */
.L_x_80:
        /* <DEDUP_REMOVED lines=177> */
[----:B------:R0:W-:Y:S04]  /*2630*/  STL [R1+0x4], R7 ;  /* 0x0000040701007387 */ /* 0x0001e80000100800 */
[----:B------:R0:W-:Y:S04]  /*2640*/  STL.64 [R1+0x8], R4 ;  /* 0x0000080401007387 */ /* 0x0001e80000100a00 */
[----:B------:R0:W-:Y:S02]  /*2650*/  STL.64 [R1+0x10], R2 ;  /* 0x0000100201007387 */ /* 0x0001e40000100a00 */
.L_x_75:
[----:B------:R-:W-:Y:S05]  /*2660*/  BSYNC.RECONVERGENT B1 ;  /* 0x0000000000017941 */ /* 0x000fea0003800200 */
.L_x_74:
[C---:B------:R-:W-:Y:S01]  /*2670*/  ISETP.GT.U32.AND P0, PT, R15.reuse, 0x3, PT ;  /* 0x000000030f00780c */ /* 0x040fe20003f04070 */
[----:B------:R-:W-:Y:S01]  /*2680*/  VIADD R14, R14, 0x1 ;  /* 0x000000010e0e7836 */ /* 0x000fe20000000000 */
[--C-:B------:R-:W-:Y:S02]  /*2690*/  SHF.R.U64 R15, R15, 0x2, R12.reuse ;  /* 0x000000020f0f7819 */ /* 0x100fe4000000120c */
[----:B------:R-:W-:Y:S02]  /*26a0*/  ISETP.GT.U32.AND.EX P0, PT, R12, RZ, PT, P0 ;  /* 0x000000ff0c00720c */ /* 0x000fe40003f04100 */
[----:B------:R-:W-:-:S11]  /*26b0*/  SHF.R.U32.HI R12, RZ, 0x2, R12 ;  /* 0x00000002ff0c7819 */ /* 0x000fd6000001160c */
[----:B------:R-:W-:Y:S05]  /*26c0*/  @P0 BRA `(.L_x_82) ;  /* 0xffffffd800d00947 */ /* 0x000fea000383ffff */
.L_x_73:
[----:B------:R-:W-:Y:S05]  /*26d0*/  BSYNC.RECONVERGENT B0 ;  /* 0x0000000000007941 */ /* 0x000fea0003800200 */
.L_x_72:
[----:B------:R-:W1:Y:S02]  /*26e0*/  LDCU.64 UR4, c[0x0][0x388] ;  /* 0x00007100ff0477ac */ /* 0x000e640008000a00 */
[----:B-1----:R-:W-:-:S04]  /*26f0*/  LEA R10, P0, R13, UR4, 0x2 ;  /* 0x000000040d0a7c11 */ /* 0x002fc8000f8010ff */
[----:B------:R-:W-:-:S05]  /*2700*/  LEA.HI.X R11, R13, UR5, R0, 0x2, P0 ;  /* 0x000000050d0b7c11 */ /* 0x000fca00080f1400 */
[----:B0-----:R0:W2:Y:S01]  /*2710*/  LDG.E.CONSTANT R6, desc[UR6][R10.64] ;  /* 0x000000060a067981 */ /* 0x0010a2000c1e9900 */
[----:B------:R-:W-:Y:S01]  /*2720*/  SHF.R.U32.HI R8, RZ, 0x2, R7 ;  /* 0x00000002ff087819 */ /* 0x000fe20000011607 */
[----:B------:R-:W-:Y:S01]  /*2730*/  IMAD.MOV.U32 R19, RZ, RZ, -0x64 ;  /* 0xffffff9cff137424 */ /* 0x000fe200078e00ff */
[----:B------:R-:W-:Y:S02]  /*2740*/  SHF.R.U32.HI R15, RZ, 0x2, R4 ;  /* 0x00000002ff0f7819 */ /* 0x000fe40000011604 */
[----:B------:R-:W-:Y:S01]  /*2750*/  LOP3.LUT R8, R8, R7, RZ, 0x3c, !PT ;  /* 0x0000000708087212 */ /* 0x000fe200078e3cff */
[----:B------:R-:W-:Y:S01]  /*2760*/  IMAD.SHL.U32 R7, R3, 0x10, RZ ;  /* 0x0000001003077824 */ /* 0x000fe200078e00ff */
[----:B------:R-:W-:-:S03]  /*2770*/  LOP3.LUT R15, R15, R4, RZ, 0x3c, !PT ;  /* 0x000000040f0f7212 */ /* 0x000fc600078e3cff */
[----:B------:R-:W-:Y:S01]  /*2780*/  IMAD.SHL.U32 R9, R8, 0x2, RZ ;  /* 0x0000000208097824 */ /* 0x000fe200078e00ff */
[----:B0-----:R-:W-:-:S04]  /*2790*/  SHF.R.U32.HI R10, RZ, 0x2, R5 ;  /* 0x00000002ff0a7819 */ /* 0x001fc80000011605 */
[----:B------:R-:W-:Y:S01]  /*27a0*/  LOP3.LUT R8, R8, R9, R7, 0x96, !PT ;  /* 0x0000000908087212 */ /* 0x000fe200078e9607 */
[----:B------:R-:W-:Y:S01]  /*27b0*/  IMAD.SHL.U32 R7, R15, 0x2, RZ ;  /* 0x000000020f077824 */ /* 0x000fe200078e00ff */
[----:B------:R-:W-:Y:S02]  /*27c0*/  LOP3.LUT R10, R10, R5, RZ, 0x3c, !PT ;  /* 0x000000050a0a7212 */ /* 0x000fe400078e3cff */
[----:B------:R-:W-:-:S04]  /*27d0*/  LOP3.LUT R8, R8, R3, RZ, 0x3c, !PT ;  /* 0x0000000308087212 */ /* 0x000fc800078e3cff */
[----:B------:R-:W-:Y:S01]  /*27e0*/  SHF.R.U32.HI R17, RZ, 0x2, R8 ;  /* 0x00000002ff117819 */ /* 0x000fe20000011608 */
[----:B------:R-:W-:-:S03]  /*27f0*/  IMAD.SHL.U32 R4, R8, 0x10, RZ ;  /* 0x0000001008047824 */ /* 0x000fc600078e00ff */
[-C--:B------:R-:W-:Y:S02]  /*2800*/  LOP3.LUT R17, R17, R8.reuse, RZ, 0x3c, !PT ;  /* 0x0000000811117212 */ /* 0x080fe400078e3cff */
[----:B------:R-:W-:Y:S01]  /*2810*/  LOP3.LUT R7, R15, R7, R4, 0x96, !PT ;  /* 0x000000070f077212 */ /* 0x000fe200078e9604 */
[----:B------:R-:W-:Y:S02]  /*2820*/  IMAD.SHL.U32 R4, R10, 0x2, RZ ;  /* 0x000000020a047824 */ /* 0x000fe400078e00ff */
[----:B------:R-:W-:Y:S01]  /*2830*/  IMAD.SHL.U32 R12, R17, 0x2, RZ ;  /* 0x00000002110c7824 */ /* 0x000fe200078e00ff */
[----:B------:R-:W-:Y:S02]  /*2840*/  LOP3.LUT R9, R7, R8, RZ, 0x3c, !PT ;  /* 0x0000000807097212 */ /* 0x000fe400078e3cff */
[----:B------:R-:W-:Y:S02]  /*2850*/  SHF.R.U32.HI R7, RZ, 0x2, R2 ;  /* 0x00000002ff077819 */ /* 0x000fe40000011602 */
[----:B------:R-:W-:Y:S01]  /*2860*/  SHF.R.U32.HI R14, RZ, 0x2, R9 ;  /* 0x00000002ff0e7819 */ /* 0x000fe20000011609 */
[----:B------:R-:W-:Y:S01]  /*2870*/  IMAD.SHL.U32 R5, R9, 0x10, RZ ;  /* 0x0000001009057824 */ /* 0x000fe200078e00ff */
[----:B------:R-:W-:-:S02]  /*2880*/  LOP3.LUT R7, R7, R2, RZ, 0x3c, !PT ;  /* 0x0000000207077212 */ /* 0x000fc400078e3cff */
[-C--:B------:R-:W-:Y:S02]  /*2890*/  LOP3.LUT R14, R14, R9.reuse, RZ, 0x3c, !PT ;  /* 0x000000090e0e7212 */ /* 0x080fe400078e3cff */
[----:B------:R-:W-:Y:S02]  /*28a0*/  LOP3.LUT R4, R10, R4, R5, 0x96, !PT ;  /* 0x000000040a047212 */ /* 0x000fe400078e9605 */
[----:B------:R-:W-:Y:S02]  /*28b0*/  SHF.R.U32.HI R10, RZ, 0x2, R3 ;  /* 0x00000002ff0a7819 */ /* 0x000fe40000011603 */
[----:B------:R-:W-:Y:S01]  /*28c0*/  LOP3.LUT R15, R4, R9, RZ, 0x3c, !PT ;  /* 0x00000009040f7212 */ /* 0x000fe200078e3cff */
[----:B------:R-:W-:Y:S01]  /*28d0*/  IMAD.SHL.U32 R4, R7, 0x2, RZ ;  /* 0x0000000207047824 */ /* 0x000fe200078e00ff */
[----:B------:R-:W-:-:S03]  /*28e0*/  LOP3.LUT R10, R10, R3, RZ, 0x3c, !PT ;  /* 0x000000030a0a7212 */ /* 0x000fc600078e3cff */
[----:B------:R-:W-:-:S05]  /*28f0*/  IMAD.SHL.U32 R2, R15, 0x10, RZ ;  /* 0x000000100f027824 */ /* 0x000fca00078e00ff */
[----:B------:R-:W-:Y:S01]  /*2900*/  LOP3.LUT R2, R7, R4, R2, 0x96, !PT ;  /* 0x0000000407027212 */ /* 0x000fe200078e9602 */
[----:B------:R-:W-:-:S03]  /*2910*/  IMAD.SHL.U32 R4, R10, 0x2, RZ ;  /* 0x000000020a047824 */ /* 0x000fc600078e00ff */
[----:B------:R-:W-:Y:S02]  /*2920*/  LOP3.LUT R7, R2, R15, RZ, 0x3c, !PT ;  /* 0x0000000f02077212 */ /* 0x000fe400078e3cff */
[----:B------:R-:W0:Y:S03]  /*2930*/  LDC.64 R2, c[0x0][0x398] ;  /* 0x0000e600ff027b82 */ /* 0x000e260000000a00 */
[----:B------:R-:W-:-:S05]  /*2940*/  IMAD.SHL.U32 R5, R7, 0x10, RZ ;  /* 0x0000001007057824 */ /* 0x000fca00078e00ff */
[----:B------:R-:W-:Y:S02]  /*2950*/  LOP3.LUT R4, R10, R4, R5, 0x96, !PT ;  /* 0x000000040a047212 */ /* 0x000fe400078e9605 */
[----:B------:R-:W1:Y:S02]  /*2960*/  LDC.64 R10, c[0x0][0x380] ;  /* 0x0000e000ff0a7b82 */ /* 0x000e640000000a00 */
[----:B------:R-:W-:-:S05]  /*2970*/  LOP3.LUT R5, R4, R7, RZ, 0x3c, !PT ;  /* 0x0000000704057212 */ /* 0x000fca00078e3cff */
[----:B------:R-:W-:-:S05]  /*2980*/  IMAD.SHL.U32 R4, R5, 0x10, RZ ;  /* 0x0000001005047824 */ /* 0x000fca00078e00ff */
[----:B------:R-:W-:Y:S01]  /*2990*/  LOP3.LUT R4, R17, R12, R4, 0x96, !PT ;  /* 0x0000000c11047212 */ /* 0x000fe200078e9604 */
[----:B------:R-:W-:Y:S01]  /*29a0*/  IMAD.SHL.U32 R12, R14, 0x2, RZ ;  /* 0x000000020e0c7824 */ /* 0x000fe200078e00ff */
[----:B0-----:R-:W-:Y:S02]  /*29b0*/  IADD3 R2, P0, PT, R2, 0x3e8, RZ ;  /* 0x000003e802027810 */ /* 0x001fe40007f1e0ff */
[----:B------:R-:W-:-:S05]  /*29c0*/  LOP3.LUT R4, R4, R5, RZ, 0x3c, !PT ;  /* 0x0000000504047212 */ /* 0x000fca00078e3cff */
[----:B------:R-:W-:-:S05]  /*29d0*/  IMAD.SHL.U32 R17, R4, 0x10, RZ ;  /* 0x0000001004117824 */ /* 0x000fca00078e00ff */
[----:B------:R-:W-:Y:S01]  /*29e0*/  LOP3.LUT R17, R14, R12, R17, 0x96, !PT ;  /* 0x0000000c0e117212 */ /* 0x000fe200078e9611 */
[----:B------:R-:W-:Y:S01]  /*29f0*/  IMAD.X R12, RZ, RZ, R3, P0 ;  /* 0x000000ffff0c7224 */ /* 0x000fe200000e0603 */
[----:B------:R-:W-:Y:S01]  /*2a00*/  LOP3.LUT R14, R2, 0xaad26b49, RZ, 0x3c, !PT ;  /* 0xaad26b49020e7812 */ /* 0x000fe200078e3cff */
[----:B-1----:R-:W-:Y:S01]  /*2a10*/  IMAD.WIDE.U32 R2, R13, 0x50, R10 ;  /* 0x000000500d027825 */ /* 0x002fe200078e000a */
[----:B------:R-:W-:Y:S02]  /*2a20*/  SHF.R.U32.HI R10, RZ, 0x2, R15 ;  /* 0x00000002ff0a7819 */ /* 0x000fe4000001160f */
[----:B------:R-:W-:Y:S01]  /*2a30*/  LOP3.LUT R12, R12, 0xf7dcefdd, RZ, 0x3c, !PT ;  /* 0xf7dcefdd0c0c7812 */ /* 0x000fe200078e3cff */
[----:B------:R-:W-:Y:S01]  /*2a40*/  IMAD R13, R0, 0x50, RZ ;  /* 0x00000050000d7824 */ /* 0x000fe200078e02ff */
[----:B------:R-:W-:Y:S01]  /*2a50*/  LOP3.LUT R11, R10, R15, RZ, 0x3c, !PT ;  /* 0x0000000f0a0b7212 */ /* 0x000fe200078e3cff */
[----:B------:R-:W-:Y:S01]  /*2a60*/  IMAD R14, R14, 0x4182bed5, RZ ;  /* 0x4182bed50e0e7824 */ /* 0x000fe200078e02ff */
[----:B------:R-:W-:Y:S01]  /*2a70*/  LOP3.LUT R0, R17, R4, RZ, 0x3c, !PT ;  /* 0x0000000411007212 */ /* 0x000fe200078e3cff */
[----:B------:R-:W-:-:S02]  /*2a80*/  IMAD R17, R12, -0x658354e5, RZ ;  /* 0x9a7cab1b0c117824 */ /* 0x000fc400078e02ff */
[----:B------:R-:W-:Y:S02]  /*2a90*/  IMAD.IADD R3, R3, 0x1, R13 ;  /* 0x0000000103037824 */ /* 0x000fe400078e020d */
[C---:B------:R-:W-:Y:S01]  /*2aa0*/  IMAD.SHL.U32 R13, R11.reuse, 0x2, RZ ;  /* 0x000000020b0d7824 */ /* 0x040fe200078e00ff */
[----:B------:R-:W-:Y:S01]  /*2ab0*/  IADD3 R10, PT, PT, R14, 0x64f0c9, R17 ;  /* 0x0064f0c90e0a7810 */ /* 0x000fe20007ffe011 */
[----:B------:R-:W-:Y:S01]  /*2ac0*/  IMAD.SHL.U32 R12, R0, 0x10, RZ ;  /* 0x00000010000c7824 */ /* 0x000fe200078e00ff */
[----:B------:R0:W-:Y:S02]  /*2ad0*/  STG.E desc[UR6][R2.64+0x4c], R19 ;  /* 0x00004c1302007986 */ /* 0x0001e4000c101906 */
[C---:B------:R-:W-:Y:S02]  /*2ae0*/  IADD3 R9, PT, PT, R10.reuse, 0xb0f8a, R9 ;  /* 0x000b0f8a0a097810 */ /* 0x040fe40007ffe009 */
[----:B------:R-:W-:Y:S01]  /*2af0*/  LOP3.LUT R11, R11, R13, R12, 0x96, !PT ;  /* 0x0000000d0b0b7212 */ /* 0x000fe200078e960c */
[----:B------:R-:W-:Y:S01]  /*2b00*/  STG.E desc[UR6][R2.64+0x4], RZ ;  /* 0x000004ff02007986 */ /* 0x000fe2000c101906 */
[C---:B------:R-:W-:Y:S01]  /*2b10*/  IADD3 R12, PT, PT, R10.reuse, 0x587c5, R8 ;  /* 0x000587c50a0c7810 */ /* 0x040fe20007ffe008 */
[----:B------:R-:W-:Y:S01]  /*2b20*/  IMAD.MOV.U32 R8, RZ, RZ, 0x2f800000 ;  /* 0x2f800000ff087424 */ /* 0x000fe200078e00ff */
[----:B------:R-:W-:Y:S01]  /*2b30*/  IADD3 R14, PT, PT, R10, 0x10974f, R15 ;  /* 0x0010974f0a0e7810 */ /* 0x000fe20007ffe00f */
[----:B------:R-:W-:Y:S01]  /*2b40*/  STG.E desc[UR6][R2.64+0xc], RZ ;  /* 0x00000cff02007986 */ /* 0x000fe2000c101906 */
[----:B------:R-:W-:-:S02]  /*2b50*/  I2FP.F32.U32 R13, R12 ;  /* 0x0000000c000d7245 */ /* 0x000fc40000201000 */
[----:B------:R-:W-:Y:S01]  /*2b60*/  I2FP.F32.U32 R15, R9 ;  /* 0x00000009000f7245 */ /* 0x000fe20000201000 */
[----:B------:R-:W-:Y:S01]  /*2b70*/  IMAD.MOV.U32 R9, RZ, RZ, 0x3e4ccccd ;  /* 0x3e4ccccdff097424 */ /* 0x000fe200078e00ff */
[C---:B------:R-:W-:Y:S01]  /*2b80*/  IADD3 R7, PT, PT, R10.reuse, 0x161f14, R7 ;  /* 0x00161f140a077810 */ /* 0x040fe20007ffe007 */
[----:B------:R-:W-:Y:S01]  /*2b90*/  FFMA R13, R13, R8, 1.1641532182693481445e-10 ;  /* 0x2f0000000d0d7423 */ /* 0x000fe20000000008 */
[----:B0-----:R-:W-:Y:S01]  /*2ba0*/  LOP3.LUT R19, R11, R0, RZ, 0x3c, !PT ;  /* 0x000000000b137212 */ /* 0x001fe200078e3cff */
[-C--:B------:R-:W-:Y:S01]  /*2bb0*/  FFMA R12, R15, R8.reuse, 1.1641532182693481445e-10 ;  /* 0x2f0000000f0c7423 */ /* 0x080fe20000000008 */
[----:B------:R-:W-:Y:S01]  /*2bc0*/  I2FP.F32.U32 R7, R7 ;  /* 0x0000000700077245 */ /* 0x000fe20000201000 */
[----:B------:R-:W-:Y:S01]  /*2bd0*/  FMUL R13, R13, 0.10000000149011611938 ;  /* 0x3dcccccd0d0d7820 */ /* 0x000fe20000400000 */
[----:B------:R-:W-:Y:S01]  /*2be0*/  IADD3 R5, PT, PT, R10, 0x1ba6d9, R5 ;  /* 0x001ba6d90a057810 */ /* 0x000fe20007ffe005 */
[----:B------:R-:W-:Y:S01]  /*2bf0*/  FFMA R15, R12, R9, 0.5 ;  /* 0x3f0000000c0f7423 */ /* 0x000fe20000000009 */
[C---:B------:R-:W-:Y:S01]  /*2c00*/  IADD3 R4, PT, PT, R10.reuse, 0x212e9e, R4 ;  /* 0x00212e9e0a047810 */ /* 0x040fe20007ffe004 */
[----:B------:R-:W-:Y:S01]  /*2c10*/  STG.E desc[UR6][R2.64+0x14], RZ ;  /* 0x000014ff02007986 */ /* 0x000fe2000c101906 */
[C---:B------:R-:W-:Y:S01]  /*2c20*/  IADD3 R12, PT, PT, R10.reuse, 0x26b663, R0 ;  /* 0x0026b6630a0c7810 */ /* 0x040fe20007ffe000 */
[----:B------:R-:W-:Y:S01]  /*2c30*/  FFMA R0, R7, R8, 1.1641532182693481445e-10 ;  /* 0x2f00000007007423 */ /* 0x000fe20000000008 */
[----:B------:R-:W-:Y:S01]  /*2c40*/  IADD3 R19, PT, PT, R10, 0x2c3e28, R19 ;  /* 0x002c3e280a137810 */ /* 0x000fe20007ffe013 */
[----:B------:R0:W-:Y:S01]  /*2c50*/  STG.E desc[UR6][R2.64], R13 ;  /* 0x0000000d02007986 */ /* 0x0001e2000c101906 */
[----:B------:R-:W-:-:S02]  /*2c60*/  I2FP.F32.U32 R17, R14 ;  /* 0x0000000e00117245 */ /* 0x000fc40000201000 */
[----:B------:R-:W-:Y:S01]  /*2c70*/  I2FP.F32.U32 R7, R5 ;  /* 0x0000000500077245 */ /* 0x000fe20000201000 */
[----:B------:R-:W-:Y:S01]  /*2c80*/  FFMA R5, R0, R9, 0.5 ;  /* 0x3f00000000057423 */ /* 0x000fe20000000009 */
[----:B------:R-:W-:Y:S01]  /*2c90*/  I2FP.F32.U32 R11, R4 ;  /* 0x00000004000b7245 */ /* 0x000fe20000201000 */
[-C--:B------:R-:W-:Y:S01]  /*2ca0*/  FFMA R17, R17, R8.reuse, 1.1641532182693481445e-10 ;  /* 0x2f00000011117423 */ /* 0x080fe20000000008 */
[----:B------:R-:W-:Y:S01]  /*2cb0*/  I2FP.F32.U32 R19, R19 ;  /* 0x0000001300137245 */ /* 0x000fe20000201000 */
[-C--:B------:R-:W-:Y:S01]  /*2cc0*/  FFMA R7, R7, R8.reuse, 1.1641532182693481445e-10 ;  /* 0x2f00000007077423 */ /* 0x080fe20000000008 */
[----:B------:R-:W-:Y:S01]  /*2cd0*/  STG.E desc[UR6][R2.64+0x8], R15 ;  /* 0x0000080f02007986 */ /* 0x000fe2000c101906 */
[----:B------:R-:W-:Y:S01]  /*2ce0*/  FFMA R0, R11, R8, 1.1641532182693481445e-10 ;  /* 0x2f0000000b007423 */ /* 0x000fe20000000008 */
[----:B------:R-:W-:Y:S01]  /*2cf0*/  FMUL R17, R17, 0.10000000149011611938 ;  /* 0x3dcccccd11117820 */ /* 0x000fe20000400000 */
[----:B0-----:R-:W-:Y:S01]  /*2d00*/  I2FP.F32.U32 R13, R12 ;  /* 0x0000000c000d7245 */ /* 0x001fe20000201000 */
[----:B------:R-:W-:Y:S01]  /*2d10*/  FMUL R7, R7, 0.10000000149011611938 ;  /* 0x3dcccccd07077820 */ /* 0x000fe20000400000 */
[-C--:B------:R-:W-:Y:S01]  /*2d20*/  FFMA R11, R0, R9.reuse, 0.5 ;  /* 0x3f000000000b7423 */ /* 0x080fe20000000009 */
[----:B------:R-:W-:Y:S02]  /*2d30*/  STG.E desc[UR6][R2.64+0x18], R5 ;  /* 0x0000180502007986 */ /* 0x000fe4000c101906 */
[-C--:B------:R-:W-:Y:S01]  /*2d40*/  FFMA R13, R13, R8.reuse, 1.1641532182693481445e-10 ;  /* 0x2f0000000d0d7423 */ /* 0x080fe20000000008 */
[----:B------:R-:W-:Y:S01]  /*2d50*/  FFMA R8, R19, R8, 1.1641532182693481445e-10 ;  /* 0x2f00000013087423 */ /* 0x000fe20000000008 */
[----:B------:R-:W-:Y:S02]  /*2d60*/  STG.E desc[UR6][R2.64+0x10], R17 ;  /* 0x0000101102007986 */ /* 0x000fe4000c101906 */
[----:B------:R-:W-:Y:S01]  /*2d70*/  FMUL R13, R13, 0.10000000149011611938 ;  /* 0x3dcccccd0d0d7820 */ /* 0x000fe20000400000 */
[----:B------:R-:W-:Y:S01]  /*2d80*/  FFMA R9, R8, R9, 0.5 ;  /* 0x3f00000008097423 */ /* 0x000fe20000000009 */
[----:B------:R-:W-:Y:S04]  /*2d90*/  STG.E desc[UR6][R2.64+0x20], R7 ;  /* 0x0000200702007986 */ /* 0x000fe8000c101906 */
[----:B------:R-:W-:Y:S04]  /*2da0*/  STG.E desc[UR6][R2.64+0x28], R11 ;  /* 0x0000280b02007986 */ /* 0x000fe8000c101906 */
[----:B------:R-:W-:Y:S04]  /*2db0*/  STG.E desc[UR6][R2.64+0x30], R13 ;  /* 0x0000300d02007986 */ /* 0x000fe8000c101906 */
[----:B------:R-:W-:Y:S04]  /*2dc0*/  STG.E desc[UR6][R2.64+0x1c], RZ ;  /* 0x00001cff02007986 */ /* 0x000fe8000c101906 */
[----:B------:R-:W-:Y:S04]  /*2dd0*/  STG.E desc[UR6][R2.64+0x24], RZ ;  /* 0x000024ff02007986 */ /* 0x000fe8000c101906 */
[----:B------:R-:W-:Y:S04]  /*2de0*/  STG.E desc[UR6][R2.64+0x2c], RZ ;  /* 0x00002cff02007986 */ /* 0x000fe8000c101906 */
[----:B------:R-:W-:Y:S04]  /*2df0*/  STG.E desc[UR6][R2.64+0x34], RZ ;  /* 0x000034ff02007986 */ /* 0x000fe8000c101906 */
[----:B------:R-:W-:Y:S04]  /*2e00*/  STG.E desc[UR6][R2.64+0x3c], RZ ;  /* 0x00003cff02007986 */ /* 0x000fe8000c101906 */
[----:B------:R-:W-:Y:S04]  /*2e10*/  STG.E desc[UR6][R2.64+0x40], RZ ;  /* 0x000040ff02007986 */ /* 0x000fe8000c101906 */
[----:B------:R-:W-:Y:S04]  /*2e20*/  STG.E desc[UR6][R2.64+0x44], RZ ;  /* 0x000044ff02007986 */ /* 0x000fe8000c101906 */
[----:B------:R-:W-:Y:S04]  /*2e30*/  STG.E desc[UR6][R2.64+0x38], R9 ;  /* 0x0000380902007986 */ /* 0x000fe8000c101906 */
[----:B--2---:R-:W-:Y:S01]  /*2e40*/  STG.E desc[UR6][R2.64+0x48], R6 ;  /* 0x0000480602007986 */ /* 0x004fe2000c101906 */
[----:B------:R-:W-:Y:S05]  /*2e50*/  EXIT ;  /* 0x000000000000794d */ /* 0x000fea0003800000 */
.L_x_83:
        /* <DEDUP_REMOVED lines=10> */
.L_x_130:


//--------------------- .text._Z23init_reservoir_topologyPKiS0_PKfPiP19ReservoirConnectionify --------------------------
	.section	.text._Z23init_reservoir_topologyPKiS0_PKfPiP19ReservoirConnectionify,"ax",@progbits
	.align	128
        .global         _Z23init_reservoir_topologyPKiS0_PKfPiP19ReservoirConnectionify
        .type           _Z23init_reservoir_topologyPKiS0_PKfPiP19ReservoirConnectionify,@function
        .size           _Z23init_reservoir_topologyPKiS0_PKfPiP19ReservoirConnectionify,(.L_x_118 - _Z23init_reservoir_topologyPKiS0_PKfPiP19ReservoirConnectionify)
        .other          _Z23init_reservoir_topologyPKiS0_PKfPiP19ReservoirConnectionify,@"STO_CUDA_ENTRY STV_DEFAULT"
_Z23init_reservoir_topologyPKiS0_PKfPiP19ReservoirConnectionify:
.text._Z23init_reservoir_topologyPKiS0_PKfPiP19ReservoirConnectionify:
        /* <DEDUP_REMOVED lines=10> */
[----:B------:R-:W-:Y:S01]  /*00a0*/  ISETP.NE.AND P0, PT, R12, RZ, PT ;  /* 0x000000ff0c00720c */ /* 0x000fe20003f05270 */
[----:B------:R-:W1:Y:S01]  /*00b0*/  LDCU.64 UR6, c[0x0][0x358] ;  /* 0x00006b00ff0677ac */ /* 0x000e620008000a00 */
[----:B------:R-:W-:Y:S01]  /*00c0*/  BSSY.RECONVERGENT B0, `(.L_x_84) ;  /* 0x0000261000007945 */ /* 0x000fe20003800200 */
[----:B0-----:R-:W-:Y:S02]  /*00d0*/  LOP3.LUT R0, R2, 0xaad26b49, RZ, 0x3c, !PT ;  /* 0xaad26b4902007812 */ /* 0x001fe400078e3cff */
[----:B------:R-:W-:-:S03]  /*00e0*/  LOP3.LUT R2, R3, 0xf7dcefdd, RZ, 0x3c, !PT ;  /* 0xf7dcefdd03027812 */ /* 0x000fc600078e3cff */
[----:B------:R-:W-:Y:S02]  /*00f0*/  IMAD R0, R0, 0x4182bed5, RZ ;  /* 0x4182bed500007824 */ /* 0x000fe400078e02ff */
[----:B------:R-:W-:Y:S02]  /*0100*/  IMAD R3, R2, -0x658354e5, RZ ;  /* 0x9a7cab1b02037824 */ /* 0x000fe400078e02ff */
[C---:B------:R-:W-:Y:S01]  /*0110*/  VIADD R5, R0.reuse, 0x583f19 ;  /* 0x00583f1900057836 */ /* 0x040fe20000000000 */
[C---:B------:R-:W-:Y:S01]  /*0120*/  LOP3.LUT R6, R0.reuse, 0x159a55e5, RZ, 0x3c, !PT ;  /* 0x159a55e500067812 */ /* 0x040fe200078e3cff */
[C---:B------:R-:W-:Y:S01]  /*0130*/  VIADD R7, R3.reuse, 0x1f123bb5 ;  /* 0x1f123bb503077836 */ /* 0x040fe20000000000 */
[C---:B------:R-:W-:Y:S02]  /*0140*/  IADD3 R2, PT, PT, R0.reuse, 0x64f0c9, R3 ;  /* 0x0064f0c900027810 */ /* 0x040fe40007ffe003 */
[----:B------:R-:W-:Y:S01]  /*0150*/  LOP3.LUT R4, R3, 0x5491333, RZ, 0x3c, !PT ;  /* 0x0549133303047812 */ /* 0x000fe200078e3cff */
[----:B------:R-:W-:Y:S01]  /*0160*/  VIADD R3, R0, 0x75bcd15 ;  /* 0x075bcd1500037836 */ /* 0x000fe20000000000 */
[----:B------:R0:W-:Y:S04]  /*0170*/  STL.64 [R1+0x8], R6 ;  /* 0x0000080601007387 */ /* 0x0001e80000100a00 */
[----:B------:R0:W-:Y:S04]  /*0180*/  STL.64 [R1], R2 ;  /* 0x0000000201007387 */ /* 0x0001e80000100a00 */
[----:B------:R0:W-:Y:S01]  /*0190*/  STL.64 [R1+0x10], R4 ;  /* 0x0000100401007387 */ /* 0x0001e20000100a00 */
[----:B-1----:R-:W-:Y:S05]  /*01a0*/  @!P0 BRA `(.L_x_85) ;  /* 0x0000002400488947 */ /* 0x002fea0003800000 */
[--C-:B------:R-:W-:Y:S01]  /*01b0*/  SHF.R.S32.HI R15, RZ, 0x1f, R12.reuse ;  /* 0x0000001fff0f7819 */ /* 0x100fe2000001140c */
[----:B------:R-:W-:Y:S02]  /*01c0*/  IMAD.MOV.U32 R14, RZ, RZ, R12 ;  /* 0x000000ffff0e7224 */ /* 0x000fe400078e000c */
[----:B------:R-:W-:-:S07]  /*01d0*/  IMAD.MOV.U32 R13, RZ, RZ, RZ ;  /* 0x000000ffff0d7224 */ /* 0x000fce00078e00ff */
.L_x_94:
[----:B------:R-:W-:Y:S01]  /*01e0*/  LOP3.LUT R0, R14, 0x3, RZ, 0xc0, !PT ;  /* 0x000000030e007812 */ /* 0x000fe200078ec0ff */
[----:B------:R-:W-:Y:S03]  /*01f0*/  BSSY.RECONVERGENT B1, `(.L_x_86) ;  /* 0x0000247000017945 */ /* 0x000fe60003800200 */
[----:B------:R-:W-:-:S04]  /*0200*/  ISETP.NE.U32.AND P0, PT, R0, RZ, PT ;  /* 0x000000ff0000720c */ /* 0x000fc80003f05070 */
[----:B------:R-:W-:-:S13]  /*0210*/  ISETP.NE.AND.EX P0, PT, RZ, RZ, PT, P0 ;  /* 0x000000ffff00720c */ /* 0x000fda0003f05300 */
[----:B-1----:R-:W-:Y:S05]  /*0220*/  @!P0 BRA `(.L_x_87) ;  /* 0x00000024000c8947 */ /* 0x002fea0003800000 */
[----:B------:R-:W1:Y:S01]  /*0230*/  LDC.64 R8, c[0x4][RZ] ;  /* 0x01000000ff087b82 */ /* 0x000e620000000a00 */
[----:B------:R-:W-:Y:S01]  /*0240*/  IMAD.MOV.U32 R0, RZ, RZ, RZ ;  /* 0x000000ffff007224 */ /* 0x000fe200078e00ff */
[----:B0-----:R-:W-:Y:S02]  /*0250*/  CS2R R4, SRZ ;  /* 0x0000000000047805 */ /* 0x001fe4000001ff00 */
[----:B------:R-:W-:Y:S01]  /*0260*/  CS2R R6, SRZ ;  /* 0x0000000000067805 */ /* 0x000fe2000001ff00 */
[----:B------:R-:W-:Y:S02]  /*0270*/  IMAD.MOV.U32 R3, RZ, RZ, RZ ;  /* 0x000000ffff037224 */ /* 0x000fe400078e00ff */
[----:B-1----:R-:W-:-:S07]  /*0280*/  IMAD.WIDE.U32 R8, R13, 0xc80, R8 ;  /* 0x00000c800d087825 */ /* 0x002fce00078e0008 */
.L_x_89:
[----:B------:R-:W-:-:S06]  /*0290*/  IMAD R16, R0, 0x4, R1 ;  /* 0x0000000400107824 */ /* 0x000fcc00078e0201 */
[----:B------:R-:W5:Y:S01]  /*02a0*/  LDL R16, [R16+0x4] ;  /* 0x0000040010107983 */ /* 0x000f620000100800 */
[----:B------:R-:W-:-:S05]  /*02b0*/  UMOV UR4, URZ ;  /* 0x000000ff00047c82 */ /* 0x000fca0008000000 */
.L_x_88:
        /* <DEDUP_REMOVED lines=183> */
[----:B-1----:R-:W-:Y:S05]  /*0e30*/  @!P0 BRA `(.L_x_87) ;  /* 0x0000001800088947 */ /* 0x002fea0003800000 */
[----:B------:R-:W-:Y:S01]  /*0e40*/  UMOV UR4, URZ ;  /* 0x000000ff00047c82 */ /* 0x000fe20008000000 */
[----:B------:R-:W-:Y:S01]  /*0e50*/  UMOV UR5, URZ ;  /* 0x000000ff00057c82 */ /* 0x000fe20008000000 */
[----:B------:R-:W-:Y:S02]  /*0e60*/  IMAD.MOV.U32 R0, RZ, RZ, RZ ;  /* 0x000000ffff007224 */ /* 0x000fe400078e00ff */
[----:B------:R-:W-:Y:S02]  /*0e70*/  IMAD.MOV.U32 R3, RZ, RZ, RZ ;  /* 0x000000ffff037224 */ /* 0x000fe400078e00ff */
[----:B------:R-:W-:Y:S02]  /*0e80*/  IMAD.U32 R5, RZ, RZ, UR4 ;  /* 0x00000004ff057e24 */ /* 0x000fe4000f8e00ff */
[----:B------:R-:W-:Y:S02]  /*0e90*/  IMAD.U32 R4, RZ, RZ, UR5 ;  /* 0x00000005ff047e24 */ /* 0x000fe4000f8e00ff */
[----:B------:R-:W-:-:S02]  /*0ea0*/  IMAD.U32 R7, RZ, RZ, UR4 ;  /* 0x00000004ff077e24 */ /* 0x000fc4000f8e00ff */
[----:B------:R-:W-:-:S07]  /*0eb0*/  IMAD.U32 R6, RZ, RZ, UR5 ;  /* 0x00000005ff067e24 */ /* 0x000fce000f8e00ff */
.L_x_91:
[----:B------:R-:W-:-:S06]  /*0ec0*/  IMAD R16, R0, 0x4, R1 ;  /* 0x0000000400107824 */ /* 0x000fcc00078e0201 */
[----:B------:R-:W5:Y:S01]  /*0ed0*/  LDL R16, [R16+0x4] ;  /* 0x0000040010107983 */ /* 0x000f620000100800 */
[----:B------:R-:W-:-:S05]  /*0ee0*/  UMOV UR4, URZ ;  /* 0x000000ff00047c82 */ /* 0x000fca0008000000 */
.L_x_90:
        /* <DEDUP_REMOVED lines=183> */
[----:B-1----:R-:W-:Y:S05]  /*1a60*/  @P0 BRA `(.L_x_87) ;  /* 0x0000000800fc0947 */ /* 0x002fea0003800000 */
        /* <DEDUP_REMOVED lines=8> */
.L_x_93:
[----:B------:R-:W-:-:S06]  /*1af0*/  IMAD R16, R0, 0x4, R1 ;  /* 0x0000000400107824 */ /* 0x000fcc00078e0201 */
[----:B------:R-:W5:Y:S01]  /*1b00*/  LDL R16, [R16+0x4] ;  /* 0x0000040010107983 */ /* 0x000f620000100800 */
[----:B------:R-:W-:-:S05]  /*1b10*/  UMOV UR4, URZ ;  /* 0x000000ff00047c82 */ /* 0x000fca0008000000 */
.L_x_92:
        /* <DEDUP_REMOVED lines=180> */
.L_x_87:
[----:B------:R-:W-:Y:S05]  /*2660*/  BSYNC.RECONVERGENT B1 ;  /* 0x0000000000017941 */ /* 0x000fea0003800200 */
.L_x_86:
[C---:B------:R-:W-:Y:S01]  /*2670*/  ISETP.GT.U32.AND P0, PT, R14.reuse, 0x3, PT ;  /* 0x000000030e00780c */ /* 0x040fe20003f04070 */
[----:B------:R-:W-:Y:S01]  /*2680*/  VIADD R13, R13, 0x1 ;  /* 0x000000010d0d7836 */ /* 0x000fe20000000000 */
[--C-:B------:R-:W-:Y:S02]  /*2690*/  SHF.R.U64 R14, R14, 0x2, R15.reuse ;  /* 0x000000020e0e7819 */ /* 0x100fe4000000120f */
[----:B------:R-:W-:Y:S02]  /*26a0*/  ISETP.GT.U32.AND.EX P0, PT, R15, RZ, PT, P0 ;  /* 0x000000ff0f00720c */ /* 0x000fe40003f04100 */
[----:B------:R-:W-:-:S11]  /*26b0*/  SHF.R.U32.HI R15, RZ, 0x2, R15 ;  /* 0x00000002ff0f7819 */ /* 0x000fd6000001160f */
[----:B------:R-:W-:Y:S05]  /*26c0*/  @P0 BRA `(.L_x_94) ;  /* 0xffffffd800c40947 */ /* 0x000fea000383ffff */
.L_x_85:
[----:B------:R-:W-:Y:S05]  /*26d0*/  BSYNC.RECONVERGENT B0 ;  /* 0x0000000000007941 */ /* 0x000fea0003800200 */
.L_x_84:
[----:B------:R-:W2:Y:S02]  /*26e0*/  LDC.64 R8, c[0x0][0x380] ;  /* 0x0000e000ff087b82 */ /* 0x000ea40000000a00 */
[----:B--2---:R-:W-:-:S05]  /*26f0*/  IMAD.WIDE R8, R12, 0x4, R8 ;  /* 0x000000040c087825 */ /* 0x004fca00078e0208 */
[----:B------:R-:W2:Y:S04]  /*2700*/  LDG.E.CONSTANT R17, desc[UR6][R8.64] ;  /* 0x0000000608117981 */ /* 0x000ea8000c1e9900 */
[----:B------:R-:W2:Y:S02]  /*2710*/  LDG.E.CONSTANT R14, desc[UR6][R8.64+0x4] ;  /* 0x00000406080e7981 */ /* 0x000ea4000c1e9900 */
[----:B--2---:R-:W-:-:S13]  /*2720*/  ISETP.GT.AND P0, PT, R14, R17, PT ;  /* 0x000000110e00720c */ /* 0x004fda0003f04270 */
[----:B------:R-:W-:Y:S05]  /*2730*/  @!P0 EXIT ;  /* 0x000000000000894d */ /* 0x000fea0003800000 */
[----:B------:R-:W2:Y:S01]  /*2740*/  LDC.64 R18, c[0x0][0x398] ;  /* 0x0000e600ff127b82 */ /* 0x000ea20000000a00 */
[----:B------:R-:W3:Y:S01]  /*2750*/  LDCU UR4, c[0x0][0x3ac] ;  /* 0x00007580ff0477ac */ /* 0x000ee20008000800 */
[----:B------:R-:W-:-:S06]  /*2760*/  IMAD.IADD R0, R14, 0x1, -R17 ;  /* 0x000000010e007824 */ /* 0x000fcc00078e0a11 */
[----:B------:R-:W4:Y:S08]  /*2770*/  LDC.64 R8, c[0x0][0x388] ;  /* 0x0000e200ff087b82 */ /* 0x000f300000000a00 */
[----:B------:R-:W0:Y:S01]  /*2780*/  LDC.64 R10, c[0x0][0x390] ;  /* 0x0000e400ff0a7b82 */ /* 0x000e220000000a00 */
[----:B--2---:R-:W-:-:S05]  /*2790*/  IMAD.WIDE R18, R12, 0x4, R18 ;  /* 0x000000040c127825 */ /* 0x004fca00078e0212 */
[----:B------:R2:W5:Y:S01]  /*27a0*/  LDG.E.CONSTANT R13, desc[UR6][R18.64] ;  /* 0x00000006120d7981 */ /* 0x000562000c1e9900 */
[----:B------:R-:W-:Y:S01]  /*27b0*/  I2FP.F32.S32 R0, R0 ;  /* 0x0000000000007245 */ /* 0x000fe20000201400 */
[----:B------:R-:W-:Y:S01]  /*27c0*/  BSSY.RECONVERGENT B0, `(.L_x_95) ;  /* 0x0000017000007945 */ /* 0x000fe20003800200 */
[----:B------:R-:W-:Y:S02]  /*27d0*/  IMAD.MOV.U32 R21, RZ, RZ, R6 ;  /* 0x000000ffff157224 */ /* 0x000fe400078e0006 */
[----:B------:R-:W-:Y:S01]  /*27e0*/  MUFU.RSQ R23, R0 ;  /* 0x0000000000177308 */ /* 0x000fe20000001400 */
[C---:B---3--:R-:W-:Y:S01]  /*27f0*/  FMUL.M4 R16, R0.reuse, UR4 ;  /* 0x0000000400107c20 */ /* 0x048fe20008600000 */
[----:B------:R-:W-:Y:S01]  /*2800*/  VIADD R15, R0, 0xf3000000 ;  /* 0xf3000000000f7836 */ /* 0x000fe20000000000 */
[----:B------:R-:W3:Y:S01]  /*2810*/  LDCU UR4, c[0x0][0x3ac] ;  /* 0x00007580ff0477ac */ /* 0x000ee20008000800 */
[----:B------:R-:W-:Y:S02]  /*2820*/  IMAD.MOV.U32 R22, RZ, RZ, R7 ;  /* 0x000000ffff167224 */ /* 0x000fe400078e0007 */
[----:B------:R-:W-:Y:S01]  /*2830*/  IMAD.MOV.U32 R24, RZ, RZ, R4 ;  /* 0x000000ffff187224 */ /* 0x000fe200078e0004 */
[----:B------:R-:W-:Y:S01]  /*2840*/  ISETP.GT.U32.AND P0, PT, R15, 0x727fffff, PT ;  /* 0x727fffff0f00780c */ /* 0x000fe20003f04070 */
[----:B------:R-:W4:Y:S01]  /*2850*/  F2I.TRUNC.NTZ R16, R16 ;  /* 0x0000001000107305 */ /* 0x000f22000020f100 */
[----:B------:R-:W-:-:S02]  /*2860*/  IMAD.MOV.U32 R15, RZ, RZ, R3 ;  /* 0x000000ffff0f7224 */ /* 0x000fc400078e0003 */
[----:B------:R-:W-:Y:S02]  /*2870*/  IMAD.MOV.U32 R20, RZ, RZ, R5 ;  /* 0x000000ffff147224 */ /* 0x000fe400078e0005 */
[----:B01----:R-:W-:Y:S02]  /*2880*/  IMAD.MOV.U32 R3, RZ, RZ, R17 ;  /* 0x000000ffff037224 */ /* 0x003fe400078e0011 */
[----:B------:R-:W-:Y:S01]  /*2890*/  IMAD.MOV.U32 R6, RZ, RZ, RZ ;  /* 0x000000ffff067224 */ /* 0x000fe200078e00ff */
[----:B----4-:R-:W-:-:S04]  /*28a0*/  VIMNMX R7, PT, PT, R16, 0x1, !PT ;  /* 0x0000000110077848 */ /* 0x010fc80007fe0100 */
[----:B--23--:R-:W-:Y:S05]  /*28b0*/  @!P0 BRA `(.L_x_96) ;  /* 0x00000000000c8947 */ /* 0x00cfea0003800000 */
[----:B------:R-:W-:-:S07]  /*28c0*/  MOV R19, 0x28e0 ;  /* 0x000028e000137802 */ /* 0x000fce0000000f00 */
[----:B-----5:R-:W-:Y:S05]  /*28d0*/  CALL.REL.NOINC `($__internal_2_$__cuda_sm20_sqrt_rn_f32_slowpath) ;  /* 0x0000000400a87944 */ /* 0x020fea0003c00000 */
[----:B------:R-:W-:Y:S05]  /*28e0*/  BRA `(.L_x_97) ;  /* 0x0000000000107947 */ /* 0x000fea0003800000 */
.L_x_96:
[----:B------:R-:W-:Y:S01]  /*28f0*/  FMUL.FTZ R25, R0, R23 ;  /* 0x0000001700197220 */ /* 0x000fe20000410000 */
[----:B------:R-:W-:-:S03]  /*2900*/  FMUL.FTZ R23, R23, 0.5 ;  /* 0x3f00000017177820 */ /* 0x000fc60000410000 */
[----:B------:R-:W-:-:S04]  /*2910*/  FFMA R0, -R25, R25, R0 ;  /* 0x0000001919007223 */ /* 0x000fc80000000100 */
[----:B------:R-:W-:-:S07]  /*2920*/  FFMA R25, R0, R23, R25 ;  /* 0x0000001700197223 */ /* 0x000fce0000000019 */
.L_x_97:
[----:B------:R-:W-:Y:S05]  /*2930*/  BSYNC.RECONVERGENT B0 ;  /* 0x0000000000007941 */ /* 0x000fea0003800200 */
.L_x_95:
[----:B------:R-:W-:-:S05]  /*2940*/  IMAD.WIDE R16, R3, 0x4, R8 ;  /* 0x0000000403107825 */ /* 0x000fca00078e0208 */
[----:B------:R-:W2:Y:S01]  /*2950*/  LDG.E.CONSTANT R23, desc[UR6][R16.64] ;  /* 0x0000000610177981 */ /* 0x000ea2000c1e9900 */
[----:B------:R-:W-:-:S04]  /*2960*/  SHF.R.U32.HI R0, RZ, 0x2, R15 ;  /* 0x00000002ff007819 */ /* 0x000fc8000001160f */
[----:B------:R-:W-:Y:S01]  /*2970*/  LOP3.LUT R0, R0, R15, RZ, 0x3c, !PT ;  /* 0x0000000f00007212 */ /* 0x000fe200078e3cff */
[----:B------:R-:W-:-:S04]  /*2980*/  IMAD.SHL.U32 R15, R20, 0x10, RZ ;  /* 0x00000010140f7824 */ /* 0x000fc800078e00ff */
[----:B------:R-:W-:Y:S02]  /*2990*/  IMAD.SHL.U32 R18, R0, 0x2, RZ ;  /* 0x0000000200127824 */ /* 0x000fe400078e00ff */
[----:B--2---:R-:W-:-:S06]  /*29a0*/  IMAD.WIDE R4, R23, 0x4, R10 ;  /* 0x0000000417047825 */ /* 0x004fcc00078e020a */
[----:B------:R-:W2:Y:S01]  /*29b0*/  LDG.E.CONSTANT R4, desc[UR6][R4.64] ;  /* 0x0000000604047981 */ /* 0x000ea2000c1e9900 */
[----:B------:R-:W-:Y:S01]  /*29c0*/  LOP3.LUT R15, R0, R18, R15, 0x96, !PT ;  /* 0x00000012000f7212 */ /* 0x000fe200078e960f */
[----:B------:R-:W-:Y:S01]  /*29d0*/  VIADD R27, R2, 0x587c5 ;  /* 0x000587c5021b7836 */ /* 0x000fe20000000000 */
[----:B------:R-:W-:Y:S02]  /*29e0*/  BSSY.RECONVERGENT B0, `(.L_x_98) ;  /* 0x000004e000007945 */ /* 0x000fe40003800200 */
[----:B------:R-:W-:Y:S01]  /*29f0*/  LOP3.LUT R18, R15, R20, RZ, 0x3c, !PT ;  /* 0x000000140f127212 */ /* 0x000fe200078e3cff */
[----:B------:R-:W-:-:S04]  /*2a00*/  IMAD.MOV.U32 R15, RZ, RZ, 0x2f800000 ;  /* 0x2f800000ff0f7424 */ /* 0x000fc800078e00ff */
[----:B------:R-:W-:Y:S02]  /*2a10*/  IMAD.IADD R19, R18, 0x1, R27 ;  /* 0x0000000112137824 */ /* 0x000fe400078e021b */
[----:B--2---:R-:W-:-:S03]  /*2a20*/  FADD R0, R4, 0.10000000149011611938 ;  /* 0x3dcccccd04007421 */ /* 0x004fc60000000000 */
[----:B------:R-:W-:Y:S01]  /*2a30*/  I2FP.F32.U32 R4, R19 ;  /* 0x0000001300047245 */ /* 0x000fe20000201000 */
[----:B------:R-:W-:-:S04]  /*2a40*/  FMUL R0, R0, UR4 ;  /* 0x0000000400007c20 */ /* 0x000fc80008400000 */
[----:B------:R-:W-:-:S05]  /*2a50*/  FFMA R5, R4, R15, 1.1641532182693481445e-10 ;  /* 0x2f00000004057423 */ /* 0x000fca000000000f */
[----:B------:R-:W-:Y:S01]  /*2a60*/  FSETP.GEU.AND P0, PT, R5, R0, PT ;  /* 0x000000000500720b */ /* 0x000fe20003f0e000 */
[----:B------:R-:W-:-:S12]  /*2a70*/  IMAD.MOV.U32 R0, RZ, RZ, R18 ;  /* 0x000000ffff007224 */ /* 0x000fd800078e0012 */
[----:B------:R-:W-:Y:S05]  /*2a80*/  @P0 BRA `(.L_x_99) ;  /* 0x00000004000c0947 */ /* 0x000fea0003800000 */
[----:B------:R-:W-:Y:S01]  /*2a90*/  SHF.R.U32.HI R0, RZ, 0x2, R21 ;  /* 0x00000002ff007819 */ /* 0x000fe20000011615 */
[----:B------:R-:W-:Y:S01]  /*2aa0*/  IMAD.SHL.U32 R5, R18, 0x10, RZ ;  /* 0x0000001012057824 */ /* 0x000fe200078e00ff */
[----:B------:R-:W-:Y:S01]  /*2ab0*/  SHF.R.U32.HI R17, RZ, 0x2, R22 ;  /* 0x00000002ff117819 */ /* 0x000fe20000011616 */
[----:B------:R-:W-:Y:S01]  /*2ac0*/  BSSY.RECONVERGENT B1, `(.L_x_100) ;  /* 0x0000025000017945 */ /* 0x000fe20003800200 */
[----:B------:R-:W-:Y:S02]  /*2ad0*/  LOP3.LUT R0, R0, R21, RZ, 0x3c, !PT ;  /* 0x0000001500007212 */ /* 0x000fe400078e3cff */
[----:B------:R-:W-:-:S03]  /*2ae0*/  LOP3.LUT R17, R17, R22, RZ, 0x3c, !PT ;  /* 0x0000001611117212 */ /* 0x000fc600078e3cff */
[----:B------:R-:W-:-:S05]  /*2af0*/  IMAD.SHL.U32 R4, R0, 0x2, RZ ;  /* 0x0000000200047824 */ /* 0x000fca00078e00ff */
[----:B------:R-:W-:Y:S01]  /*2b00*/  LOP3.LUT R5, R0, R4, R5, 0x96, !PT ;  /* 0x0000000400057212 */ /* 0x000fe200078e9605 */
[----:B------:R-:W-:-:S03]  /*2b10*/  IMAD.SHL.U32 R4, R17, 0x2, RZ ;  /* 0x0000000211047824 */ /* 0x000fc600078e00ff */
[----:B------:R-:W-:Y:S02]  /*2b20*/  LOP3.LUT R16, R5, R18, RZ, 0x3c, !PT ;  /* 0x0000001205107212 */ /* 0x000fe400078e3cff */
[----:B------:R-:W-:-:S03]  /*2b30*/  SHF.R.U32.HI R5, RZ, 0x2, R24 ;  /* 0x00000002ff057819 */ /* 0x000fc60000011618 */
[----:B------:R-:W-:Y:S01]  /*2b40*/  IMAD.SHL.U32 R0, R16, 0x10, RZ ;  /* 0x0000001010007824 */ /* 0x000fe200078e00ff */
[----:B------:R-:W-:-:S04]  /*2b50*/  LOP3.LUT R5, R5, R24, RZ, 0x3c, !PT ;  /* 0x0000001805057212 */ /* 0x000fc800078e3cff */
[----:B------:R-:W-:Y:S01]  /*2b60*/  LOP3.LUT R21, R17, R4, R0, 0x96, !PT ;  /* 0x0000000411157212 */ /* 0x000fe200078e9600 */
[----:B------:R-:W-:Y:S02]  /*2b70*/  IMAD.SHL.U32 R4, R5, 0x2, RZ ;  /* 0x0000000205047824 */ /* 0x000fe400078e00ff */
[----:B------:R-:W-:Y:S01]  /*2b80*/  IMAD.MOV.U32 R17, RZ, RZ, 0x40000000 ;  /* 0x40000000ff117424 */ /* 0x000fe200078e00ff */
[----:B------:R-:W-:-:S05]  /*2b90*/  LOP3.LUT R21, R21, R16, RZ, 0x3c, !PT ;  /* 0x0000001015157212 */ /* 0x000fca00078e3cff */
[----:B------:R-:W-:-:S05]  /*2ba0*/  IMAD.SHL.U32 R0, R21, 0x10, RZ ;  /* 0x0000001015007824 */ /* 0x000fca00078e00ff */
[----:B------:R-:W-:Y:S02]  /*2bb0*/  LOP3.LUT R0, R5, R4, R0, 0x96, !PT ;  /* 0x0000000405007212 */ /* 0x000fe400078e9600 */
[----:B------:R-:W0:Y:S02]  /*2bc0*/  MUFU.RCP R4, R25 ;  /* 0x0000001900047308 */ /* 0x000e240000001000 */
[----:B------:R-:W-:-:S04]  /*2bd0*/  LOP3.LUT R19, R0, R21, RZ, 0x3c, !PT ;  /* 0x0000001500137212 */ /* 0x000fc800078e3cff */
[----:B------:R-:W-:-:S04]  /*2be0*/  IADD3 R0, PT, PT, R2, 0x161f14, R19 ;  /* 0x00161f1402007810 */ /* 0x000fc80007ffe013 */
[----:B------:R-:W-:-:S05]  /*2bf0*/  I2FP.F32.U32 R0, R0 ;  /* 0x0000000000007245 */ /* 0x000fca0000201000 */
[----:B------:R-:W-:Y:S01]  /*2c00*/  FFMA R0, R0, R15, 1.1641532182693481445e-10 ;  /* 0x2f00000000007423 */ /* 0x000fe2000000000f */
[----:B------:R-:W-:Y:S01]  /*2c10*/  IADD3 R15, PT, PT, R2, -0x1, R21 ;  /* 0xffffffff020f7810 */ /* 0x000fe20007ffe015 */
[----:B0-----:R-:W-:Y:S02]  /*2c20*/  FFMA R5, -R25, R4, 1 ;  /* 0x3f80000019057423 */ /* 0x001fe40000000104 */
[----:B------:R-:W-:Y:S01]  /*2c30*/  FFMA R0, R0, R17, -1 ;  /* 0xbf80000000007423 */ /* 0x000fe20000000011 */
[----:B------:R-:W-:Y:S01]  /*2c40*/  LOP3.LUT R15, R15, 0x3, RZ, 0xc0, !PT ;  /* 0x000000030f0f7812 */ /* 0x000fe200078ec0ff */
[----:B------:R-:W-:Y:S01]  /*2c50*/  FFMA R29, R4, R5, R4 ;  /* 0x00000005041d7223 */ /* 0x000fe20000000004 */
[----:B------:R-:W-:Y:S01]  /*2c60*/  LOP3.LUT R5, R2, 0x2, RZ, 0x3c, !PT ;  /* 0x0000000202057812 */ /* 0x000fe200078e3cff */
[----:B------:R-:W-:-:S04]  /*2c70*/  FMUL R0, R0, 0.89999997615814208984 ;  /* 0x3f66666600007820 */ /* 0x000fc80000400000 */
[----:B------:R-:W0:Y:S01]  /*2c80*/  FCHK P0, R0, R25 ;  /* 0x0000001900007302 */ /* 0x000e220000000000 */
[----:B------:R-:W-:Y:S01]  /*2c90*/  FFMA R4, R0, R29, RZ ;  /* 0x0000001d00047223 */ /* 0x000fe200000000ff */
[----:B------:R-:W-:-:S03]  /*2ca0*/  IMAD.IADD R5, R16, 0x1, R5 ;  /* 0x0000000110057824 */ /* 0x000fc600078e0205 */
[----:B------:R-:W-:-:S04]  /*2cb0*/  FFMA R17, -R25, R4, R0 ;  /* 0x0000000419117223 */ /* 0x000fc80000000100 */
[----:B------:R-:W-:Y:S01]  /*2cc0*/  FFMA R29, R29, R17, R4 ;  /* 0x000000111d1d7223 */ /* 0x000fe20000000004 */
[----:B------:R-:W-:Y:S01]  /*2cd0*/  LOP3.LUT R17, R5, 0x3, RZ, 0xc0, !PT ;  /* 0x0000000305117812 */ /* 0x000fe200078ec0ff */
[----:B0-----:R-:W-:Y:S06]  /*2ce0*/  @!P0 BRA `(.L_x_101) ;  /* 0x0000000000088947 */ /* 0x001fec0003800000 */
[----:B------:R-:W-:-:S07]  /*2cf0*/  MOV R22, 0x2d10 ;  /* 0x00002d1000167802 */ /* 0x000fce0000000f00 */
[----:B-----5:R-:W-:Y:S05]  /*2d00*/  CALL.REL.NOINC `($__internal_3_$__cuda_sm3x_div_rn_noftz_f32_slowpath) ;  /* 0x0000000000f87944 */ /* 0x020fea0003c00000 */
.L_x_101:
[----:B------:R-:W-:Y:S05]  /*2d10*/  BSYNC.RECONVERGENT B1 ;  /* 0x0000000000017941 */ /* 0x000fea0003800200 */
.L_x_100:
[----:B------:R-:W-:Y:S01]  /*2d20*/  SHF.R.U32.HI R27, RZ, 0x2, R20 ;  /* 0x00000002ff1b7819 */ /* 0x000fe20000011614 */
[----:B------:R-:W-:Y:S01]  /*2d30*/  IMAD.SHL.U32 R0, R19, 0x10, RZ ;  /* 0x0000001013007824 */ /* 0x000fe200078e00ff */
[----:B------:R-:W0:Y:S01]  /*2d40*/  LDC.64 R4, c[0x0][0x3a0] ;  /* 0x0000e800ff047b82 */ /* 0x000e220000000a00 */
[----:B------:R-:W-:Y:S01]  /*2d50*/  IMAD.MOV.U32 R22, RZ, RZ, 0x2f800000 ;  /* 0x2f800000ff167424 */ /* 0x000fe200078e00ff */
[----:B------:R-:W-:Y:S01]  /*2d60*/  LOP3.LUT R27, R27, R20, RZ, 0x3c, !PT ;  /* 0x000000141b1b7212 */ /* 0x000fe200078e3cff */
[----:B------:R-:W-:Y:S02]  /*2d70*/  IMAD.MOV.U32 R24, RZ, RZ, R21 ;  /* 0x000000ffff187224 */ /* 0x000fe400078e0015 */
[----:B------:R-:W-:Y:S02]  /*2d80*/  IMAD.MOV.U32 R21, RZ, RZ, R18 ;  /* 0x000000ffff157224 */ /* 0x000fe400078e0012 */
[----:B------:R-:W-:-:S05]  /*2d90*/  IMAD.SHL.U32 R20, R27, 0x2, RZ ;  /* 0x000000021b147824 */ /* 0x000fca00078e00ff */
[----:B------:R-:W-:Y:S01]  /*2da0*/  LOP3.LUT R0, R27, R20, R0, 0x96, !PT ;  /* 0x000000141b007212 */ /* 0x000fe200078e9600 */
[----:B------:R-:W-:Y:S02]  /*2db0*/  VIADD R27, R2, 0x1ba6d9 ;  /* 0x001ba6d9021b7836 */ /* 0x000fe40000000000 */
[----:B-----5:R-:W-:Y:S01]  /*2dc0*/  IMAD.IADD R20, R13, 0x1, R6 ;  /* 0x000000010d147824 */ /* 0x020fe200078e0206 */
[----:B------:R-:W-:Y:S01]  /*2dd0*/  LOP3.LUT R0, R0, R19, RZ, 0x3c, !PT ;  /* 0x0000001300007212 */ /* 0x000fe200078e3cff */
[----:B------:R-:W-:-:S04]  /*2de0*/  VIADD R6, R6, 0x1 ;  /* 0x0000000106067836 */ /* 0x000fc80000000000 */
[----:B------:R-:W-:Y:S02]  /*2df0*/  IMAD.IADD R2, R0, 0x1, R27 ;  /* 0x0000000100027824 */ /* 0x000fe400078e021b */
[----:B0-----:R-:W-:-:S03]  /*2e00*/  IMAD.WIDE R4, R20, 0x18, R4 ;  /* 0x0000001814047825 */ /* 0x001fc600078e0204 */
[----:B------:R-:W-:Y:S01]  /*2e10*/  I2FP.F32.U32 R2, R2 ;  /* 0x0000000200027245 */ /* 0x000fe20000201000 */
[----:B------:R-:W-:Y:S01]  /*2e20*/  IMAD.MOV.U32 R20, RZ, RZ, R19 ;  /* 0x000000ffff147224 */ /* 0x000fe200078e0013 */
[----:B------:R0:W-:Y:S03]  /*2e30*/  STG.E desc[UR6][R4.64+0x4], R23 ;  /* 0x0000041704007986 */ /* 0x0001e6000c101906 */
[----:B------:R-:W-:Y:S01]  /*2e40*/  FFMA R2, R2, R22, 1.1641532182693481445e-10 ;  /* 0x2f00000002027423 */ /* 0x000fe20000000016 */
[----:B------:R-:W-:Y:S01]  /*2e50*/  IMAD.MOV.U32 R22, RZ, RZ, R16 ;  /* 0x000000ffff167224 */ /* 0x000fe200078e0010 */
[----:B------:R0:W-:Y:S02]  /*2e60*/  STG.E desc[UR6][R4.64+0x8], R17 ;  /* 0x0000081104007986 */ /* 0x0001e4000c101906 */
[----:B------:R-:W-:Y:S02]  /*2e70*/  FMUL R2, R2, 3 ;  /* 0x4040000002027820 */ /* 0x000fe40000400000 */
[----:B------:R0:W-:Y:S04]  /*2e80*/  STG.E desc[UR6][R4.64+0xc], R15 ;  /* 0x00000c0f04007986 */ /* 0x0001e8000c101906 */
[----:B------:R0:W-:Y:S04]  /*2e90*/  STG.E desc[UR6][R4.64+0x10], R29 ;  /* 0x0000101d04007986 */ /* 0x0001e8000c101906 */
[----:B------:R0:W-:Y:S04]  /*2ea0*/  STG.E desc[UR6][R4.64], R12 ;  /* 0x0000000c04007986 */ /* 0x0001e8000c101906 */
[----:B------:R0:W-:Y:S02]  /*2eb0*/  STG.E desc[UR6][R4.64+0x14], R2 ;  /* 0x0000140204007986 */ /* 0x0001e4000c101906 */
.L_x_99:
[----:B------:R-:W-:Y:S05]  /*2ec0*/  BSYNC.RECONVERGENT B0 ;  /* 0x0000000000007941 */ /* 0x000fea0003800200 */
.L_x_98:
[----:B------:R-:W-:Y:S01]  /*2ed0*/  VIADD R3, R3, 0x1 ;  /* 0x0000000103037836 */ /* 0x000fe20000000000 */
[----:B------:R-:W-:Y:S01]  /*2ee0*/  ISETP.GE.AND P0, PT, R6, R7, PT ;  /* 0x000000070600720c */ /* 0x000fe20003f06270 */
[----:B0-----:R-:W-:Y:S02]  /*2ef0*/  IMAD.MOV.U32 R15, RZ, RZ, R21 ;  /* 0x000000ffff0f7224 */ /* 0x001fe400078e0015 */
[----:B------:R-:W-:Y:S01]  /*2f00*/  IMAD.MOV.U32 R21, RZ, RZ, R22 ;  /* 0x000000ffff157224 */ /* 0x000fe200078e0016 */
[----:B------:R-:W-:Y:S01]  /*2f10*/  ISETP.LT.AND P1, PT, R3, R14, PT ;  /* 0x0000000e0300720c */ /* 0x000fe20003f21270 */
[----:B------:R-:W-:Y:S02]  /*2f20*/  IMAD.MOV.U32 R22, RZ, RZ, R24 ;  /* 0x000000ffff167224 */ /* 0x000fe400078e0018 */
[----:B------:R-:W-:Y:S02]  /*2f30*/  IMAD.MOV.U32 R24, RZ, RZ, R20 ;  /* 0x000000ffff187224 */ /* 0x000fe400078e0014 */
[----:B------:R-:W-:-:S02]  /*2f40*/  IMAD.MOV.U32 R2, RZ, RZ, R27 ;  /* 0x000000ffff027224 */ /* 0x000fc400078e001b */
[----:B------:R-:W-:-:S06]  /*2f50*/  IMAD.MOV.U32 R20, RZ, RZ, R0 ;  /* 0x000000ffff147224 */ /* 0x000fcc00078e0000 */
[----:B------:R-:W-:Y:S05]  /*2f60*/  @!P0 BRA P1, `(.L_x_95) ;  /* 0xfffffff800748947 */ /* 0x000fea000083ffff */
[----:B------:R-:W-:Y:S05]  /*2f70*/  EXIT ;  /* 0x000000000000794d */ /* 0x000fea0003800000 */
        .weak           $__internal_2_$__cuda_sm20_sqrt_rn_f32_slowpath
        .type           $__internal_2_$__cuda_sm20_sqrt_rn_f32_slowpath,@function
        .size           $__internal_2_$__cuda_sm20_sqrt_rn_f32_slowpath,($__internal_3_$__cuda_sm3x_div_rn_noftz_f32_slowpath - $__internal_2_$__cuda_sm20_sqrt_rn_f32_slowpath)
$__internal_2_$__cuda_sm20_sqrt_rn_f32_slowpath:
[----:B------:R-:W-:-:S13]  /*2f80*/  LOP3.LUT P0, RZ, R0, 0x7fffffff, RZ, 0xc0, !PT ;  /* 0x7fffffff00ff7812 */ /* 0x000fda000780c0ff */
[----:B------:R-:W-:Y:S01]  /*2f90*/  @!P0 IMAD.MOV.U32 R4, RZ, RZ, R0 ;  /* 0x000000ffff048224 */ /* 0x000fe200078e0000 */
[----:B------:R-:W-:Y:S06]  /*2fa0*/  @!P0 BRA `(.L_x_102) ;  /* 0x0000000000408947 */ /* 0x000fec0003800000 */
[----:B------:R-:W-:-:S13]  /*2fb0*/  FSETP.GEU.FTZ.AND P0, PT, R0, RZ, PT ;  /* 0x000000ff0000720b */ /* 0x000fda0003f1e000 */
[----:B------:R-:W-:Y:S01]  /*2fc0*/  @!P0 IMAD.MOV.U32 R4, RZ, RZ, 0x7fffffff ;  /* 0x7fffffffff048424 */ /* 0x000fe200078e00ff */
[----:B------:R-:W-:Y:S06]  /*2fd0*/  @!P0 BRA `(.L_x_102) ;  /* 0x0000000000348947 */ /* 0x000fec0003800000 */
[----:B------:R-:W-:-:S13]  /*2fe0*/  FSETP.GTU.FTZ.AND P0, PT, |R0|, +INF , PT ;  /* 0x7f8000000000780b */ /* 0x000fda0003f1c200 */
[----:B------:R-:W-:Y:S01]  /*2ff0*/  @P0 FADD.FTZ R4, R0, 1 ;  /* 0x3f80000000040421 */ /* 0x000fe20000010000 */
[----:B------:R-:W-:Y:S06]  /*3000*/  @P0 BRA `(.L_x_102) ;  /* 0x0000000000280947 */ /* 0x000fec0003800000 */
[----:B------:R-:W-:-:S13]  /*3010*/  FSETP.NEU.FTZ.AND P0, PT, |R0|, +INF , PT ;  /* 0x7f8000000000780b */ /* 0x000fda0003f1d200 */
[----:B------:R-:W-:-:S04]  /*3020*/  @P0 FFMA R5, R0, 1.84467440737095516160e+19, RZ ;  /* 0x5f80000000050823 */ /* 0x000fc800000000ff */
[----:B------:R-:W0:Y:S02]  /*3030*/  @P0 MUFU.RSQ R4, R5 ;  /* 0x0000000500040308 */ /* 0x000e240000001400 */
[----:B0-----:R-:W-:Y:S01]  /*3040*/  @P0 FMUL.FTZ R16, R5, R4 ;  /* 0x0000000405100220 */ /* 0x001fe20000410000 */
[----:B------:R-:W-:Y:S01]  /*3050*/  @P0 FMUL.FTZ R18, R4, 0.5 ;  /* 0x3f00000004120820 */ /* 0x000fe20000410000 */
[----:B------:R-:W-:Y:S02]  /*3060*/  @!P0 IMAD.MOV.U32 R4, RZ, RZ, R0 ;  /* 0x000000ffff048224 */ /* 0x000fe400078e0000 */
[----:B------:R-:W-:-:S04]  /*3070*/  @P0 FADD.FTZ R17, -R16, -RZ ;  /* 0x800000ff10110221 */ /* 0x000fc80000010100 */
[----:B------:R-:W-:-:S04]  /*3080*/  @P0 FFMA R17, R16, R17, R5 ;  /* 0x0000001110110223 */ /* 0x000fc80000000005 */
[----:B------:R-:W-:-:S04]  /*3090*/  @P0 FFMA R17, R17, R18, R16 ;  /* 0x0000001211110223 */ /* 0x000fc80000000010 */
[----:B------:R-:W-:-:S07]  /*30a0*/  @P0 FMUL.FTZ R4, R17, 2.3283064365386962891e-10 ;  /* 0x2f80000011040820 */ /* 0x000fce0000410000 */
.L_x_102:
[----:B------:R-:W-:Y:S02]  /*30b0*/  IMAD.MOV.U32 R25, RZ, RZ, R4 ;  /* 0x000000ffff197224 */ /* 0x000fe400078e0004 */
[----:B------:R-:W-:Y:S02]  /*30c0*/  IMAD.MOV.U32 R4, RZ, RZ, R19 ;  /* 0x000000ffff047224 */ /* 0x000fe400078e0013 */
[----:B------:R-:W-:-:S04]  /*30d0*/  IMAD.MOV.U32 R5, RZ, RZ, 0x0 ;  /* 0x00000000ff057424 */ /* 0x000fc800078e00ff */
[----:B------:R-:W-:Y:S05]  /*30e0*/  RET.REL.NODEC R4 `(_Z23init_reservoir_topologyPKiS0_PKfPiP19ReservoirConnectionify) ;  /* 0xffffffcc04c47950 */ /* 0x000fea0003c3ffff */
        .weak           $__internal_3_$__cuda_sm3x_div_rn_noftz_f32_slowpath
        .type           $__internal_3_$__cuda_sm3x_div_rn_noftz_f32_slowpath,@function
        .size           $__internal_3_$__cuda_sm3x_div_rn_noftz_f32_slowpath,(.L_x_118 - $__internal_3_$__cuda_sm3x_div_rn_noftz_f32_slowpath)
$__internal_3_$__cuda_sm3x_div_rn_noftz_f32_slowpath:
[--C-:B------:R-:W-:Y:S01]  /*30f0*/  SHF.R.U32.HI R4, RZ, 0x17, R25.reuse ;  /* 0x00000017ff047819 */ /* 0x100fe20000011619 */
[----:B------:R-:W-:Y:S01]  /*3100*/  BSSY.RECONVERGENT B2, `(.L_x_103) ;  /* 0x0000064000027945 */ /* 0x000fe20003800200 */
[--C-:B------:R-:W-:Y:S01]  /*3110*/  SHF.R.U32.HI R5, RZ, 0x17, R0.reuse ;  /* 0x00000017ff057819 */ /* 0x100fe20000011600 */
[----:B------:R-:W-:Y:S01]  /*3120*/  IMAD.MOV.U32 R29, RZ, RZ, R0 ;  /* 0x000000ffff1d7224 */ /* 0x000fe200078e0000 */
[----:B------:R-:W-:Y:S01]  /*3130*/  LOP3.LUT R4, R4, 0xff, RZ, 0xc0, !PT ;  /* 0x000000ff04047812 */ /* 0x000fe200078ec0ff */
[----:B------:R-:W-:Y:S01]  /*3140*/  IMAD.MOV.U32 R24, RZ, RZ, R25 ;  /* 0x000000ffff187224 */ /* 0x000fe200078e0019 */
[----:B------:R-:W-:-:S03]  /*3150*/  LOP3.LUT R5, R5, 0xff, RZ, 0xc0, !PT ;  /* 0x000000ff05057812 */ /* 0x000fc600078ec0ff */
[----:B------:R-:W-:Y:S02]  /*3160*/  VIADD R28, R4, 0xffffffff ;  /* 0xffffffff041c7836 */ /* 0x000fe40000000000 */
[----:B------:R-:W-:-:S03]  /*3170*/  VIADD R27, R5, 0xffffffff ;  /* 0xffffffff051b7836 */ /* 0x000fc60000000000 */
[----:B------:R-:W-:-:S04]  /*3180*/  ISETP.GT.U32.AND P0, PT, R28, 0xfd, PT ;  /* 0x000000fd1c00780c */ /* 0x000fc80003f04070 */
[----:B------:R-:W-:-:S13]  /*3190*/  ISETP.GT.U32.OR P0, PT, R27, 0xfd, P0 ;  /* 0x000000fd1b00780c */ /* 0x000fda0000704470 */
[----:B------:R-:W-:Y:S01]  /*31a0*/  @!P0 IMAD.MOV.U32 R26, RZ, RZ, RZ ;  /* 0x000000ffff1a8224 */ /* 0x000fe200078e00ff */
[----:B------:R-:W-:Y:S06]  /*31b0*/  @!P0 BRA `(.L_x_104) ;  /* 0x00000000005c8947 */ /* 0x000fec0003800000 */
[----:B------:R-:W-:Y:S02]  /*31c0*/  FSETP.GTU.FTZ.AND P1, PT, |R25|, +INF , PT ;  /* 0x7f8000001900780b */ /* 0x000fe40003f3c200 */
[----:B------:R-:W-:-:S04]  /*31d0*/  FSETP.GTU.FTZ.AND P0, PT, |R0|, +INF , PT ;  /* 0x7f8000000000780b */ /* 0x000fc80003f1c200 */
        /* <DEDUP_REMOVED lines=19> */
[----:B------:R-:W-:Y:S02]  /*3310*/  @!P1 FFMA R24, R25, 1.84467440737095516160e+19, RZ ;  /* 0x5f80000019189823 */ /* 0x000fe400000000ff */
[----:B------:R-:W-:-:S07]  /*3320*/  @!P1 VIADD R26, R26, 0x40 ;  /* 0x000000401a1a9836 */ /* 0x000fce0000000000 */
.L_x_104:
[----:B------:R-:W-:Y:S01]  /*3330*/  LEA R27, R4, 0xc0800000, 0x17 ;  /* 0xc0800000041b7811 */ /* 0x000fe200078eb8ff */
[----:B------:R-:W-:Y:S04]  /*3340*/  BSSY.RECONVERGENT B3, `(.L_x_109) ;  /* 0x0000036000037945 */ /* 0x000fe80003800200 */
[----:B------:R-:W-:Y:S02]  /*3350*/  IMAD.IADD R28, R24, 0x1, -R27 ;  /* 0x00000001181c7824 */ /* 0x000fe400078e0a1b */
[----:B------:R-:W-:Y:S02]  /*3360*/  VIADD R27, R5, 0xffffff81 ;  /* 0xffffff81051b7836 */ /* 0x000fe40000000000 */
[----:B------:R-:W0:Y:S01]  /*3370*/  MUFU.RCP R24, R28 ;  /* 0x0000001c00187308 */ /* 0x000e220000001000 */
[----:B------:R-:W-:Y:S01]  /*3380*/  FADD.FTZ R5, -R28, -RZ ;  /* 0x800000ff1c057221 */ /* 0x000fe20000010100 */
[C---:B------:R-:W-:Y:S01]  /*3390*/  IMAD R0, R27.reuse, -0x800000, R29 ;  /* 0xff8000001b007824 */ /* 0x040fe200078e021d */
[----:B------:R-:W-:-:S05]  /*33a0*/  IADD3 R29, PT, PT, R27, 0x7f, -R4 ;  /* 0x0000007f1b1d7810 */ /* 0x000fca0007ffe804 */
[----:B------:R-:W-:Y:S02]  /*33b0*/  IMAD.IADD R26, R29, 0x1, R26 ;  /* 0x000000011d1a7824 */ /* 0x000fe400078e021a */
        /* <DEDUP_REMOVED lines=20> */
[CCC-:B------:R-:W-:Y:S01]  /*3500*/  FFMA.RP R24, R27.reuse, R5.reuse, R4.reuse ;  /* 0x000000051b187223 */ /* 0x1c0fe20000008004 */
[CCC-:B------:R-:W-:Y:S01]  /*3510*/  FFMA.RM R26, R27.reuse, R5.reuse, R4.reuse ;  /* 0x000000051b1a7223 */ /* 0x1c0fe20000004004 */
[----:B------:R-:W-:Y:S01]  /*3520*/  FFMA.RZ R4, R27, R5, R4 ;  /* 0x000000051b047223 */ /* 0x000fe2000000c004 */
[C---:B------:R-:W-:Y:S01]  /*3530*/  VIADD R5, R0.reuse, 0x20 ;  /* 0x0000002000057836 */ /* 0x040fe20000000000 */
[C---:B------:R-:W-:Y:S01]  /*3540*/  ISETP.NE.AND P2, PT, R0.reuse, RZ, PT ;  /* 0x000000ff0000720c */ /* 0x040fe20003f45270 */
[----:B------:R-:W-:Y:S01]  /*3550*/  IMAD.MOV R27, RZ, RZ, -R0 ;  /* 0x000000ffff1b7224 */ /* 0x000fe200078e0a00 */
[----:B------:R-:W-:Y:S02]  /*3560*/  ISETP.NE.AND P1, PT, R0, RZ, PT ;  /* 0x000000ff0000720c */ /* 0x000fe40003f25270 */
[----:B------:R-:W-:Y:S02]  /*3570*/  LOP3.LUT R4, R4, 0x7fffff, RZ, 0xc0, !PT ;  /* 0x007fffff04047812 */ /* 0x000fe400078ec0ff */
[----:B------:R-:W-:-:S02]  /*3580*/  FSETP.NEU.FTZ.AND P0, PT, R24, R26, PT ;  /* 0x0000001a1800720b */ /* 0x000fc40003f1d000 */
[----:B------:R-:W-:Y:S02]  /*3590*/  LOP3.LUT R4, R4, 0x800000, RZ, 0xfc, !PT ;  /* 0x0080000004047812 */ /* 0x000fe400078efcff */
[----:B------:R-:W-:Y:S02]  /*35a0*/  SEL R27, R27, RZ, P2 ;  /* 0x000000ff1b1b7207 */ /* 0x000fe40001000000 */
[----:B------:R-:W-:Y:S02]  /*35b0*/  SHF.L.U32 R5, R4, R5, RZ ;  /* 0x0000000504057219 */ /* 0x000fe400000006ff */
[----:B------:R-:W-:Y:S02]  /*35c0*/  SHF.R.U32.HI R27, RZ, R27, R4 ;  /* 0x0000001bff1b7219 */ /* 0x000fe40000011604 */
[----:B------:R-:W-:Y:S02]  /*35d0*/  ISETP.NE.AND P1, PT, R5, RZ, P1 ;  /* 0x000000ff0500720c */ /* 0x000fe40000f25270 */
[----:B------:R-:W-:-:S02]  /*35e0*/  SHF.R.U32.HI R5, RZ, 0x1, R27 ;  /* 0x00000001ff057819 */ /* 0x000fc4000001161b */
[----:B------:R-:W-:-:S04]  /*35f0*/  PLOP3.LUT P0, PT, P0, P1, PT, 0xf8, 0x8f ;  /* 0x00000000008f781c */ /* 0x000fc80000703f70 */
[----:B------:R-:W-:-:S04]  /*3600*/  SEL R0, RZ, 0x1, !P0 ;  /* 0x00000001ff007807 */ /* 0x000fc80004000000 */
[----:B------:R-:W-:-:S04]  /*3610*/  LOP3.LUT R0, R0, 0x1, R5, 0xf8, !PT ;  /* 0x0000000100007812 */ /* 0x000fc800078ef805 */
[----:B------:R-:W-:-:S05]  /*3620*/  LOP3.LUT R0, R0, R27, RZ, 0xc0, !PT ;  /* 0x0000001b00007212 */ /* 0x000fca00078ec0ff */
[----:B------:R-:W-:-:S05]  /*3630*/  IMAD.IADD R0, R5, 0x1, R0 ;  /* 0x0000000105007824 */ /* 0x000fca00078e0200 */
[----:B------:R-:W-:Y:S01]  /*3640*/  LOP3.LUT R29, R0, R29, RZ, 0xfc, !PT ;  /* 0x0000001d001d7212 */ /* 0x000fe200078efcff */
[----:B------:R-:W-:Y:S06]  /*3650*/  BRA `(.L_x_112) ;  /* 0x0000000000107947 */ /* 0x000fec0003800000 */
.L_x_111:
[----:B------:R-:W-:-:S04]  /*3660*/  LOP3.LUT R29, R29, 0x80000000, RZ, 0xc0, !PT ;  /* 0x800000001d1d7812 */ /* 0x000fc800078ec0ff */
[----:B------:R-:W-:Y:S01]  /*3670*/  LOP3.LUT R29, R29, 0x7f800000, RZ, 0xfc, !PT ;  /* 0x7f8000001d1d7812 */ /* 0x000fe200078efcff */
[----:B------:R-:W-:Y:S06]  /*3680*/  BRA `(.L_x_112) ;  /* 0x0000000000047947 */ /* 0x000fec0003800000 */
.L_x_110:
[----:B------:R-:W-:-:S07]  /*3690*/  IMAD R29, R26, 0x800000, R29 ;  /* 0x008000001a1d7824 */ /* 0x000fce00078e021d */
.L_x_112:
[----:B------:R-:W-:Y:S05]  /*36a0*/  BSYNC.RECONVERGENT B3 ;  /* 0x0000000000037941 */ /* 0x000fea0003800200 */
.L_x_109:
[----:B------:R-:W-:Y:S05]  /*36b0*/  BRA `(.L_x_113) ;  /* 0x0000000000207947 */ /* 0x000fea0003800000 */
.L_x_108:
[----:B------:R-:W-:-:S04]  /*36c0*/  LOP3.LUT R29, R24, 0x80000000, R29, 0x48, !PT ;  /* 0x80000000181d7812 */ /* 0x000fc800078e481d */
[----:B------:R-:W-:Y:S01]  /*36d0*/  LOP3.LUT R29, R29, 0x7f800000, RZ, 0xfc, !PT ;  /* 0x7f8000001d1d7812 */ /* 0x000fe200078efcff */
[----:B------:R-:W-:Y:S06]  /*36e0*/  BRA `(.L_x_113) ;  /* 0x0000000000147947 */ /* 0x000fec0003800000 */
.L_x_107:
[----:B------:R-:W-:Y:S01]  /*36f0*/  LOP3.LUT R29, R24, 0x80000000, R29, 0x48, !PT ;  /* 0x80000000181d7812 */ /* 0x000fe200078e481d */
[----:B------:R-:W-:Y:S06]  /*3700*/  BRA `(.L_x_113) ;  /* 0x00000000000c7947 */ /* 0x000fec0003800000 */
.L_x_106:
[----:B------:R-:W0:Y:S01]  /*3710*/  MUFU.RSQ R29, -QNAN ;  /* 0xffc00000001d7908 */ /* 0x000e220000001400 */
[----:B------:R-:W-:Y:S05]  /*3720*/  BRA `(.L_x_113) ;  /* 0x0000000000047947 */ /* 0x000fea0003800000 */
.L_x_105:
[----:B------:R-:W-:-:S07]  /*3730*/  FADD.FTZ R29, R0, R25 ;  /* 0x00000019001d7221 */ /* 0x000fce0000010000 */
.L_x_113:
[----:B------:R-:W-:Y:S05]  /*3740*/  BSYNC.RECONVERGENT B2 ;  /* 0x0000000000027941 */ /* 0x000fea0003800200 */
.L_x_103:
[----:B------:R-:W-:Y:S02]  /*3750*/  IMAD.MOV.U32 R4, RZ, RZ, R22 ;  /* 0x000000ffff047224 */ /* 0x000fe400078e0016 */
[----:B------:R-:W-:-:S04]  /*3760*/  IMAD.MOV.U32 R5, RZ, RZ, 0x0 ;  /* 0x00000000ff057424 */ /* 0x000fc800078e00ff */
[----:B0-----:R-:W-:Y:S05]  /*3770*/  RET.REL.NODEC R4 `(_Z23init_reservoir_topologyPKiS0_PKfPiP19ReservoirConnectionify) ;  /* 0xffffffc804207950 */ /* 0x001fea0003c3ffff */
.L_x_114:
        /* <DEDUP_REMOVED lines=16> */
.L_x_118:


//--------------------- .nv.global.init           --------------------------
	.section	.nv.global.init,"aw",@progbits
	.align	4
.nv.global.init:
	.type		mrg32k3aM1SubSeq,@object
	.size		mrg32k3aM1SubSeq,(mrg32k3aM2SubSeq - mrg32k3aM1SubSeq)
mrg32k3aM1SubSeq:
        /*0000*/ 	.byte	0x0b, 0xcc, 0xee, 0x04, 0x73, 0x29, 0x8b, 0x6f, 0xf6, 0x53, 0x03, 0xf6, 0x23, 0xf6, 0xea, 0xda
        /* <DEDUP_REMOVED lines=125> */
	.type		mrg32k3aM2SubSeq,@object
	.size		mrg32k3aM2SubSeq,(mrg32k3aM1 - mrg32k3aM2SubSeq)
mrg32k3aM2SubSeq:
        /* <DEDUP_REMOVED lines=126> */
	.type		mrg32k3aM1,@object
	.size		mrg32k3aM1,(mrg32k3aM1Seq - mrg32k3aM1)
mrg32k3aM1:
        /* <DEDUP_REMOVED lines=144> */
	.type		mrg32k3aM1Seq,@object
	.size		mrg32k3aM1Seq,(mrg32k3aM2 - mrg32k3aM1Seq)
mrg32k3aM1Seq:
        /* <DEDUP_REMOVED lines=144> */
	.type		mrg32k3aM2,@object
	.size		mrg32k3aM2,(mrg32k3aM2Seq - mrg32k3aM2)
mrg32k3aM2:
        /* <DEDUP_REMOVED lines=144> */
	.type		mrg32k3aM2Seq,@object
	.size		mrg32k3aM2Seq,(precalc_xorwow_matrix - mrg32k3aM2Seq)
mrg32k3aM2Seq:
        /* <DEDUP_REMOVED lines=144> */
	.type		precalc_xorwow_matrix,@object
	.size		precalc_xorwow_matrix,(precalc_xorwow_offset_matrix - precalc_xorwow_matrix)
precalc_xorwow_matrix:
        /* <DEDUP_REMOVED lines=6400> */
	.type		precalc_xorwow_offset_matrix,@object
	.size		precalc_xorwow_offset_matrix,(.L_1 - precalc_xorwow_offset_matrix)
precalc_xorwow_offset_matrix:
        /* <DEDUP_REMOVED lines=6400> */
.L_1:


//--------------------- .nv.shared.reserved.0     --------------------------
	.section	.nv.shared.reserved.0,"aw",@nobits
	.weak		__nv_reservedSMEM_offset_0_alias
	.size		__nv_reservedSMEM_offset_0_alias, 0, 64
	.other		__nv_reservedSMEM_offset_0_alias,@"STO_CUDA_RESERVED_SHARED STV_DEFAULT"
__nv_reservedSMEM_offset_0_alias:
	.zero		0
	.zero		64


//--------------------- .nv.shared._Z20compute_global_statePK20VertexDendriticStatePKfPfS4_S4_i --------------------------
	.section	.nv.shared._Z20compute_global_statePK20VertexDendriticStatePKfPfS4_S4_i,"aw",@nobits
	.sectionflags	@""
	.align	4
.nv.shared._Z20compute_global_statePK20VertexDendriticStatePKfPfS4_S4_i:
	.zero		3072


//--------------------- .nv.constant0._Z24update_reservoir_weightsP19ReservoirConnectionPK20VertexDendriticStatePKiif --------------------------
	.section	.nv.constant0._Z24update_reservoir_weightsP19ReservoirConnectionPK20VertexDendriticStatePKiif,"a",@progbits
	.sectionflags	@""
	.align	4
.nv.constant0._Z24update_reservoir_weightsP19ReservoirConnectionPK20VertexDendriticStatePKiif:
	.zero		928


//--------------------- .nv.constant0._Z20compute_global_statePK20VertexDendriticStatePKfPfS4_S4_i --------------------------
	.section	.nv.constant0._Z20compute_global_statePK20VertexDendriticStatePKfPfS4_S4_i,"a",@progbits
	.sectionflags	@""
	.align	4
.nv.constant0._Z20compute_global_statePK20VertexDendriticStatePKfPfS4_S4_i:
	.zero		940


//--------------------- .nv.constant0._Z25detect_stubborn_conflictsPKfPK20VertexDendriticStatePfiiif --------------------------
	.section	.nv.constant0._Z25detect_stubborn_conflictsPKfPK20VertexDendriticStatePfiiif,"a",@progbits
	.sectionflags	@""
	.align	4
.nv.constant0._Z25detect_stubborn_conflictsPKfPK20VertexDendriticStatePfiiif:
	.zero		936


//--------------------- .nv.constant0._Z19detect_oscillationsPKfPfiii --------------------------
	.section	.nv.constant0._Z19detect_oscillationsPKfPfiii,"a",@progbits
	.sectionflags	@""
	.align	4
.nv.constant0._Z19detect_oscillationsPKfPfiii:
	.zero		924


//--------------------- .nv.constant0._Z23update_conflict_historyPfPKfiii --------------------------
	.section	.nv.constant0._Z23update_conflict_historyPfPKfiii,"a",@progbits
	.sectionflags	@""
	.align	4
.nv.constant0._Z23update_conflict_historyPfPKfiii:
	.zero		924


//--------------------- .nv.constant0._Z24modulate_whcr_prioritiesPKfS0_Pfif --------------------------
	.section	.nv.constant0._Z24modulate_whcr_prioritiesPKfS0_Pfif,"a",@progbits
	.sectionflags	@""
	.align	4
.nv.constant0._Z24modulate_whcr_prioritiesPKfS0_Pfif:
	.zero		928


//--------------------- .nv.constant0._Z25compute_reservoir_outputsPK20VertexDendriticStatePKfS3_iiPfii --------------------------
	.section	.nv.constant0._Z25compute_reservoir_outputsPK20VertexDendriticStatePKfS3_iiPfii,"a",@progbits
	.sectionflags	@""
	.align	4
.nv.constant0._Z25compute_reservoir_outputsPK20VertexDendriticStatePKfS3_iiPfii:
	.zero		944


//--------------------- .nv.constant0._Z24compute_soma_integrationP20VertexDendriticStatei --------------------------
	.section	.nv.constant0._Z24compute_soma_integrationP20VertexDendriticStatei,"a",@progbits
	.sectionflags	@""
	.align	4
.nv.constant0._Z24compute_soma_integrationP20VertexDendriticStatei:
	.zero		908


//--------------------- .nv.constant0._Z29process_recurrent_connectionsP20VertexDendriticStatePKiPK19ReservoirConnectionPfii --------------------------
	.section	.nv.constant0._Z29process_recurrent_connectionsP20VertexDendriticStatePKiPK19ReservoirConnectionPfii,"a",@progbits
	.sectionflags	@""
	.align	4
.nv.constant0._Z29process_recurrent_connectionsP20VertexDendriticStatePKiPK19ReservoirConnectionPfii:
	.zero		936


//--------------------- .nv.constant0._Z23process_dendritic_inputP20VertexDendriticStatePKf18WHCRIterationStatei --------------------------
	.section	.nv.constant0._Z23process_dendritic_inputP20VertexDendriticStatePKf18WHCRIterationStatei,"a",@progbits
	.sectionflags	@""
	.align	4
.nv.constant0._Z23process_dendritic_inputP20VertexDendriticStatePKf18WHCRIterationStatei:
	.zero		964


//--------------------- .nv.constant0._Z18init_input_weightsPfiy --------------------------
	.section	.nv.constant0._Z18init_input_weightsPfiy,"a",@progbits
	.sectionflags	@""
	.align	4
.nv.constant0._Z18init_input_weightsPfiy:
	.zero		920


//--------------------- .nv.constant0._Z18init_vertex_statesP20VertexDendriticStatePKfiy --------------------------
	.section	.nv.constant0._Z18init_vertex_statesP20VertexDendriticStatePKfiy,"a",@progbits
	.sectionflags	@""
	.align	4
.nv.constant0._Z18init_vertex_statesP20VertexDendriticStatePKfiy:
	.zero		928


//--------------------- .nv.constant0._Z23init_reservoir_topologyPKiS0_PKfPiP19ReservoirConnectionify --------------------------
	.section	.nv.constant0._Z23init_reservoir_topologyPKiS0_PKfPiP19ReservoirConnectionify,"a",@progbits
	.sectionflags	@""
	.align	4
.nv.constant0._Z23init_reservoir_topologyPKiS0_PKfPiP19ReservoirConnectionify:
	.zero		952


//--------------------- SYMBOLS --------------------------

	.type		.nv.reservedSmem.offset0,@object
	.size		.nv.reservedSmem.offset0,0x4
	.type		.nv.reservedSmem.cap,@object
	.size		.nv.reservedSmem.cap,0x4
